def matmul_kernel(
    a_ptr,
    b_ptr,
    c_ptr,
    M,
    N,
    K,
    stride_am,
    stride_ak,
    stride_bk,
    stride_bn,
    stride_cm,
    stride_cn,
    BLOCK_M: tl.constexpr,
    BLOCK_N: tl.constexpr,
    BLOCK_K: tl.constexpr,
    GROUP_M: tl.constexpr,
):
    pid = tl.program_id(axis=0)
    num_pid_m = tl.cdiv(M, BLOCK_M)
    num_pid_n = tl.cdiv(N, BLOCK_N)
    num_pid_in_group = GROUP_M * num_pid_n
    group_id = pid // num_pid_in_group
    first_pid_m = group_id * GROUP_M
    group_size_m = min(num_pid_m - first_pid_m, GROUP_M)
    pid_m = first_pid_m + ((pid % num_pid_in_group) % group_size_m)
    pid_n = (pid % num_pid_in_group) // group_size_m

    offs_am = (pid_m * BLOCK_M + tl.arange(0, BLOCK_M)) % M
    offs_bn = (pid_n * BLOCK_N + tl.arange(0, BLOCK_N)) % N
    offs_k = tl.arange(0, BLOCK_K)
    a_ptrs = a_ptr + offs_am[:, None] * stride_am + offs_k[None, :] * stride_ak
    b_ptrs = b_ptr + offs_k[:, None] * stride_bk + offs_bn[None, :] * stride_bn

    acc = tl.zeros((BLOCK_M, BLOCK_N), dtype=tl.float32)
    for kk in range(0, tl.cdiv(K, BLOCK_K)):
        a = tl.load(a_ptrs, mask=offs_k[None, :] < K - kk * BLOCK_K, other=0.0)
        b = tl.load(b_ptrs, mask=offs_k[:, None] < K - kk * BLOCK_K, other=0.0)
        acc = tl.dot(a, b, acc)
        a_ptrs += BLOCK_K * stride_ak
        b_ptrs += BLOCK_K * stride_bk

    c = acc.to(c_ptr.dtype.element_ty)
    offs_cm = pid_m * BLOCK_M + tl.arange(0, BLOCK_M)
    offs_cn = pid_n * BLOCK_N + tl.arange(0, BLOCK_N)
    c_ptrs = c_ptr + offs_cm[:, None] * stride_cm + offs_cn[None, :] * stride_cn
    mask = (offs_cm[:, None] < M) & (offs_cn[None, :] < N)
    tl.store(c_ptrs, c, mask=mask)

# config = {"BLOCK_K": 32, "BLOCK_M": 512, "BLOCK_N": 256, "GROUP_M": 8, "arch": "sm_90", "dtype": "fp8e4m3", "num_ctas": 1, "num_stages": 2, "num_warps": 8}
# arch = sm_90


// ===== COMPILED SASS (sm_90a) =====

	.target	sm_90a

	.elftype	@"ET_EXEC"


//--------------------- .note.nv.tkinfo           --------------------------
	.section	.note.nv.tkinfo,"",@"SHT_NOTE"
	.sectionflags	@"SHF_NOTE_NV_TKINFO"
	.tkinfo
        /*0018*/ 	.word	0x00000002
        /*0030*/ 	.string	""
        /*0030*/ 	.string	"ptxas"
        /*0030*/ 	.string	"Cuda compilation tools, release 13.0, V13.0.88"
        /*0030*/ 	.string	"Build cuda_13.0.r13.0/compiler.36424714_0"
        /*0030*/ 	.string	"-v  -suppress-debug-info  -lineinfo  -arch sm_90a "



//--------------------- .note.nv.cuinfo           --------------------------
	.section	.note.nv.cuinfo,"",@"SHT_NOTE"
	.sectionflags	@"SHF_NOTE_NV_CUINFO"
        /*0018*/ 	.short	0x0002
        /*001a*/ 	.short	0x005a
        /*001c*/ 	.short	0x0082
	.zero		2


//--------------------- .nv.info                  --------------------------
	.section	.nv.info,"",@"SHT_CUDA_INFO"
	.align	4


	//----- nvinfo : EIATTR_REGCOUNT
	.align		4
        /*0000*/ 	.byte	0x04, 0x2f
        /*0002*/ 	.short	(.L_1 - .L_0)
	.align		4
.L_0:
        /*0004*/ 	.word	index@(matmul_kernel)
        /*0008*/ 	.word	0x000000ff


	//----- nvinfo : EIATTR_FRAME_SIZE
	.align		4
.L_1:
        /*000c*/ 	.byte	0x04, 0x11
        /*000e*/ 	.short	(.L_3 - .L_2)
	.align		4
.L_2:
        /*0010*/ 	.word	index@(matmul_kernel)
        /*0014*/ 	.word	0x00001a28


	//----- nvinfo : EIATTR_MIN_STACK_SIZE
	.align		4
.L_3:
        /*0018*/ 	.byte	0x04, 0x12
        /*001a*/ 	.short	(.L_5 - .L_4)
	.align		4
.L_4:
        /*001c*/ 	.word	index@(matmul_kernel)
        /*0020*/ 	.word	0x00001a28
.L_5:


//--------------------- .nv.compat                --------------------------
	.section	.nv.compat,"",@"SHT_CUDA_COMPAT_INFO"
	.align	4
        /*0000*/ 	.byte	0x02, 0x09, 0x01, 0x00, 0x02, 0x02, 0x04, 0x00, 0x02, 0x05, 0x05, 0x00, 0x03, 0x07, 0x01, 0x01
        /*0010*/ 	.byte	0x02, 0x03, 0x00, 0x00, 0x02, 0x06, 0x01, 0x00, 0x04, 0x0b, 0x08, 0x00, 0x00, 0x00, 0x00, 0x00
        /*0020*/ 	.byte	0x00, 0x00, 0x00, 0x00


//--------------------- .nv.info.matmul_kernel    --------------------------
	.section	.nv.info.matmul_kernel,"",@"SHT_CUDA_INFO"
	.sectionflags	@""
	.align	4


	//----- nvinfo : EIATTR_CUDA_API_VERSION
	.align		4
        /*0000*/ 	.byte	0x04, 0x37
        /*0002*/ 	.short	(.L_7 - .L_6)
.L_6:
        /*0004*/ 	.word	0x00000082


	//----- nvinfo : EIATTR_KPARAM_INFO
	.align		4
.L_7:
        /*0008*/ 	.byte	0x04, 0x17
        /*000a*/ 	.short	(.L_9 - .L_8)
.L_8:
        /*000c*/ 	.word	0x00000000
        /*0010*/ 	.short	0x000d
        /*0012*/ 	.short	0x0048
        /*0014*/ 	.byte	0x00, 0xf4, 0x21, 0x00


	//----- nvinfo : EIATTR_KPARAM_INFO
	.align		4
.L_9:
        /*0018*/ 	.byte	0x04, 0x17
        /*001a*/ 	.short	(.L_11 - .L_10)
.L_10:
        /*001c*/ 	.word	0x00000000
        /*0020*/ 	.short	0x000c
        /*0022*/ 	.short	0x0040
        /*0024*/ 	.byte	0x00, 0xf4, 0x21, 0x00


	//----- nvinfo : EIATTR_KPARAM_INFO
	.align		4
.L_11:
        /*0028*/ 	.byte	0x04, 0x17
        /*002a*/ 	.short	(.L_13 - .L_12)
.L_12:
        /*002c*/ 	.word	0x00000000
        /*0030*/ 	.short	0x000b
        /*0032*/ 	.short	0x0038
        /*0034*/ 	.byte	0x00, 0xf0, 0x11, 0x00


	//----- nvinfo : EIATTR_KPARAM_INFO
	.align		4
.L_13:
        /*0038*/ 	.byte	0x04, 0x17
        /*003a*/ 	.short	(.L_15 - .L_14)
.L_14:
        /*003c*/ 	.word	0x00000000
        /*0040*/ 	.short	0x000a
        /*0042*/ 	.short	0x0034
        /*0044*/ 	.byte	0x00, 0xf0, 0x11, 0x00


	//----- nvinfo : EIATTR_KPARAM_INFO
	.align		4
.L_15:
        /*0048*/ 	.byte	0x04, 0x17
        /*004a*/ 	.short	(.L_17 - .L_16)
.L_16:
        /*004c*/ 	.word	0x00000000
        /*0050*/ 	.short	0x0009
        /*0052*/ 	.short	0x0030
        /*0054*/ 	.byte	0x00, 0xf0, 0x11, 0x00


	//----- nvinfo : EIATTR_KPARAM_INFO
	.align		4
.L_17:
        /*0058*/ 	.byte	0x04, 0x17
        /*005a*/ 	.short	(.L_19 - .L_18)
.L_18:
        /*005c*/ 	.word	0x00000000
        /*0060*/ 	.short	0x0008
        /*0062*/ 	.short	0x002c
        /*0064*/ 	.byte	0x00, 0xf0, 0x11, 0x00


	//----- nvinfo : EIATTR_KPARAM_INFO
	.align		4
.L_19:
        /*0068*/ 	.byte	0x04, 0x17
        /*006a*/ 	.short	(.L_21 - .L_20)
.L_20:
        /*006c*/ 	.word	0x00000000
        /*0070*/ 	.short	0x0007
        /*0072*/ 	.short	0x0028
        /*0074*/ 	.byte	0x00, 0xf0, 0x11, 0x00


	//----- nvinfo : EIATTR_KPARAM_INFO
	.align		4
.L_21:
        /*0078*/ 	.byte	0x04, 0x17
        /*007a*/ 	.short	(.L_23 - .L_22)
.L_22:
        /*007c*/ 	.word	0x00000000
        /*0080*/ 	.short	0x0006
        /*0082*/ 	.short	0x0024
        /*0084*/ 	.byte	0x00, 0xf0, 0x11, 0x00


	//----- nvinfo : EIATTR_KPARAM_INFO
	.align		4
.L_23:
        /*0088*/ 	.byte	0x04, 0x17
        /*008a*/ 	.short	(.L_25 - .L_24)
.L_24:
        /*008c*/ 	.word	0x00000000
        /*0090*/ 	.short	0x0005
        /*0092*/ 	.short	0x0020
        /*0094*/ 	.byte	0x00, 0xf0, 0x11, 0x00


	//----- nvinfo : EIATTR_KPARAM_INFO
	.align		4
.L_25:
        /*0098*/ 	.byte	0x04, 0x17
        /*009a*/ 	.short	(.L_27 - .L_26)
.L_26:
        /*009c*/ 	.word	0x00000000
        /*00a0*/ 	.short	0x0004
        /*00a2*/ 	.short	0x001c
        /*00a4*/ 	.byte	0x00, 0xf0, 0x11, 0x00


	//----- nvinfo : EIATTR_KPARAM_INFO
	.align		4
.L_27:
        /*00a8*/ 	.byte	0x04, 0x17
        /*00aa*/ 	.short	(.L_29 - .L_28)
.L_28:
        /*00ac*/ 	.word	0x00000000
        /*00b0*/ 	.short	0x0003
        /*00b2*/ 	.short	0x0018
        /*00b4*/ 	.byte	0x00, 0xf0, 0x11, 0x00


	//----- nvinfo : EIATTR_KPARAM_INFO
	.align		4
.L_29:
        /*00b8*/ 	.byte	0x04, 0x17
        /*00ba*/ 	.short	(.L_31 - .L_30)
.L_30:
        /*00bc*/ 	.word	0x00000000
        /*00c0*/ 	.short	0x0002
        /*00c2*/ 	.short	0x0010
        /*00c4*/ 	.byte	0x00, 0xf4, 0x21, 0x00


	//----- nvinfo : EIATTR_KPARAM_INFO
	.align		4
.L_31:
        /*00c8*/ 	.byte	0x04, 0x17
        /*00ca*/ 	.short	(.L_33 - .L_32)
.L_32:
        /*00cc*/ 	.word	0x00000000
        /*00d0*/ 	.short	0x0001
        /*00d2*/ 	.short	0x0008
        /*00d4*/ 	.byte	0x00, 0xf4, 0x21, 0x00


	//----- nvinfo : EIATTR_KPARAM_INFO
	.align		4
.L_33:
        /*00d8*/ 	.byte	0x04, 0x17
        /*00da*/ 	.short	(.L_35 - .L_34)
.L_34:
        /*00dc*/ 	.word	0x00000000
        /*00e0*/ 	.short	0x0000
        /*00e2*/ 	.short	0x0000
        /*00e4*/ 	.byte	0x00, 0xf4, 0x21, 0x00


	//----- nvinfo : EIATTR_SPARSE_MMA_MASK
	.align		4
.L_35:
        /*00e8*/ 	.byte	0x03, 0x50
        /*00ea*/ 	.short	0x0000


	//----- nvinfo : EIATTR_MAXREG_COUNT
	.align		4
        /*00ec*/ 	.byte	0x03, 0x1b
        /*00ee*/ 	.short	0x00ff


	//----- nvinfo : EIATTR_NUM_BARRIERS
	.align		4
        /*00f0*/ 	.byte	0x02, 0x4c
        /*00f2*/ 	.byte	0x01
	.zero		1


	//----- nvinfo : EIATTR_ANNOTATIONS
	.align		4
        /*00f4*/ 	.byte	0x04, 0x55
        /*00f6*/ 	.short	(.L_37 - .L_36)


	//   ....[0]....
.L_36:
        /*00f8*/ 	.word	0x00000001
        /*00fc*/ 	.byte	0x70, 0x00, 0x00, 0x00, 0x01, 0x00, 0x00, 0x00, 0xb0, 0x00, 0x00, 0x00, 0x01, 0x00, 0x00, 0x00
        /* <DEDUP_REMOVED lines=2108> */
        /*84cc*/ 	.byte	0xf0, 0x61, 0x03, 0x00


	//----- nvinfo : EIATTR_MERCURY_ISA_VERSION
	.align		4
.L_37:
        /*84d0*/ 	.byte	0x03, 0x5f
        /*84d2*/ 	.short	0x0101


	//----- nvinfo : EIATTR_EXIT_INSTR_OFFSETS
	.align		4
        /*84d4*/ 	.byte	0x04, 0x1c
        /*84d6*/ 	.short	(.L_39 - .L_38)


	//   ....[0]....
.L_38:
        /*84d8*/ 	.word	0x000361e0


	//   ....[1]....
        /*84dc*/ 	.word	0x00036210


	//----- nvinfo : EIATTR_REQNTID
	.align		4
.L_39:
        /*84e0*/ 	.byte	0x04, 0x10
        /*84e2*/ 	.short	(.L_41 - .L_40)
.L_40:
        /*84e4*/ 	.word	0x00000100
        /*84e8*/ 	.word	0x00000001
        /*84ec*/ 	.word	0x00000001


	//----- nvinfo : EIATTR_CBANK_PARAM_SIZE
	.align		4
.L_41:
        /*84f0*/ 	.byte	0x03, 0x19
        /*84f2*/ 	.short	0x0050


	//----- nvinfo : EIATTR_PARAM_CBANK
	.align		4
        /*84f4*/ 	.byte	0x04, 0x0a
        /*84f6*/ 	.short	(.L_43 - .L_42)
	.align		4
.L_42:
        /*84f8*/ 	.word	index@(.nv.constant0.matmul_kernel)
        /*84fc*/ 	.short	0x0210
        /*84fe*/ 	.short	0x0050


	//----- nvinfo : EIATTR_SW_WAR
	.align		4
.L_43:
        /*8500*/ 	.byte	0x04, 0x36
        /*8502*/ 	.short	(.L_45 - .L_44)
.L_44:
        /*8504*/ 	.word	0x00000008
.L_45:


//--------------------- .nv.callgraph             --------------------------
	.section	.nv.callgraph,"",@"SHT_CUDA_CALLGRAPH"
	.align	4
	.sectionentsize	8
	.align		4
        /*0000*/ 	.word	0x00000000
	.align		4
        /*0004*/ 	.word	0xffffffff
	.align		4
        /*0008*/ 	.word	0x00000000
	.align		4
        /*000c*/ 	.word	0xfffffffe
	.align		4
        /*0010*/ 	.word	0x00000000
	.align		4
        /*0014*/ 	.word	0xfffffffd
	.align		4
        /*0018*/ 	.word	0x00000000
	.align		4
        /*001c*/ 	.word	0xfffffffc


//--------------------- .text.matmul_kernel       --------------------------
	.section	.text.matmul_kernel,"ax",@progbits
	.align	128
        .global         matmul_kernel
        .type           matmul_kernel,@function
        .size           matmul_kernel,(.L_x_3 - matmul_kernel)
        .other          matmul_kernel,@"STO_CUDA_ENTRY STV_DEFAULT"
matmul_kernel:
.text.matmul_kernel:
[----:B------:R-:W0:Y:S02]  /*0000*/  LDC R1, c[0x0][0x28] ;  /* 0x00000a00ff017b82 */ /* 0x000e240000000800 */
[----:B0-----:R-:W-:-:S06]  /*0010*/  VIADD R1, R1, 0xffffe5d8 ;  /* 0xffffe5d801017836 */ /* 0x001fcc0000000000 */
[----:B------:R-:W0:Y:S01]  /*0020*/  LDC.64 R2, c[0x0][0x228] ;  /* 0x00008a00ff027b82 */ /* 0x000e220000000a00 */
[----:B------:R-:W1:Y:S01]  /*0030*/  S2R R7, SR_CTAID.X ;  /* 0x0000000000077919 */ /* 0x000e620000002500 */
[----:B------:R-:W-:Y:S01]  /*0040*/  UMOV UR4, 0x400 ;  /* 0x0000040000047882 */ /* 0x000fe20000000000 */
[----:B------:R-:W-:Y:S01]  /*0050*/  ULDC.64 UR20, c[0x0][0x208] ;  /* 0x0000820000147ab9 */ /* 0x000fe20000000a00 */
[----:B------:R-:W-:Y:S01]  /*0060*/  CS2R R24, SRZ ;  /* 0x0000000000187805 */ /* 0x000fe2000001ff00 */
[----:B------:R2:W-:Y:S01]  /*0070*/  STL [R1+0x400], RZ ;  /* 0x000400ff01007387 */ /* 0x0005e20000100800 */
[----:B------:R-:W-:Y:S02]  /*0080*/  CS2R R26, SRZ ;  /* 0x00000000001a7805 */ /* 0x000fe4000001ff00 */
[----:B------:R-:W-:Y:S01]  /*0090*/  CS2R R28, SRZ ;  /* 0x00000000001c7805 */ /* 0x000fe2000001ff00 */
[----:B------:R-:W3:Y:S01]  /*00a0*/  LDC R222, c[0x0][0x230] ;  /* 0x00008c00ffde7b82 */ /* 0x000ee20000000800 */
[----:B------:R2:W-:Y:S01]  /*00b0*/  STL [R1+0x404], RZ ;  /* 0x000404ff01007387 */ /* 0x0005e20000100800 */
[----:B------:R-:W-:-:S02]  /*00c0*/  CS2R R30, SRZ ;  /* 0x00000000001e7805 */ /* 0x000fc4000001ff00 */
[----:B------:R-:W-:Y:S02]  /*00d0*/  CS2R R32, SRZ ;  /* 0x0000000000207805 */ /* 0x000fe4000001ff00 */
[----:B------:R-:W-:Y:S01]  /*00e0*/  CS2R R34, SRZ ;  /* 0x0000000000227805 */ /* 0x000fe2000001ff00 */
[----:B------:R2:W-:Y:S01]  /*00f0*/  STL [R1+0x408], RZ ;  /* 0x000408ff01007387 */ /* 0x0005e20000100800 */
[----:B------:R-:W-:Y:S02]  /*0100*/  CS2R R36, SRZ ;  /* 0x0000000000247805 */ /* 0x000fe4000001ff00 */
[----:B------:R-:W-:Y:S01]  /*0110*/  CS2R R38, SRZ ;  /* 0x0000000000267805 */ /* 0x000fe2000001ff00 */
[----:B------:R-:W4:Y:S01]  /*0120*/  S2UR UR5, SR_CgaCtaId ;  /* 0x00000000000579c3 */ /* 0x000f220000008800 */
[----:B------:R2:W-:Y:S01]  /*0130*/  STL [R1+0x40c], RZ ;  /* 0x00040cff01007387 */ /* 0x0005e20000100800 */
[----:B------:R-:W-:Y:S02]  /*0140*/  CS2R R40, SRZ ;  /* 0x0000000000287805 */ /* 0x000fe4000001ff00 */
[----:B------:R-:W-:-:S02]  /*0150*/  CS2R R42, SRZ ;  /* 0x00000000002a7805 */ /* 0x000fc4000001ff00 */
[----:B------:R-:W-:Y:S01]  /*0160*/  CS2R R44, SRZ ;  /* 0x00000000002c7805 */ /* 0x000fe2000001ff00 */
[----:B------:R2:W-:Y:S01]  /*0170*/  STL [R1+0x410], RZ ;  /* 0x000410ff01007387 */ /* 0x0005e20000100800 */
[----:B------:R-:W-:Y:S02]  /*0180*/  CS2R R46, SRZ ;  /* 0x00000000002e7805 */ /* 0x000fe4000001ff00 */
[----:B------:R-:W-:Y:S01]  /*0190*/  CS2R R48, SRZ ;  /* 0x0000000000307805 */ /* 0x000fe2000001ff00 */
[----:B0-----:R-:W-:Y:S01]  /*01a0*/  VIADD R0, R3, 0xff ;  /* 0x000000ff03007836 */ /* 0x001fe20000000000 */
[----:B------:R2:W-:Y:S01]  /*01b0*/  STL [R1+0x414], RZ ;  /* 0x000414ff01007387 */ /* 0x0005e20000100800 */
[----:B------:R-:W-:Y:S02]  /*01c0*/  CS2R R50, SRZ ;  /* 0x0000000000327805 */ /* 0x000fe4000001ff00 */
[----:B------:R-:W-:Y:S02]  /*01d0*/  CS2R R52, SRZ ;  /* 0x0000000000347805 */ /* 0x000fe4000001ff00 */
[----:B------:R-:W-:Y:S01]  /*01e0*/  CS2R R54, SRZ ;  /* 0x0000000000367805 */ /* 0x000fe2000001ff00 */
[----:B------:R2:W-:Y:S01]  /*01f0*/  STL [R1+0x418], RZ ;  /* 0x000418ff01007387 */ /* 0x0005e20000100800 */
[----:B------:R-:W-:-:S02]  /*0200*/  SHF.R.S32.HI R5, RZ, 0x1f, R0 ;  /* 0x0000001fff057819 */ /* 0x000fc40000011400 */
[----:B------:R-:W-:Y:S01]  /*0210*/  CS2R R56, SRZ ;  /* 0x0000000000387805 */ /* 0x000fe2000001ff00 */
[----:B---3--:R-:W-:Y:S01]  /*0220*/  VIADD R222, R222, 0x1f ;  /* 0x0000001fdede7836 */ /* 0x008fe20000000000 */
[----:B------:R2:W-:Y:S01]  /*0230*/  STL [R1+0x41c], RZ ;  /* 0x00041cff01007387 */ /* 0x0005e20000100800 */
[----:B------:R-:W-:Y:S02]  /*0240*/  LEA.HI R5, R5, R0, RZ, 0x8 ;  /* 0x0000000005057211 */ /* 0x000fe400078f40ff */
[----:B------:R-:W-:Y:S02]  /*0250*/  CS2R R58, SRZ ;  /* 0x00000000003a7805 */ /* 0x000fe4000001ff00 */
[----:B-1----:R-:W-:Y:S01]  /*0260*/  IABS R10, R7 ;  /* 0x00000007000a7213 */ /* 0x002fe20000000000 */
[----:B------:R2:W-:Y:S01]  /*0270*/  STL [R1+0x420], RZ ;  /* 0x000420ff01007387 */ /* 0x0005e20000100800 */
[----:B------:R-:W-:Y:S02]  /*0280*/  SHF.R.S32.HI R5, RZ, 0x8, R5 ;  /* 0x00000008ff057819 */ /* 0x000fe40000011405 */
[----:B------:R-:W-:Y:S01]  /*0290*/  CS2R R60, SRZ ;  /* 0x00000000003c7805 */ /* 0x000fe2000001ff00 */
[----:B----4-:R-:W-:Y:S01]  /*02a0*/  ULEA UR4, UR5, UR4, 0x18 ;  /* 0x0000000405047291 */ /* 0x010fe2000f8ec03f */
[----:B------:R2:W-:Y:S01]  /*02b0*/  STL [R1+0x424], RZ ;  /* 0x000424ff01007387 */ /* 0x0005e20000100800 */
[----:B------:R-:W-:Y:S01]  /*02c0*/  CS2R R62, SRZ ;  /* 0x00000000003e7805 */ /* 0x000fe2000001ff00 */
[----:B------:R-:W-:Y:S01]  /*02d0*/  IMAD.SHL.U32 R6, R5, 0x8, RZ ;  /* 0x0000000805067824 */ /* 0x000fe200078e00ff */
[----:B------:R-:W-:Y:S01]  /*02e0*/  CS2R R64, SRZ ;  /* 0x0000000000407805 */ /* 0x000fe2000001ff00 */
[----:B------:R2:W-:Y:S01]  /*02f0*/  STL [R1+0x428], RZ ;  /* 0x000428ff01007387 */ /* 0x0005e20000100800 */
[----:B------:R-:W-:-:S02]  /*0300*/  CS2R R66, SRZ ;  /* 0x0000000000427805 */ /* 0x000fc4000001ff00 */
[----:B------:R-:W-:Y:S02]  /*0310*/  CS2R R68, SRZ ;  /* 0x0000000000447805 */ /* 0x000fe4000001ff00 */
[-C--:B------:R-:W-:Y:S01]  /*0320*/  IABS R9, R6.reuse ;  /* 0x0000000600097213 */ /* 0x080fe20000000000 */
[----:B------:R2:W-:Y:S01]  /*0330*/  STL [R1+0x42c], RZ ;  /* 0x00042cff01007387 */ /* 0x0005e20000100800 */
[----:B------:R-:W-:Y:S02]  /*0340*/  IABS R12, R6 ;  /* 0x00000006000c7213 */ /* 0x000fe40000000000 */
[----:B------:R-:W-:Y:S01]  /*0350*/  CS2R R70, SRZ ;  /* 0x0000000000467805 */ /* 0x000fe2000001ff00 */
[----:B------:R-:W0:Y:S01]  /*0360*/  I2F.RP R0, R9 ;  /* 0x0000000900007306 */ /* 0x000e220000209400 */
[----:B------:R2:W-:Y:S01]  /*0370*/  STL [R1+0x430], RZ ;  /* 0x000430ff01007387 */ /* 0x0005e20000100800 */
[----:B------:R-:W-:Y:S02]  /*0380*/  CS2R R72, SRZ ;  /* 0x0000000000487805 */ /* 0x000fe4000001ff00 */
[----:B------:R-:W-:-:S02]  /*0390*/  CS2R R74, SRZ ;  /* 0x00000000004a7805 */ /* 0x000fc4000001ff00 */
[----:B------:R-:W-:Y:S01]  /*03a0*/  CS2R R76, SRZ ;  /* 0x00000000004c7805 */ /* 0x000fe2000001ff00 */
[----:B------:R2:W-:Y:S01]  /*03b0*/  STL [R1+0x434], RZ ;  /* 0x000434ff01007387 */ /* 0x0005e20000100800 */
[----:B------:R-:W-:Y:S02]  /*03c0*/  CS2R R78, SRZ ;  /* 0x00000000004e7805 */ /* 0x000fe4000001ff00 */
[----:B------:R-:W-:Y:S02]  /*03d0*/  CS2R R80, SRZ ;  /* 0x0000000000507805 */ /* 0x000fe4000001ff00 */
[----:B------:R-:W-:Y:S01]  /*03e0*/  CS2R R82, SRZ ;  /* 0x0000000000527805 */ /* 0x000fe2000001ff00 */
[----:B------:R2:W-:Y:S01]  /*03f0*/  STL [R1+0x438], RZ ;  /* 0x000438ff01007387 */ /* 0x0005e20000100800 */
[----:B------:R-:W-:Y:S02]  /*0400*/  CS2R R84, SRZ ;  /* 0x0000000000547805 */ /* 0x000fe4000001ff00 */
[----:B------:R-:W-:-:S02]  /*0410*/  CS2R R86, SRZ ;  /* 0x0000000000567805 */ /* 0x000fc4000001ff00 */
[----:B------:R-:W-:Y:S01]  /*0420*/  CS2R R88, SRZ ;  /* 0x0000000000587805 */ /* 0x000fe2000001ff00 */
[----:B------:R2:W-:Y:S01]  /*0430*/  STL [R1+0x43c], RZ ;  /* 0x00043cff01007387 */ /* 0x0005e20000100800 */
[----:B------:R-:W-:Y:S01]  /*0440*/  CS2R R90, SRZ ;  /* 0x00000000005a7805 */ /* 0x000fe2000001ff00 */
[----:B0-----:R-:W0:Y:S01]  /*0450*/  MUFU.RCP R0, R0 ;  /* 0x0000000000007308 */ /* 0x001e220000001000 */
[----:B------:R-:W-:Y:S01]  /*0460*/  CS2R R92, SRZ ;  /* 0x00000000005c7805 */ /* 0x000fe2000001ff00 */
[----:B------:R2:W-:Y:S01]  /*0470*/  STL [R1+0x440], RZ ;  /* 0x000440ff01007387 */ /* 0x0005e20000100800 */
[----:B------:R-:W-:Y:S02]  /*0480*/  CS2R R94, SRZ ;  /* 0x00000000005e7805 */ /* 0x000fe4000001ff00 */
[----:B------:R-:W-:Y:S02]  /*0490*/  CS2R R96, SRZ ;  /* 0x0000000000607805 */ /* 0x000fe4000001ff00 */
[----:B------:R-:W-:Y:S01]  /*04a0*/  CS2R R98, SRZ ;  /* 0x0000000000627805 */ /* 0x000fe2000001ff00 */
[----:B------:R2:W-:Y:S01]  /*04b0*/  STL [R1+0x444], RZ ;  /* 0x000444ff01007387 */ /* 0x0005e20000100800 */
[----:B------:R-:W-:-:S02]  /*04c0*/  CS2R R100, SRZ ;  /* 0x0000000000647805 */ /* 0x000fc4000001ff00 */
[----:B------:R-:W-:Y:S02]  /*04d0*/  CS2R R102, SRZ ;  /* 0x0000000000667805 */ /* 0x000fe4000001ff00 */
[----:B------:R-:W-:Y:S01]  /*04e0*/  CS2R R104, SRZ ;  /* 0x0000000000687805 */ /* 0x000fe2000001ff00 */
[----:B------:R2:W-:Y:S01]  /*04f0*/  STL [R1+0x448], RZ ;  /* 0x000448ff01007387 */ /* 0x0005e20000100800 */
[----:B------:R-:W-:Y:S02]  /*0500*/  CS2R R106, SRZ ;  /* 0x00000000006a7805 */ /* 0x000fe4000001ff00 */
[----:B------:R-:W-:Y:S02]  /*0510*/  CS2R R108, SRZ ;  /* 0x00000000006c7805 */ /* 0x000fe4000001ff00 */
[----:B------:R-:W-:Y:S01]  /*0520*/  CS2R R110, SRZ ;  /* 0x00000000006e7805 */ /* 0x000fe2000001ff00 */
[----:B------:R2:W-:Y:S01]  /*0530*/  STL [R1+0x44c], RZ ;  /* 0x00044cff01007387 */ /* 0x0005e20000100800 */
[----:B------:R-:W-:-:S02]  /*0540*/  CS2R R112, SRZ ;  /* 0x0000000000707805 */ /* 0x000fc4000001ff00 */
[----:B------:R-:W-:Y:S01]  /*0550*/  CS2R R114, SRZ ;  /* 0x0000000000727805 */ /* 0x000fe2000001ff00 */
[----:B0-----:R-:W-:Y:S01]  /*0560*/  VIADD R4, R0, 0xffffffe ;  /* 0x0ffffffe00047836 */ /* 0x001fe20000000000 */
[----:B------:R2:W-:Y:S01]  /*0570*/  STL [R1+0x450], RZ ;  /* 0x000450ff01007387 */ /* 0x0005e20000100800 */
[----:B------:R-:W-:Y:S01]  /*0580*/  IMAD.MOV R0, RZ, RZ, -R12 ;  /* 0x000000ffff007224 */ /* 0x000fe200078e0a0c */
[----:B------:R-:W-:Y:S01]  /*0590*/  CS2R R116, SRZ ;  /* 0x0000000000747805 */ /* 0x000fe2000001ff00 */
[----:B------:R0:W1:Y:S01]  /*05a0*/  F2I.FTZ.U32.TRUNC.NTZ R5, R4 ;  /* 0x0000000400057305 */ /* 0x000062000021f000 */
        /* <DEDUP_REMOVED lines=9> */
[----:B0-----:R-:W-:Y:S01]  /*0640*/  IMAD.MOV.U32 R4, RZ, RZ, RZ ;  /* 0x000000ffff047224 */ /* 0x001fe200078e00ff */
[----:B------:R-:W-:Y:S02]  /*0650*/  CS2R R130, SRZ ;  /* 0x0000000000827805 */ /* 0x000fe4000001ff00 */
[----:B------:R-:W-:Y:S01]  /*0660*/  CS2R R132, SRZ ;  /* 0x0000000000847805 */ /* 0x000fe2000001ff00 */
[----:B------:R2:W-:Y:S01]  /*0670*/  STL [R1+0x460], RZ ;  /* 0x000460ff01007387 */ /* 0x0005e20000100800 */
[----:B------:R-:W-:Y:S01]  /*0680*/  CS2R R134, SRZ ;  /* 0x0000000000867805 */ /* 0x000fe2000001ff00 */
[--C-:B-1----:R-:W-:Y:S01]  /*0690*/  IMAD.MOV R8, RZ, RZ, -R5.reuse ;  /* 0x000000ffff087224 */ /* 0x102fe200078e0a05 */
[----:B------:R-:W-:Y:S01]  /*06a0*/  CS2R R136, SRZ ;  /* 0x0000000000887805 */ /* 0x000fe2000001ff00 */
[----:B------:R2:W-:Y:S01]  /*06b0*/  STL [R1+0x464], RZ ;  /* 0x000464ff01007387 */ /* 0x0005e20000100800 */
[----:B------:R-:W-:Y:S01]  /*06c0*/  CS2R R138, SRZ ;  /* 0x00000000008a7805 */ /* 0x000fe2000001ff00 */
[----:B------:R-:W-:Y:S01]  /*06d0*/  IMAD R11, R8, R9, RZ ;  /* 0x00000009080b7224 */ /* 0x000fe200078e02ff */
[----:B------:R-:W-:Y:S01]  /*06e0*/  CS2R R140, SRZ ;  /* 0x00000000008c7805 */ /* 0x000fe2000001ff00 */
[----:B------:R2:W-:Y:S01]  /*06f0*/  STL [R1+0x468], RZ ;  /* 0x000468ff01007387 */ /* 0x0005e20000100800 */
[----:B------:R-:W-:Y:S01]  /*0700*/  IMAD.MOV.U32 R8, RZ, RZ, R10 ;  /* 0x000000ffff087224 */ /* 0x000fe200078e000a */
[----:B------:R-:W-:Y:S01]  /*0710*/  CS2R R142, SRZ ;  /* 0x00000000008e7805 */ /* 0x000fe2000001ff00 */
[----:B------:R-:W-:Y:S01]  /*0720*/  IMAD.HI.U32 R5, R5, R11, R4 ;  /* 0x0000000b05057227 */ /* 0x000fe200078e0004 */
[----:B------:R2:W-:Y:S01]  /*0730*/  STL [R1+0x46c], RZ ;  /* 0x00046cff01007387 */ /* 0x0005e20000100800 */
[----:B------:R-:W-:-:S02]  /*0740*/  CS2R R144, SRZ ;  /* 0x0000000000907805 */ /* 0x000fc4000001ff00 */
[----:B------:R-:W-:Y:S02]  /*0750*/  CS2R R146, SRZ ;  /* 0x0000000000927805 */ /* 0x000fe4000001ff00 */
[----:B------:R-:W-:Y:S01]  /*0760*/  CS2R R148, SRZ ;  /* 0x0000000000947805 */ /* 0x000fe2000001ff00 */
[----:B------:R2:W-:Y:S01]  /*0770*/  STL [R1+0x470], RZ ;  /* 0x000470ff01007387 */ /* 0x0005e20000100800 */
[----:B------:R-:W-:Y:S01]  /*0780*/  IMAD.HI.U32 R5, R5, R8, RZ ;  /* 0x0000000805057227 */ /* 0x000fe200078e00ff */
[----:B------:R-:W-:Y:S02]  /*0790*/  CS2R R150, SRZ ;  /* 0x0000000000967805 */ /* 0x000fe4000001ff00 */
[----:B------:R2:W-:Y:S01]  /*07a0*/  STL [R1+0x474], RZ ;  /* 0x000474ff01007387 */ /* 0x0005e20000100800 */
[----:B------:R-:W-:-:S03]  /*07b0*/  IMAD R0, R5, R0, R8 ;  /* 0x0000000005007224 */ /* 0x000fc600078e0208 */
[----:B------:R2:W-:Y:S02]  /*07c0*/  STL [R1+0x478], RZ ;  /* 0x000478ff01007387 */ /* 0x0005e40000100800 */
[----:B------:R-:W-:Y:S02]  /*07d0*/  ISETP.GT.U32.AND P1, PT, R9, R0, PT ;  /* 0x000000000900720c */ /* 0x000fe40003f24070 */
[----:B------:R2:W-:Y:S04]  /*07e0*/  STL [R1+0x47c], RZ ;  /* 0x00047cff01007387 */ /* 0x0005e80000100800 */
[----:B------:R2:W-:Y:S04]  /*07f0*/  STL [R1+0x480], RZ ;  /* 0x000480ff01007387 */ /* 0x0005e80000100800 */
[----:B------:R2:W-:Y:S03]  /*0800*/  STL [R1+0x484], RZ ;  /* 0x000484ff01007387 */ /* 0x0005e60000100800 */
[----:B------:R-:W-:Y:S01]  /*0810*/  @!P1 IMAD.IADD R0, R0, 0x1, -R9 ;  /* 0x0000000100009824 */ /* 0x000fe200078e0a09 */
[----:B------:R2:W-:Y:S01]  /*0820*/  STL [R1+0x488], RZ ;  /* 0x000488ff01007387 */ /* 0x0005e20000100800 */
[----:B------:R-:W-:Y:S01]  /*0830*/  @!P1 VIADD R5, R5, 0x1 ;  /* 0x0000000105059836 */ /* 0x000fe20000000000 */
[----:B------:R-:W-:-:S02]  /*0840*/  ISETP.NE.AND P1, PT, R6, RZ, PT ;  /* 0x000000ff0600720c */ /* 0x000fc40003f25270 */
[----:B------:R2:W-:Y:S01]  /*0850*/  STL [R1+0x48c], RZ ;  /* 0x00048cff01007387 */ /* 0x0005e20000100800 */
[----:B------:R-:W-:Y:S02]  /*0860*/  ISETP.GE.U32.AND P0, PT, R0, R9, PT ;  /* 0x000000090000720c */ /* 0x000fe40003f06070 */
[----:B------:R-:W-:Y:S01]  /*0870*/  LOP3.LUT R0, R7, R6, RZ, 0x3c, !PT ;  /* 0x0000000607007212 */ /* 0x000fe200078e3cff */
[----:B------:R2:W-:Y:S03]  /*0880*/  STL [R1+0x490], RZ ;  /* 0x000490ff01007387 */ /* 0x0005e60000100800 */
[----:B------:R-:W-:Y:S01]  /*0890*/  ISETP.GE.AND P2, PT, R0, RZ, PT ;  /* 0x000000ff0000720c */ /* 0x000fe20003f46270 */
[----:B------:R2:W-:Y:S01]  /*08a0*/  STL [R1+0x494], RZ ;  /* 0x000494ff01007387 */ /* 0x0005e20000100800 */
[----:B------:R-:W-:-:S03]  /*08b0*/  VIADD R0, R2, 0x1ff ;  /* 0x000001ff02007836 */ /* 0x000fc60000000000 */
[----:B------:R2:W-:Y:S02]  /*08c0*/  STL [R1+0x498], RZ ;  /* 0x000498ff01007387 */ /* 0x0005e40000100800 */
[----:B------:R-:W-:Y:S02]  /*08d0*/  @P0 VIADD R5, R5, 0x1 ;  /* 0x0000000105050836 */ /* 0x000fe40000000000 */
[----:B------:R2:W-:Y:S02]  /*08e0*/  STL [R1+0x49c], RZ ;  /* 0x00049cff01007387 */ /* 0x0005e40000100800 */
[----:B------:R-:W-:Y:S01]  /*08f0*/  IMAD.MOV.U32 R4, RZ, RZ, R5 ;  /* 0x000000ffff047224 */ /* 0x000fe200078e0005 */
[----:B------:R-:W-:Y:S01]  /*0900*/  SHF.R.S32.HI R5, RZ, 0x1f, R0 ;  /* 0x0000001fff057819 */ /* 0x000fe20000011400 */
[----:B------:R2:W-:Y:S02]  /*0910*/  STL [R1+0x4a0], RZ ;  /* 0x0004a0ff01007387 */ /* 0x0005e40000100800 */
[----:B------:R-:W-:Y:S01]  /*0920*/  @!P2 IMAD.MOV R4, RZ, RZ, -R4 ;  /* 0x000000ffff04a224 */ /* 0x000fe200078e0a04 */
[----:B------:R-:W-:Y:S01]  /*0930*/  @!P1 LOP3.LUT R4, RZ, R6, RZ, 0x33, !PT ;  /* 0x00000006ff049212 */ /* 0x000fe200078e33ff */
[----:B------:R2:W-:Y:S01]  /*0940*/  STL [R1+0x4a4], RZ ;  /* 0x0004a4ff01007387 */ /* 0x0005e20000100800 */
[----:B------:R-:W-:-:S03]  /*0950*/  LEA.HI R5, R5, R0, RZ, 0x9 ;  /* 0x0000000005057211 */ /* 0x000fc600078f48ff */
[----:B------:R2:W-:Y:S01]  /*0960*/  STL [R1+0x4a8], RZ ;  /* 0x0004a8ff01007387 */ /* 0x0005e20000100800 */
[----:B------:R-:W-:Y:S02]  /*0970*/  IMAD.SHL.U32 R8, R4, 0x8, RZ ;  /* 0x0000000804087824 */ /* 0x000fe400078e00ff */
[----:B------:R-:W-:Y:S01]  /*0980*/  IMAD.MOV R4, RZ, RZ, -R4 ;  /* 0x000000ffff047224 */ /* 0x000fe200078e0a04 */
[----:B------:R2:W-:Y:S02]  /*0990*/  STL [R1+0x4ac], RZ ;  /* 0x0004acff01007387 */ /* 0x0005e40000100800 */
[----:B------:R-:W-:Y:S01]  /*09a0*/  LEA.HI.SX32 R5, R5, -R8, 0x17 ;  /* 0x8000000805057211 */ /* 0x000fe200078fbaff */
[----:B------:R-:W-:Y:S01]  /*09b0*/  IMAD R10, R6, R4, R7 ;  /* 0x00000004060a7224 */ /* 0x000fe200078e0207 */
[----:B------:R2:W-:Y:S02]  /*09c0*/  STL [R1+0x4b0], RZ ;  /* 0x0004b0ff01007387 */ /* 0x0005e40000100800 */
[----:B------:R-:W-:-:S02]  /*09d0*/  VIMNMX R11, R5, 0x8, PT ;  /* 0x00000008050b7848 */ /* 0x000fc40003fe0100 */
[----:B------:R2:W-:Y:S01]  /*09e0*/  STL [R1+0x4b4], RZ ;  /* 0x0004b4ff01007387 */ /* 0x0005e20000100800 */
[----:B------:R-:W-:Y:S02]  /*09f0*/  IABS R6, R10 ;  /* 0x0000000a00067213 */ /* 0x000fe40000000000 */
[----:B------:R-:W-:Y:S01]  /*0a00*/  IABS R9, R11 ;  /* 0x0000000b00097213 */ /* 0x000fe20000000000 */
[----:B------:R2:W-:Y:S03]  /*0a10*/  STL [R1+0x4b8], RZ ;  /* 0x0004b8ff01007387 */ /* 0x0005e60000100800 */
[----:B------:R-:W0:Y:S01]  /*0a20*/  I2F.RP R0, R9 ;  /* 0x0000000900007306 */ /* 0x000e220000209400 */
[----:B------:R2:W-:Y:S04]  /*0a30*/  STL [R1+0x4bc], RZ ;  /* 0x0004bcff01007387 */ /* 0x0005e80000100800 */
[----:B------:R2:W-:Y:S04]  /*0a40*/  STL [R1+0x4c0], RZ ;  /* 0x0004c0ff01007387 */ /* 0x0005e80000100800 */
[----:B------:R2:W-:Y:S04]  /*0a50*/  STL [R1+0x4c4], RZ ;  /* 0x0004c4ff01007387 */ /* 0x0005e80000100800 */
[----:B------:R2:W-:Y:S01]  /*0a60*/  STL [R1+0x4c8], RZ ;  /* 0x0004c8ff01007387 */ /* 0x0005e20000100800 */
[----:B0-----:R-:W0:Y:S03]  /*0a70*/  MUFU.RCP R0, R0 ;  /* 0x0000000000007308 */ /* 0x001e260000001000 */
[----:B------:R2:W-:Y:S04]  /*0a80*/  STL [R1+0x4cc], RZ ;  /* 0x0004ccff01007387 */ /* 0x0005e80000100800 */
[----:B------:R2:W-:Y:S04]  /*0a90*/  STL [R1+0x4d0], RZ ;  /* 0x0004d0ff01007387 */ /* 0x0005e80000100800 */
[----:B------:R2:W-:Y:S04]  /*0aa0*/  STL [R1+0x4d4], RZ ;  /* 0x0004d4ff01007387 */ /* 0x0005e80000100800 */
[----:B------:R2:W-:Y:S01]  /*0ab0*/  STL [R1+0x4d8], RZ ;  /* 0x0004d8ff01007387 */ /* 0x0005e20000100800 */
[----:B0-----:R-:W-:-:S03]  /*0ac0*/  VIADD R5, R0, 0xffffffe ;  /* 0x0ffffffe00057836 */ /* 0x001fc60000000000 */
[----:B------:R2:W-:Y:S04]  /*0ad0*/  STL [R1+0x4dc], RZ ;  /* 0x0004dcff01007387 */ /* 0x0005e80000100800 */
[----:B------:R2:W-:Y:S01]  /*0ae0*/  STL [R1+0x4e0], RZ ;  /* 0x0004e0ff01007387 */ /* 0x0005e20000100800 */
[----:B------:R-:W0:Y:S03]  /*0af0*/  F2I.FTZ.U32.TRUNC.NTZ R5, R5 ;  /* 0x0000000500057305 */ /* 0x000e26000021f000 */
[----:B------:R2:W-:Y:S04]  /*0b00*/  STL [R1+0x4e4], RZ ;  /* 0x0004e4ff01007387 */ /* 0x0005e80000100800 */
[----:B------:R2:W-:Y:S04]  /*0b10*/  STL [R1+0x4e8], RZ ;  /* 0x0004e8ff01007387 */ /* 0x0005e80000100800 */
[----:B------:R2:W-:Y:S04]  /*0b20*/  STL [R1+0x4ec], RZ ;  /* 0x0004ecff01007387 */ /* 0x0005e80000100800 */
[----:B------:R2:W-:Y:S01]  /*0b30*/  STL [R1+0x4f0], RZ ;  /* 0x0004f0ff01007387 */ /* 0x0005e20000100800 */
[----:B0-----:R-:W-:-:S03]  /*0b40*/  IMAD.MOV R12, RZ, RZ, -R5 ;  /* 0x000000ffff0c7224 */ /* 0x001fc600078e0a05 */
[----:B------:R2:W-:Y:S01]  /*0b50*/  STL [R1+0x4f4], RZ ;  /* 0x0004f4ff01007387 */ /* 0x0005e20000100800 */
[----:B------:R-:W-:Y:S01]  /*0b60*/  IMAD.MOV.U32 R4, RZ, RZ, R12 ;  /* 0x000000ffff047224 */ /* 0x000fe200078e000c */
[----:B------:R-:W-:Y:S02]  /*0b70*/  IABS R12, R11 ;  /* 0x0000000b000c7213 */ /* 0x000fe40000000000 */
[----:B------:R2:W-:Y:S01]  /*0b80*/  STL [R1+0x4f8], RZ ;  /* 0x0004f8ff01007387 */ /* 0x0005e20000100800 */
[----:B------:R-:W-:Y:S02]  /*0b90*/  IMAD R7, R4, R9, RZ ;  /* 0x0000000904077224 */ /* 0x000fe400078e02ff */
[----:B------:R-:W-:Y:S01]  /*0ba0*/  IMAD.MOV.U32 R4, RZ, RZ, RZ ;  /* 0x000000ffff047224 */ /* 0x000fe200078e00ff */
[----:B------:R2:W-:Y:S01]  /*0bb0*/  STL [R1+0x4fc], RZ ;  /* 0x0004fcff01007387 */ /* 0x0005e20000100800 */
[----:B------:R-:W-:Y:S02]  /*0bc0*/  IMAD.MOV R0, RZ, RZ, -R12 ;  /* 0x000000ffff007224 */ /* 0x000fe400078e0a0c */
[----:B------:R-:W-:Y:S01]  /*0bd0*/  IMAD.HI.U32 R4, R5, R7, R4 ;  /* 0x0000000705047227 */ /* 0x000fe200078e0004 */
[----:B------:R2:W-:Y:S04]  /*0be0*/  STL [R1+0x500], RZ ;  /* 0x000500ff01007387 */ /* 0x0005e80000100800 */
[----:B------:R2:W-:Y:S01]  /*0bf0*/  STL [R1+0x504], RZ ;  /* 0x000504ff01007387 */ /* 0x0005e20000100800 */
[----:B------:R-:W-:-:S03]  /*0c00*/  IMAD.HI.U32 R5, R4, R6, RZ ;  /* 0x0000000604057227 */ /* 0x000fc600078e00ff */
        /* <DEDUP_REMOVED lines=13> */
[-C--:B------:R-:W-:Y:S01]  /*0ce0*/  LOP3.LUT R0, R10, R11.reuse, RZ, 0x3c, !PT ;  /* 0x0000000b0a007212 */ /* 0x080fe200078e3cff */
[----:B------:R2:W-:Y:S03]  /*0cf0*/  STL [R1+0x524], RZ ;  /* 0x000524ff01007387 */ /* 0x0005e60000100800 */
[----:B------:R-:W-:Y:S01]  /*0d00*/  ISETP.GE.AND P2, PT, R0, RZ, PT ;  /* 0x000000ff0000720c */ /* 0x000fe20003f46270 */
[----:B------:R2:W-:Y:S04]  /*0d10*/  STL [R1+0x528], RZ ;  /* 0x000528ff01007387 */ /* 0x0005e80000100800 */
[----:B------:R2:W-:Y:S02]  /*0d20*/  STL [R1+0x52c], RZ ;  /* 0x00052cff01007387 */ /* 0x0005e40000100800 */
[----:B------:R-:W-:Y:S01]  /*0d30*/  @P0 VIADD R5, R5, 0x1 ;  /* 0x0000000105050836 */ /* 0x000fe20000000000 */
[----:B------:R-:W-:Y:S01]  /*0d40*/  ISETP.GE.AND P0, PT, R222, 0x20, PT ;  /* 0x00000020de00780c */ /* 0x000fe20003f06270 */
[----:B------:R2:W-:Y:S04]  /*0d50*/  STL [R1+0x530], RZ ;  /* 0x000530ff01007387 */ /* 0x0005e80000100800 */
[----:B------:R2:W-:Y:S01]  /*0d60*/  STL [R1+0x534], RZ ;  /* 0x000534ff01007387 */ /* 0x0005e20000100800 */
[----:B------:R-:W-:Y:S01]  /*0d70*/  @!P2 IMAD.MOV R5, RZ, RZ, -R5 ;  /* 0x000000ffff05a224 */ /* 0x000fe200078e0a05 */
[----:B------:R-:W-:-:S02]  /*0d80*/  @!P1 LOP3.LUT R5, RZ, R11, RZ, 0x33, !PT ;  /* 0x0000000bff059212 */ /* 0x000fc400078e33ff */
[----:B------:R2:W-:Y:S03]  /*0d90*/  STL [R1+0x538], RZ ;  /* 0x000538ff01007387 */ /* 0x0005e60000100800 */
[----:B------:R-:W-:Y:S01]  /*0da0*/  IMAD.MOV R0, RZ, RZ, -R5 ;  /* 0x000000ffff007224 */ /* 0x000fe200078e0a05 */
[----:B------:R2:W-:Y:S01]  /*0db0*/  STL [R1+0x53c], RZ ;  /* 0x00053cff01007387 */ /* 0x0005e20000100800 */
[----:B------:R-:W-:Y:S02]  /*0dc0*/  IMAD.SHL.U32 R5, R5, 0x100, RZ ;  /* 0x0000010005057824 */ /* 0x000fe400078e00ff */
[----:B------:R-:W-:Y:S01]  /*0dd0*/  IMAD R0, R11, R0, R10 ;  /* 0x000000000b007224 */ /* 0x000fe200078e020a */
[----:B------:R2:W-:Y:S03]  /*0de0*/  STL [R1+0x540], RZ ;  /* 0x000540ff01007387 */ /* 0x0005e60000100800 */
[----:B------:R-:W-:Y:S01]  /*0df0*/  IMAD.IADD R0, R8, 0x1, R0 ;  /* 0x0000000108007824 */ /* 0x000fe200078e0200 */
[----:B------:R2:W-:Y:S04]  /*0e00*/  STL [R1+0x544], RZ ;  /* 0x000544ff01007387 */ /* 0x0005e80000100800 */
        /* <DEDUP_REMOVED lines=174> */
[----:B------:R2:W-:Y:S04]  /*18f0*/  STL [R1], RZ ;  /* 0x000000ff01007387 */ /* 0x0005e80000100800 */
        /* <DEDUP_REMOVED lines=104> */
[----:B------:R2:W-:Y:S01]  /*1f80*/  STL [R1+0x1a4], RZ ;  /* 0x0001a4ff01007387 */ /* 0x0005e20000100800 */
[----:B------:R-:W0:Y:S03]  /*1f90*/  S2R R161, SR_TID.X ;  /* 0x0000000000a17919 */ /* 0x000e260000002100 */
        /* <DEDUP_REMOVED lines=8> */
[----:B0-----:R-:W-:-:S03]  /*2020*/  LOP3.LUT R7, R161, 0xff, RZ, 0xc0, !PT ;  /* 0x000000ffa1077812 */ /* 0x001fc600078ec0ff */
[----:B------:R2:W-:Y:S02]  /*2030*/  STL [R1+0x1c8], RZ ;  /* 0x0001c8ff01007387 */ /* 0x0005e40000100800 */
[----:B------:R-:W-:Y:S01]  /*2040*/  IMAD R6, R0, 0x200, R7 ;  /* 0x0000020000067824 */ /* 0x000fe200078e0207 */
[----:B------:R-:W-:Y:S01]  /*2050*/  LOP3.LUT R0, R161, 0xe0, RZ, 0xc0, !PT ;  /* 0x000000e0a1007812 */ /* 0x000fe200078ec0ff */
[----:B------:R2:W-:Y:S02]  /*2060*/  STL [R1+0x1cc], RZ ;  /* 0x0001ccff01007387 */ /* 0x0005e40000100800 */
[----:B------:R-:W-:Y:S02]  /*2070*/  VIADD R7, R6, 0x100 ;  /* 0x0000010006077836 */ /* 0x000fe40000000000 */
        /* <DEDUP_REMOVED lines=12> */
[----:B------:R-:W-:Y:S05]  /*2140*/  @!P0 BRA `(.L_x_0) ;  /* 0x000000bc00f88947 */ /* 0x000fea0003800000 */
[-C--:B------:R-:W-:Y:S01]  /*2150*/  IABS R17, R2.reuse ;  /* 0x0000000200117213 */ /* 0x080fe20000000000 */
[----:B------:R-:W-:Y:S01]  /*2160*/  ULDC UR5, c[0x0][0x240] ;  /* 0x0000900000057ab9 */ /* 0x000fe20000000800 */
[----:B------:R-:W-:Y:S01]  /*2170*/  IABS R4, R3 ;  /* 0x0000000300047213 */ /* 0x000fe20000000000 */
[----:B------:R-:W-:Y:S01]  /*2180*/  ULDC.64 UR10, c[0x0][0x218] ;  /* 0x00008600000a7ab9 */ /* 0x000fe20000000a00 */
[----:B------:R-:W0:Y:S01]  /*2190*/  I2F.RP R13, R17 ;  /* 0x00000011000d7306 */ /* 0x000e220000209400 */
[----:B------:R-:W-:Y:S01]  /*21a0*/  LEA.HI R16, R0, R5, RZ, 0x1b ;  /* 0x0000000500107211 */ /* 0x000fe200078fd8ff */
[----:B------:R-:W-:Y:S01]  /*21b0*/  ULDC UR9, c[0x0][0x234] ;  /* 0x00008d0000097ab9 */ /* 0x000fe20000000800 */
[----:B------:R-:W-:Y:S01]  /*21c0*/  ISETP.GE.AND P2, PT, R7, RZ, PT ;  /* 0x000000ff0700720c */ /* 0x000fe20003f46270 */
[----:B------:R-:W-:Y:S01]  /*21d0*/  ULDC UR8, c[0x0][0x23c] ;  /* 0x00008f0000087ab9 */ /* 0x000fe20000000800 */
[----:B------:R-:W-:Y:S01]  /*21e0*/  LOP3.LUT R223, RZ, R2, RZ, 0x33, !PT ;  /* 0x00000002ffdf7212 */ /* 0x000fe200078e33ff */
[C---:B------:R-:W-:Y:S01]  /*21f0*/  VIADD R18, R16.reuse, 0xf8 ;  /* 0x000000f810127836 */ /* 0x040fe20000000000 */
[----:B------:R-:W-:Y:S01]  /*2200*/  IABS R71, R16 ;  /* 0x0000001000477213 */ /* 0x000fe20000000000 */
[----:B------:R-:W1:Y:S01]  /*2210*/  I2F.RP R12, R4 ;  /* 0x00000004000c7306 */ /* 0x000e620000209400 */
[C---:B------:R-:W-:Y:S01]  /*2220*/  VIADD R19, R16.reuse, 0xf0 ;  /* 0x000000f010137836 */ /* 0x040fe20000000000 */
[----:B------:R-:W-:Y:S01]  /*2230*/  ULDC UR12, c[0x0][0x230] ;  /* 0x00008c00000c7ab9 */ /* 0x000fe20000000800 */
[----:B------:R-:W-:Y:S01]  /*2240*/  VIADD R20, R16, 0xe8 ;  /* 0x000000e810147836 */ /* 0x000fe20000000000 */
[----:B------:R-:W-:Y:S01]  /*2250*/  ISETP.GE.AND P4, PT, R18, RZ, PT ;  /* 0x000000ff1200720c */ /* 0x000fe20003f86270 */
[C---:B------:R-:W-:Y:S01]  /*2260*/  VIADD R22, R16.reuse, 0x88 ;  /* 0x0000008810167836 */ /* 0x040fe20000000000 */
[----:B------:R-:W-:Y:S01]  /*2270*/  ISETP.GE.AND P5, PT, R19, RZ, PT ;  /* 0x000000ff1300720c */ /* 0x000fe20003fa6270 */
[----:B------:R-:W-:Y:S01]  /*2280*/  VIADD R24, R16, 0x30 ;  /* 0x0000003010187836 */ /* 0x000fe20000000000 */
[----:B0-----:R-:W0:Y:S01]  /*2290*/  MUFU.RCP R13, R13 ;  /* 0x0000000d000d7308 */ /* 0x001e220000001000 */
[----:B------:R-:W-:Y:S01]  /*22a0*/  ISETP.GE.AND P6, PT, R20, RZ, PT ;  /* 0x000000ff1400720c */ /* 0x000fe20003fc6270 */
[C---:B------:R-:W-:Y:S01]  /*22b0*/  VIADD R26, R16.reuse, 0x28 ;  /* 0x00000028101a7836 */ /* 0x040fe20000000000 */
[----:B------:R-:W-:Y:S01]  /*22c0*/  IABS R37, R22 ;  /* 0x0000001600257213 */ /* 0x000fe20000000000 */
[C---:B------:R-:W-:Y:S01]  /*22d0*/  VIADD R28, R16.reuse, 0x20 ;  /* 0x00000020101c7836 */ /* 0x040fe20000000000 */
[----:B------:R-:W-:Y:S01]  /*22e0*/  IABS R59, R24 ;  /* 0x00000018003b7213 */ /* 0x000fe20000000000 */
[C---:B------:R-:W-:Y:S01]  /*22f0*/  VIADD R32, R16.reuse, 0x10 ;  /* 0x0000001010207836 */ /* 0x040fe20000000000 */
[----:B------:R-:W-:Y:S01]  /*2300*/  IABS R61, R26 ;  /* 0x0000001a003d7213 */ /* 0x000fe20000000000 */
[----:B-1----:R-:W1:Y:S01]  /*2310*/  MUFU.RCP R12, R12 ;  /* 0x0000000c000c7308 */ /* 0x002e620000001000 */
[C---:B------:R-:W-:Y:S01]  /*2320*/  VIADD R34, R16.reuse, 0x8 ;  /* 0x0000000810227836 */ /* 0x040fe20000000000 */
[----:B------:R-:W-:Y:S01]  /*2330*/  IABS R63, R28 ;  /* 0x0000001c003f7213 */ /* 0x000fe20000000000 */
[----:B------:R-:W-:Y:S01]  /*2340*/  VIADD R30, R16, 0x18 ;  /* 0x00000018101e7836 */ /* 0x000fe20000000000 */
[----:B------:R-:W-:Y:S01]  /*2350*/  IABS R67, R32 ;  /* 0x0000002000437213 */ /* 0x000fe20000000000 */
[----:B------:R-:W-:Y:S01]  /*2360*/  ULDC UR13, c[0x0][0x210] ;  /* 0x00008400000d7ab9 */ /* 0x000fe20000000800 */
[----:B------:R-:W-:Y:S01]  /*2370*/  IABS R69, R34 ;  /* 0x0000002200457213 */ /* 0x000fe20000000000 */
[----:B------:R-:W-:Y:S01]  /*2380*/  USHF.L.U32 UR7, UR8, 0x5, URZ ;  /* 0x0000000508077899 */ /* 0x000fe2000800063f */
[----:B------:R-:W-:Y:S01]  /*2390*/  IABS R65, R30 ;  /* 0x0000001e00417213 */ /* 0x000fe20000000000 */
[----:B0-----:R-:W-:Y:S01]  /*23a0*/  VIADD R10, R13, 0xffffffe ;  /* 0x0ffffffe0d0a7836 */ /* 0x001fe20000000000 */
[----:B------:R-:W-:-:S02]  /*23b0*/  CS2R R74, SRZ ;  /* 0x00000000004a7805 */ /* 0x000fc4000001ff00 */
[----:B------:R-:W-:Y:S02]  /*23c0*/  CS2R R76, SRZ ;  /* 0x00000000004c7805 */ /* 0x000fe4000001ff00 */
[----:B------:R-:W-:Y:S01]  /*23d0*/  CS2R R78, SRZ ;  /* 0x00000000004e7805 */ /* 0x000fe2000001ff00 */
[----:B------:R0:W3:Y:S01]  /*23e0*/  F2I.FTZ.U32.TRUNC.NTZ R11, R10 ;  /* 0x0000000a000b7305 */ /* 0x0000e2000021f000 */
[----:B------:R-:W-:Y:S02]  /*23f0*/  CS2R R80, SRZ ;  /* 0x0000000000507805 */ /* 0x000fe4000001ff00 */
[----:B------:R-:W-:Y:S02]  /*2400*/  CS2R R82, SRZ ;  /* 0x0000000000527805 */ /* 0x000fe4000001ff00 */
[----:B------:R-:W-:Y:S01]  /*2410*/  CS2R R84, SRZ ;  /* 0x0000000000547805 */ /* 0x000fe2000001ff00 */
[----:B-1----:R-:W-:Y:S01]  /*2420*/  VIADD R8, R12, 0xffffffe ;  /* 0x0ffffffe0c087836 */ /* 0x002fe20000000000 */
[----:B------:R-:W-:-:S02]  /*2430*/  IABS R12, R7 ;  /* 0x00000007000c7213 */ /* 0x000fc40000000000 */
[----:B------:R-:W-:Y:S02]  /*2440*/  CS2R R86, SRZ ;  /* 0x0000000000567805 */ /* 0x000fe4000001ff00 */
[----:B------:R-:W-:Y:S01]  /*2450*/  CS2R R88, SRZ ;  /* 0x0000000000587805 */ /* 0x000fe2000001ff00 */
[----:B------:R-:W1:Y:S01]  /*2460*/  F2I.FTZ.U32.TRUNC.NTZ R9, R8 ;  /* 0x0000000800097305 */ /* 0x000e62000021f000 */
[----:B0-----:R-:W-:Y:S01]  /*2470*/  IMAD.MOV.U32 R10, RZ, RZ, RZ ;  /* 0x000000ffff0a7224 */ /* 0x001fe200078e00ff */
[----:B------:R-:W-:Y:S02]  /*2480*/  CS2R R90, SRZ ;  /* 0x00000000005a7805 */ /* 0x000fe4000001ff00 */
[----:B------:R-:W-:Y:S02]  /*2490*/  CS2R R92, SRZ ;  /* 0x00000000005c7805 */ /* 0x000fe4000001ff00 */
[----:B------:R-:W-:Y:S02]  /*24a0*/  CS2R R94, SRZ ;  /* 0x00000000005e7805 */ /* 0x000fe4000001ff00 */
[----:B------:R-:W-:-:S02]  /*24b0*/  CS2R R96, SRZ ;  /* 0x0000000000607805 */ /* 0x000fc4000001ff00 */
[----:B------:R-:W-:Y:S01]  /*24c0*/  CS2R R98, SRZ ;  /* 0x0000000000627805 */ /* 0x000fe2000001ff00 */
[----:B---3--:R-:W-:Y:S01]  /*24d0*/  IMAD.MOV R14, RZ, RZ, -R11 ;  /* 0x000000ffff0e7224 */ /* 0x008fe200078e0a0b */
[----:B------:R-:W-:Y:S02]  /*24e0*/  CS2R R100, SRZ ;  /* 0x0000000000647805 */ /* 0x000fe4000001ff00 */
[----:B------:R-:W-:Y:S02]  /*24f0*/  CS2R R102, SRZ ;  /* 0x0000000000667805 */ /* 0x000fe4000001ff00 */
[----:B------:R-:W-:Y:S01]  /*2500*/  CS2R R104, SRZ ;  /* 0x0000000000687805 */ /* 0x000fe2000001ff00 */
[----:B------:R-:W-:Y:S01]  /*2510*/  IMAD R15, R14, R17, RZ ;  /* 0x000000110e0f7224 */ /* 0x000fe200078e02ff */
[----:B------:R-:W-:Y:S02]  /*2520*/  IABS R14, R6 ;  /* 0x00000006000e7213 */ /* 0x000fe40000000000 */
[----:B------:R-:W-:-:S02]  /*2530*/  CS2R R106, SRZ ;  /* 0x00000000006a7805 */ /* 0x000fc4000001ff00 */
[----:B------:R-:W-:Y:S01]  /*2540*/  CS2R R108, SRZ ;  /* 0x00000000006c7805 */ /* 0x000fe2000001ff00 */
[----:B------:R-:W-:Y:S01]  /*2550*/  IMAD.HI.U32 R11, R11, R15, R10 ;  /* 0x0000000f0b0b7227 */ /* 0x000fe200078e000a */
[----:B------:R-:W-:Y:S02]  /*2560*/  IABS R15, R20 ;  /* 0x00000014000f7213 */ /* 0x000fe40000000000 */
[----:B------:R-:W-:Y:S02]  /*2570*/  CS2R R110, SRZ ;  /* 0x00000000006e7805 */ /* 0x000fe4000001ff00 */
[----:B------:R-:W-:Y:S01]  /*2580*/  CS2R R112, SRZ ;  /* 0x0000000000707805 */ /* 0x000fe2000001ff00 */
[----:B-1----:R-:W-:Y:S01]  /*2590*/  IMAD.MOV R13, RZ, RZ, -R9 ;  /* 0x000000ffff0d7224 */ /* 0x002fe200078e0a09 */
[----:B------:R-:W-:Y:S01]  /*25a0*/  USHF.R.S32.HI UR16, URZ, 0x1f, UR7 ;  /* 0x0000001f3f107899 */ /* 0x000fe20008011407 */
[----:B------:R-:W-:-:S04]  /*25b0*/  IMAD.HI.U32 R10, R11, R12, RZ ;  /* 0x0000000c0b0a7227 */ /* 0x000fc800078e00ff */
[----:B------:R-:W-:-:S04]  /*25c0*/  IMAD.HI.U32 R11, R11, R14, RZ ;  /* 0x0000000e0b0b7227 */ /* 0x000fc800078e00ff */
[----:B------:R-:W-:Y:S02]  /*25d0*/  IMAD.MOV R8, RZ, RZ, -R11 ;  /* 0x000000ffff087224 */ /* 0x000fe400078e0a0b */
[----:B------:R-:W-:Y:S02]  /*25e0*/  IMAD.MOV R10, RZ, RZ, -R10 ;  /* 0x000000ffff0a7224 */ /* 0x000fe400078e0a0a */
[C---:B------:R-:W-:Y:S02]  /*25f0*/  IMAD R14, R17.reuse, R8, R14 ;  /* 0x00000008110e7224 */ /* 0x040fe400078e020e */
[----:B------:R-:W-:Y:S02]  /*2600*/  IMAD R12, R17, R10, R12 ;  /* 0x0000000a110c7224 */ /* 0x000fe400078e020c */
[----:B------:R-:W-:Y:S01]  /*2610*/  IMAD R11, R13, R4, RZ ;  /* 0x000000040d0b7224 */ /* 0x000fe200078e02ff */
[C---:B------:R-:W-:Y:S01]  /*2620*/  ISETP.GT.U32.AND P1, PT, R17.reuse, R14, PT ;  /* 0x0000000e1100720c */ /* 0x040fe20003f24070 */
[----:B------:R-:W-:Y:S01]  /*2630*/  IMAD.MOV.U32 R8, RZ, RZ, RZ ;  /* 0x000000ffff087224 */ /* 0x000fe200078e00ff */
[----:B------:R-:W-:Y:S01]  /*2640*/  ISETP.GT.U32.AND P0, PT, R17, R12, PT ;  /* 0x0000000c1100720c */ /* 0x000fe20003f04070 */
[----:B------:R-:W-:Y:S01]  /*2650*/  VIADD R20, R16, 0x90 ;  /* 0x0000009010147836 */ /* 0x000fe20000000000 */
[----:B------:R-:W-:Y:S01]  /*2660*/  IABS R13, R19 ;  /* 0x00000013000d7213 */ /* 0x000fe20000000000 */
[----:B------:R-:W-:Y:S01]  /*2670*/  IMAD.HI.U32 R8, R9, R11, R8 ;  /* 0x0000000b09087227 */ /* 0x000fe200078e0008 */
[----:B------:R-:W-:-:S02]  /*2680*/  IABS R11, R18 ;  /* 0x00000012000b7213 */ /* 0x000fc40000000000 */
[----:B------:R-:W-:Y:S01]  /*2690*/  SHF.R.S32.HI R9, RZ, 0x1f, R222 ;  /* 0x0000001fff097819 */ /* 0x000fe200000114de */
[----:B------:R-:W-:Y:S01]  /*26a0*/  VIADD R18, R16, 0xd8 ;  /* 0x000000d810127836 */ /* 0x000fe20000000000 */
[----:B------:R-:W-:Y:S01]  /*26b0*/  IABS R35, R20 ;  /* 0x0000001400237213 */ /* 0x000fe20000000000 */
[----:B------:R-:W-:Y:S01]  /*26c0*/  IMAD.HI.U32 R0, R8, R11, RZ ;  /* 0x0000000b08007227 */ /* 0x000fe200078e00ff */
[----:B------:R-:W-:-:S03]  /*26d0*/  LEA.HI R222, R9, R222, RZ, 0x5 ;  /* 0x000000de09de7211 */ /* 0x000fc600078f28ff */
[--C-:B------:R-:W-:Y:S01]  /*26e0*/  @!P1 IMAD.IADD R14, R14, 0x1, -R17.reuse ;  /* 0x000000010e0e9824 */ /* 0x100fe200078e0a11 */
[----:B------:R-:W-:Y:S01]  /*26f0*/  SHF.R.S32.HI R222, RZ, 0x5, R222 ;  /* 0x00000005ffde7819 */ /* 0x000fe200000114de */
[----:B------:R-:W-:Y:S02]  /*2700*/  @!P0 IMAD.IADD R12, R12, 0x1, -R17 ;  /* 0x000000010c0c8824 */ /* 0x000fe400078e0a11 */
[----:B------:R-:W-:Y:S01]  /*2710*/  IMAD.HI.U32 R10, R8, R13, RZ ;  /* 0x0000000d080a7227 */ /* 0x000fe200078e00ff */
[C---:B------:R-:W-:Y:S02]  /*2720*/  ISETP.GT.U32.AND P3, PT, R17.reuse, R14, PT ;  /* 0x0000000e1100720c */ /* 0x040fe40003f64070 */
[----:B------:R-:W-:Y:S01]  /*2730*/  ISETP.GT.U32.AND P0, PT, R17, R12, PT ;  /* 0x0000000c1100720c */ /* 0x000fe20003f04070 */
[----:B------:R-:W-:Y:S02]  /*2740*/  IMAD.MOV R9, RZ, RZ, -R0 ;  /* 0x000000ffff097224 */ /* 0x000fe400078e0a00 */
[----:B------:R-:W-:-:S02]  /*2750*/  IMAD.MOV R10, RZ, RZ, -R10 ;  /* 0x000000ffff0a7224 */ /* 0x000fc400078e0a0a */
[----:B------:R-:W-:-:S04]  /*2760*/  IMAD.HI.U32 R0, R8, R15, RZ ;  /* 0x0000000f08007227 */ /* 0x000fc800078e00ff */
[----:B------:R-:W-:Y:S02]  /*2770*/  IMAD R9, R4, R9, R11 ;  /* 0x0000000904097224 */ /* 0x000fe400078e020b */
[----:B------:R-:W-:Y:S01]  /*2780*/  @!P3 IMAD.IADD R14, R14, 0x1, -R17 ;  /* 0x000000010e0eb824 */ /* 0x000fe200078e0a11 */
[----:B------:R-:W-:Y:S01]  /*2790*/  ISETP.GE.AND P3, PT, R6, RZ, PT ;  /* 0x000000ff0600720c */ /* 0x000fe20003f66270 */
[C---:B------:R-:W-:Y:S01]  /*27a0*/  IMAD R11, R4.reuse, R10, R13 ;  /* 0x0000000a040b7224 */ /* 0x040fe200078e020d */
[----:B------:R-:W-:Y:S01]  /*27b0*/  ISETP.GT.U32.AND P1, PT, R4, R9, PT ;  /* 0x000000090400720c */ /* 0x000fe20003f24070 */
[----:B------:R-:W-:Y:S02]  /*27c0*/  IMAD.MOV R0, RZ, RZ, -R0 ;  /* 0x000000ffff007224 */ /* 0x000fe400078e0a00 */
[----:B------:R-:W-:Y:S01]  /*27d0*/  @!P0 IMAD.IADD R12, R12, 0x1, -R17 ;  /* 0x000000010c0c8824 */ /* 0x000fe200078e0a11 */
[C---:B------:R-:W-:Y:S01]  /*27e0*/  ISETP.GT.U32.AND P0, PT, R4.reuse, R11, PT ;  /* 0x0000000b0400720c */ /* 0x040fe20003f04070 */
[----:B------:R-:W-:Y:S01]  /*27f0*/  IMAD R13, R4, R0, R15 ;  /* 0x00000000040d7224 */ /* 0x000fe200078e020f */
[----:B------:R-:W-:Y:S01]  /*2800*/  IABS R17, R18 ;  /* 0x0000001200117213 */ /* 0x000fe20000000000 */
[----:B------:R-:W-:-:S02]  /*2810*/  VIADD R10, R16, 0xe0 ;  /* 0x000000e0100a7836 */ /* 0x000fc40000000000 */
[----:B------:R-:W-:Y:S01]  /*2820*/  @!P2 IMAD.MOV R12, RZ, RZ, -R12 ;  /* 0x000000ffff0ca224 */ /* 0x000fe200078e0a0c */
[----:B------:R-:W-:Y:S01]  /*2830*/  ISETP.NE.AND P2, PT, R2, RZ, PT ;  /* 0x000000ff0200720c */ /* 0x000fe20003f45270 */
[----:B------:R-:W-:Y:S01]  /*2840*/  @!P3 IMAD.MOV R14, RZ, RZ, -R14 ;  /* 0x000000ffff0eb224 */ /* 0x000fe200078e0a0e */
[----:B------:R-:W-:Y:S01]  /*2850*/  ISETP.GT.U32.AND P3, PT, R4, R13, PT ;  /* 0x0000000d0400720c */ /* 0x000fe20003f64070 */
[--C-:B------:R-:W-:Y:S01]  /*2860*/  @!P1 IMAD.IADD R9, R9, 0x1, -R4.reuse ;  /* 0x0000000109099824 */ /* 0x100fe200078e0a04 */
[----:B------:R-:W-:Y:S01]  /*2870*/  IABS R15, R10 ;  /* 0x0000000a000f7213 */ /* 0x000fe20000000000 */
[----:B------:R-:W-:Y:S01]  /*2880*/  IMAD.HI.U32 R2, R8, R17, RZ ;  /* 0x0000001108027227 */ /* 0x000fe200078e00ff */
[----:B------:R-:W-:Y:S02]  /*2890*/  SEL R224, R223, R12, !P2 ;  /* 0x0000000cdfe07207 */ /* 0x000fe40005000000 */
[----:B------:R-:W-:Y:S01]  /*28a0*/  ISETP.GT.U32.AND P1, PT, R4, R9, PT ;  /* 0x000000090400720c */ /* 0x000fe20003f24070 */
[----:B------:R-:W-:Y:S01]  /*28b0*/  @!P0 IMAD.IADD R11, R11, 0x1, -R4 ;  /* 0x000000010b0b8824 */ /* 0x000fe200078e0a04 */
[----:B------:R-:W-:Y:S01]  /*28c0*/  SEL R223, R223, R14, !P2 ;  /* 0x0000000edfdf7207 */ /* 0x000fe20005000000 */
[----:B------:R-:W-:Y:S01]  /*28d0*/  IMAD.HI.U32 R0, R8, R15, RZ ;  /* 0x0000000f08007227 */ /* 0x000fe200078e00ff */
[----:B------:R-:W-:-:S02]  /*28e0*/  ISETP.GE.AND P2, PT, R10, RZ, PT ;  /* 0x000000ff0a00720c */ /* 0x000fc40003f46270 */
[C---:B------:R-:W-:Y:S01]  /*28f0*/  ISETP.GT.U32.AND P0, PT, R4.reuse, R11, PT ;  /* 0x0000000b0400720c */ /* 0x040fe20003f04070 */
[----:B------:R-:W-:Y:S02]  /*2900*/  @!P3 IMAD.IADD R13, R13, 0x1, -R4 ;  /* 0x000000010d0db824 */ /* 0x000fe400078e0a04 */
[----:B------:R-:W-:Y:S02]  /*2910*/  IMAD.MOV R0, RZ, RZ, -R0 ;  /* 0x000000ffff007224 */ /* 0x000fe400078e0a00 */
[----:B------:R-:W-:Y:S01]  /*2920*/  IMAD.MOV R2, RZ, RZ, -R2 ;  /* 0x000000ffff027224 */ /* 0x000fe200078e0a02 */
[C---:B------:R-:W-:Y:S01]  /*2930*/  ISETP.GT.U32.AND P3, PT, R4.reuse, R13, PT ;  /* 0x0000000d0400720c */ /* 0x040fe20003f64070 */
[C---:B------:R-:W-:Y:S02]  /*2940*/  IMAD R15, R4.reuse, R0, R15 ;  /* 0x00000000040f7224 */ /* 0x040fe400078e020f */
[----:B------:R-:W-:Y:S02]  /*2950*/  IMAD R17, R4, R2, R17 ;  /* 0x0000000204117224 */ /* 0x000fe400078e0211 */
[----:B------:R-:W-:-:S02]  /*2960*/  VIADD R0, R16, 0xd0 ;  /* 0x000000d010007836 */ /* 0x000fc40000000000 */
[--C-:B------:R-:W-:Y:S01]  /*2970*/  @!P0 IMAD.IADD R11, R11, 0x1, -R4.reuse ;  /* 0x000000010b0b8824 */ /* 0x100fe200078e0a04 */
[----:B------:R-:W-:Y:S01]  /*2980*/  ISETP.GT.U32.AND P0, PT, R4, R15, PT ;  /* 0x0000000f0400720c */ /* 0x000fe20003f04070 */
[--C-:B------:R-:W-:Y:S01]  /*2990*/  @!P1 IMAD.IADD R9, R9, 0x1, -R4.reuse ;  /* 0x0000000109099824 */ /* 0x100fe200078e0a04 */
[----:B------:R-:W-:Y:S01]  /*29a0*/  IABS R19, R0 ;  /* 0x0000000000137213 */ /* 0x000fe20000000000 */
[----:B------:R-:W-:Y:S01]  /*29b0*/  VIADD R10, R16, 0xc0 ;  /* 0x000000c0100a7836 */ /* 0x000fe20000000000 */
[----:B------:R-:W-:Y:S01]  /*29c0*/  ISETP.GE.AND P1, PT, R18, RZ, PT ;  /* 0x000000ff1200720c */ /* 0x000fe20003f26270 */
[--C-:B------:R-:W-:Y:S02]  /*29d0*/  @!P3 IMAD.IADD R13, R13, 0x1, -R4.reuse ;  /* 0x000000010d0db824 */ /* 0x100fe400078e0a04 */
[----:B------:R-:W-:Y:S01]  /*29e0*/  @!P4 IMAD.MOV R9, RZ, RZ, -R9 ;  /* 0x000000ffff09c224 */ /* 0x000fe200078e0a09 */
[----:B------:R-:W-:Y:S01]  /*29f0*/  ISETP.GE.AND P4, PT, R0, RZ, PT ;  /* 0x000000ff0000720c */ /* 0x000fe20003f86270 */
[----:B------:R-:W-:Y:S01]  /*2a00*/  @!P6 IMAD.MOV R13, RZ, RZ, -R13 ;  /* 0x000000ffff0de224 */ /* 0x000fe200078e0a0d */
[----:B------:R-:W-:Y:S01]  /*2a10*/  ISETP.GT.U32.AND P6, PT, R4, R17, PT ;  /* 0x000000110400720c */ /* 0x000fe20003fc4070 */
[----:B------:R-:W-:Y:S01]  /*2a20*/  VIADD R2, R16, 0xc8 ;  /* 0x000000c810027836 */ /* 0x000fe20000000000 */
[----:B------:R-:W-:Y:S01]  /*2a30*/  ISETP.GE.AND P3, PT, R10, RZ, PT ;  /* 0x000000ff0a00720c */ /* 0x000fe20003f66270 */
[----:B------:R-:W-:Y:S01]  /*2a40*/  @!P0 IMAD.IADD R15, R15, 0x1, -R4 ;  /* 0x000000010f0f8824 */ /* 0x000fe200078e0a04 */
[----:B------:R-:W-:Y:S01]  /*2a50*/  IABS R23, R10 ;  /* 0x0000000a00177213 */ /* 0x000fe20000000000 */
[----:B------:R-:W-:Y:S01]  /*2a60*/  IMAD.HI.U32 R0, R8, R19, RZ ;  /* 0x0000001308007227 */ /* 0x000fe200078e00ff */
[----:B------:R-:W-:-:S02]  /*2a70*/  IABS R21, R2 ;  /* 0x0000000200157213 */ /* 0x000fc40000000000 */
[----:B------:R-:W-:Y:S01]  /*2a80*/  ISETP.GT.U32.AND P0, PT, R4, R15, PT ;  /* 0x0000000f0400720c */ /* 0x000fe20003f04070 */
[----:B------:R-:W-:Y:S02]  /*2a90*/  IMAD.MOV R10, RZ, RZ, -R0 ;  /* 0x000000ffff0a7224 */ /* 0x000fe400078e0a00 */
[----:B------:R-:W-:Y:S01]  /*2aa0*/  @!P5 IMAD.MOV R11, RZ, RZ, -R11 ;  /* 0x000000ffff0bd224 */ /* 0x000fe200078e0a0b */
[----:B------:R-:W-:Y:S01]  /*2ab0*/  ISETP.GE.AND P5, PT, R2, RZ, PT ;  /* 0x000000ff0200720c */ /* 0x000fe20003fa6270 */
[----:B------:R-:W-:Y:S02]  /*2ac0*/  @!P6 IMAD.IADD R17, R17, 0x1, -R4 ;  /* 0x000000011111e824 */ /* 0x000fe400078e0a04 */
[----:B------:R-:W-:Y:S02]  /*2ad0*/  IMAD R19, R4, R10, R19 ;  /* 0x0000000a04137224 */ /* 0x000fe400078e0213 */
[----:B------:R-:W-:Y:S01]  /*2ae0*/  IMAD.HI.U32 R2, R8, R21, RZ ;  /* 0x0000001508027227 */ /* 0x000fe200078e00ff */
[----:B------:R-:W-:-:S03]  /*2af0*/  ISETP.GT.U32.AND P6, PT, R4, R17, PT ;  /* 0x000000110400720c */ /* 0x000fc60003fc4070 */
[----:B------:R-:W-:Y:S01]  /*2b00*/  @!P0 IMAD.IADD R15, R15, 0x1, -R4 ;  /* 0x000000010f0f8824 */ /* 0x000fe200078e0a04 */
[----:B------:R-:W-:Y:S01]  /*2b10*/  ISETP.GT.U32.AND P0, PT, R4, R19, PT ;  /* 0x000000130400720c */ /* 0x000fe20003f04070 */
[----:B------:R-:W-:Y:S02]  /*2b20*/  VIADD R14, R16, 0xb0 ;  /* 0x000000b0100e7836 */ /* 0x000fe40000000000 */
[----:B------:R-:W-:Y:S02]  /*2b30*/  IMAD.MOV R2, RZ, RZ, -R2 ;  /* 0x000000ffff027224 */ /* 0x000fe400078e0a02 */
[----:B------:R-:W-:Y:S01]  /*2b40*/  IMAD.HI.U32 R0, R8, R23, RZ ;  /* 0x0000001708007227 */ /* 0x000fe200078e00ff */
[----:B------:R-:W-:-:S03]  /*2b50*/  IABS R27, R14 ;  /* 0x0000000e001b7213 */ /* 0x000fc60000000000 */
[----:B------:R-:W-:Y:S02]  /*2b60*/  IMAD R21, R4, R2, R21 ;  /* 0x0000000204157224 */ /* 0x000fe400078e0215 */
[----:B------:R-:W-:Y:S02]  /*2b70*/  @!P6 IMAD.IADD R17, R17, 0x1, -R4 ;  /* 0x000000011111e824 */ /* 0x000fe400078e0a04 */
[----:B------:R-:W-:Y:S01]  /*2b80*/  IMAD.HI.U32 R2, R8, R27, RZ ;  /* 0x0000001b08027227 */ /* 0x000fe200078e00ff */
[----:B------:R-:W-:-:S03]  /*2b90*/  ISETP.GT.U32.AND P6, PT, R4, R21, PT ;  /* 0x000000150400720c */ /* 0x000fc60003fc4070 */
[----:B------:R-:W-:Y:S02]  /*2ba0*/  @!P0 IMAD.IADD R19, R19, 0x1, -R4 ;  /* 0x0000000113138824 */ /* 0x000fe400078e0a04 */
[----:B------:R-:W-:Y:S02]  /*2bb0*/  VIADD R12, R16, 0xb8 ;  /* 0x000000b8100c7836 */ /* 0x000fe40000000000 */
[----:B------:R-:W-:Y:S01]  /*2bc0*/  IMAD.MOV R0, RZ, RZ, -R0 ;  /* 0x000000ffff007224 */ /* 0x000fe200078e0a00 */
[C---:B------:R-:W-:Y:S01]  /*2bd0*/  ISETP.GT.U32.AND P0, PT, R4.reuse, R19, PT ;  /* 0x000000130400720c */ /* 0x040fe20003f04070 */
[----:B------:R-:W-:Y:S01]  /*2be0*/  IMAD.MOV R2, RZ, RZ, -R2 ;  /* 0x000000ffff027224 */ /* 0x000fe200078e0a02 */
[----:B------:R-:W-:Y:S01]  /*2bf0*/  IABS R25, R12 ;  /* 0x0000000c00197213 */ /* 0x000fe20000000000 */
[C---:B------:R-:W-:Y:S02]  /*2c00*/  IMAD R23, R4.reuse, R0, R23 ;  /* 0x0000000004177224 */ /* 0x040fe400078e0217 */
[----:B------:R-:W-:-:S02]  /*2c10*/  IMAD R27, R4, R2, R27 ;  /* 0x00000002041b7224 */ /* 0x000fc400078e021b */
[----:B------:R-:W-:Y:S01]  /*2c20*/  @!P2 IMAD.MOV R15, RZ, RZ, -R15 ;  /* 0x000000ffff0fa224 */ /* 0x000fe200078e0a0f */
[C---:B------:R-:W-:Y:S01]  /*2c30*/  ISETP.GT.U32.AND P2, PT, R4.reuse, R23, PT ;  /* 0x000000170400720c */ /* 0x040fe20003f44070 */
[----:B------:R-:W-:Y:S01]  /*2c40*/  @!P6 IMAD.IADD R21, R21, 0x1, -R4 ;  /* 0x000000011515e824 */ /* 0x000fe200078e0a04 */
[----:B------:R-:W-:Y:S01]  /*2c50*/  ISETP.GT.U32.AND P6, PT, R4, R27, PT ;  /* 0x0000001b0400720c */ /* 0x000fe20003fc4070 */
[----:B------:R-:W-:Y:S02]  /*2c60*/  VIADD R10, R16, 0xa8 ;  /* 0x000000a8100a7836 */ /* 0x000fe40000000000 */
[----:B------:R-:W-:-:S03]  /*2c70*/  IMAD.HI.U32 R0, R8, R25, RZ ;  /* 0x0000001908007227 */ /* 0x000fc600078e00ff */
[----:B------:R-:W-:Y:S01]  /*2c80*/  IABS R29, R10 ;  /* 0x0000000a001d7213 */ /* 0x000fe20000000000 */
[----:B------:R-:W-:Y:S02]  /*2c90*/  VIADD R18, R16, 0xa0 ;  /* 0x000000a010127836 */ /* 0x000fe40000000000 */
[----:B------:R-:W-:Y:S02]  /*2ca0*/  IMAD.MOV R0, RZ, RZ, -R0 ;  /* 0x000000ffff007224 */ /* 0x000fe400078e0a00 */
[----:B------:R-:W-:Y:S01]  /*2cb0*/  @!P0 IMAD.IADD R19, R19, 0x1, -R4 ;  /* 0x0000000113138824 */ /* 0x000fe200078e0a04 */
[----:B------:R-:W-:Y:S01]  /*2cc0*/  ISETP.GE.AND P0, PT, R12, RZ, PT ;  /* 0x000000ff0c00720c */ /* 0x000fe20003f06270 */
[----:B------:R-:W-:Y:S01]  /*2cd0*/  IMAD R25, R4, R0, R25 ;  /* 0x0000000004197224 */ /* 0x000fe200078e0219 */
[----:B------:R-:W-:Y:S01]  /*2ce0*/  IABS R31, R18 ;  /* 0x00000012001f7213 */ /* 0x000fe20000000000 */
[----:B------:R-:W-:Y:S02]  /*2cf0*/  VIADD R12, R16, 0x98 ;  /* 0x00000098100c7836 */ /* 0x000fe40000000000 */
[----:B------:R-:W-:-:S03]  /*2d00*/  IMAD.HI.U32 R0, R8, R29, RZ ;  /* 0x0000001d08007227 */ /* 0x000fc600078e00ff */
[----:B------:R-:W-:Y:S01]  /*2d10*/  IABS R33, R12 ;  /* 0x0000000c00217213 */ /* 0x000fe20000000000 */
[--C-:B------:R-:W-:Y:S01]  /*2d20*/  @!P2 IMAD.IADD R23, R23, 0x1, -R4.reuse ;  /* 0x000000011717a824 */ /* 0x100fe200078e0a04 */
[----:B------:R-:W-:Y:S01]  /*2d30*/  ISETP.GT.U32.AND P2, PT, R4, R21, PT ;  /* 0x000000150400720c */ /* 0x000fe20003f44070 */
[----:B------:R-:W-:Y:S02]  /*2d40*/  @!P6 IMAD.IADD R27, R27, 0x1, -R4 ;  /* 0x000000011b1be824 */ /* 0x000fe400078e0a04 */
[----:B------:R-:W-:-:S03]  /*2d50*/  IMAD.HI.U32 R2, R8, R31, RZ ;  /* 0x0000001f08027227 */ /* 0x000fc600078e00ff */
[C---:B------:R-:W-:Y:S01]  /*2d60*/  ISETP.GT.U32.AND P6, PT, R4.reuse, R27, PT ;  /* 0x0000001b0400720c */ /* 0x040fe20003fc4070 */
[----:B------:R-:W-:Y:S02]  /*2d70*/  IMAD.MOV R0, RZ, RZ, -R0 ;  /* 0x000000ffff007224 */ /* 0x000fe400078e0a00 */
[----:B------:R-:W-:Y:S02]  /*2d80*/  IMAD.MOV R2, RZ, RZ, -R2 ;  /* 0x000000ffff027224 */ /* 0x000fe400078e0a02 */
[----:B------:R-:W-:Y:S02]  /*2d90*/  IMAD R29, R4, R0, R29 ;  /* 0x00000000041d7224 */ /* 0x000fe400078e021d */
[----:B------:R-:W-:-:S04]  /*2da0*/  IMAD.HI.U32 R0, R8, R33, RZ ;  /* 0x0000002108007227 */ /* 0x000fc800078e00ff */
[C---:B------:R-:W-:Y:S02]  /*2db0*/  IMAD R31, R4.reuse, R2, R31 ;  /* 0x00000002041f7224 */ /* 0x040fe400078e021f */
[----:B------:R-:W-:Y:S02]  /*2dc0*/  IMAD.MOV R2, RZ, RZ, -R0 ;  /* 0x000000ffff027224 */ /* 0x000fe400078e0a00 */
[--C-:B------:R-:W-:Y:S01]  /*2dd0*/  @!P2 IMAD.IADD R21, R21, 0x1, -R4.reuse ;  /* 0x000000011515a824 */ /* 0x100fe200078e0a04 */
[C---:B------:R-:W-:Y:S01]  /*2de0*/  ISETP.GT.U32.AND P2, PT, R4.reuse, R29, PT ;  /* 0x0000001d0400720c */ /* 0x040fe20003f44070 */
[----:B------:R-:W-:Y:S02]  /*2df0*/  IMAD R33, R4, R2, R33 ;  /* 0x0000000204217224 */ /* 0x000fe400078e0221 */
[----:B------:R-:W-:Y:S02]  /*2e00*/  @!P6 IMAD.IADD R27, R27, 0x1, -R4 ;  /* 0x000000011b1be824 */ /* 0x000fe400078e0a04 */
[----:B------:R-:W-:Y:S01]  /*2e10*/  IMAD.HI.U32 R2, R8, R37, RZ ;  /* 0x0000002508027227 */ /* 0x000fe200078e00ff */
[----:B------:R-:W-:-:S03]  /*2e20*/  ISETP.GT.U32.AND P6, PT, R4, R33, PT ;  /* 0x000000210400720c */ /* 0x000fc60003fc4070 */
[----:B------:R-:W-:Y:S02]  /*2e30*/  IMAD.MOV R2, RZ, RZ, -R2 ;  /* 0x000000ffff027224 */ /* 0x000fe400078e0a02 */
[----:B------:R-:W-:Y:S01]  /*2e40*/  @!P1 IMAD.MOV R17, RZ, RZ, -R17 ;  /* 0x000000ffff119224 */ /* 0x000fe200078e0a11 */
[----:B------:R-:W-:Y:S01]  /*2e50*/  ISETP.GT.U32.AND P1, PT, R4, R25, PT ;  /* 0x000000190400720c */ /* 0x000fe20003f24070 */
[--C-:B------:R-:W-:Y:S01]  /*2e60*/  @!P2 IMAD.IADD R29, R29, 0x1, -R4.reuse ;  /* 0x000000011d1da824 */ /* 0x100fe200078e0a04 */
[----:B------:R-:W-:Y:S01]  /*2e70*/  ISETP.GE.AND P2, PT, R10, RZ, PT ;  /* 0x000000ff0a00720c */ /* 0x000fe20003f46270 */
[----:B------:R-:W-:Y:S02]  /*2e80*/  IMAD R37, R4, R2, R37 ;  /* 0x0000000204257224 */ /* 0x000fe400078e0225 */
[----:B------:R-:W-:Y:S02]  /*2e90*/  VIADD R10, R16, 0x80 ;  /* 0x00000080100a7836 */ /* 0x000fe40000000000 */
[----:B------:R-:W-:Y:S01]  /*2ea0*/  @!P6 IMAD.IADD R33, R33, 0x1, -R4 ;  /* 0x000000012121e824 */ /* 0x000fe200078e0a04 */
[----:B------:R-:W-:Y:S01]  /*2eb0*/  ISETP.GT.U32.AND P6, PT, R4, R29, PT ;  /* 0x0000001d0400720c */ /* 0x000fe20003fc4070 */
[----:B------:R-:W-:Y:S01]  /*2ec0*/  IMAD.HI.U32 R0, R8, R35, RZ ;  /* 0x0000002308007227 */ /* 0x000fe200078e00ff */
[----:B------:R-:W-:-:S03]  /*2ed0*/  IABS R39, R10 ;  /* 0x0000000a00277213 */ /* 0x000fc60000000000 */
[----:B------:R-:W-:Y:S02]  /*2ee0*/  IMAD.MOV R0, RZ, RZ, -R0 ;  /* 0x000000ffff007224 */ /* 0x000fe400078e0a00 */
[----:B------:R-:W-:Y:S01]  /*2ef0*/  @!P1 IMAD.IADD R25, R25, 0x1, -R4 ;  /* 0x0000000119199824 */ /* 0x000fe200078e0a04 */
[C---:B------:R-:W-:Y:S01]  /*2f00*/  ISETP.GT.U32.AND P1, PT, R4.reuse, R23, PT ;  /* 0x000000170400720c */ /* 0x040fe20003f24070 */
[----:B------:R-:W-:Y:S02]  /*2f10*/  IMAD R35, R4, R0, R35 ;  /* 0x0000000004237224 */ /* 0x000fe400078e0223 */
[----:B------:R-:W-:-:S04]  /*2f20*/  IMAD.HI.U32 R0, R8, R39, RZ ;  /* 0x0000002708007227 */ /* 0x000fc800078e00ff */
[----:B------:R-:W-:Y:S01]  /*2f30*/  @!P6 IMAD.IADD R29, R29, 0x1, -R4 ;  /* 0x000000011d1de824 */ /* 0x000fe200078e0a04 */
[C---:B------:R-:W-:Y:S01]  /*2f40*/  ISETP.GT.U32.AND P6, PT, R4.reuse, R37, PT ;  /* 0x000000250400720c */ /* 0x040fe20003fc4070 */
[----:B------:R-:W-:Y:S02]  /*2f50*/  IMAD.MOV R0, RZ, RZ, -R0 ;  /* 0x000000ffff007224 */ /* 0x000fe400078e0a00 */
[----:B------:R-:W-:Y:S01]  /*2f60*/  @!P4 IMAD.MOV R19, RZ, RZ, -R19 ;  /* 0x000000ffff13c224 */ /* 0x000fe200078e0a13 */
[C---:B------:R-:W-:Y:S01]  /*2f70*/  ISETP.GT.U32.AND P4, PT, R4.reuse, R25, PT ;  /* 0x000000190400720c */ /* 0x040fe20003f84070 */
[C---:B------:R-:W-:Y:S02]  /*2f80*/  IMAD R39, R4.reuse, R0, R39 ;  /* 0x0000000004277224 */ /* 0x040fe400078e0227 */
[----:B------:R-:W-:Y:S01]  /*2f90*/  @!P1 IMAD.IADD R23, R23, 0x1, -R4 ;  /* 0x0000000117179824 */ /* 0x000fe200078e0a04 */
[----:B------:R-:W-:Y:S01]  /*2fa0*/  ISETP.GT.U32.AND P1, PT, R4, R31, PT ;  /* 0x0000001f0400720c */ /* 0x000fe20003f24070 */
[----:B------:R-:W-:-:S02]  /*2fb0*/  @!P5 IMAD.MOV R21, RZ, RZ, -R21 ;  /* 0x000000ffff15d224 */ /* 0x000fc400078e0a15 */
[----:B------:R-:W-:Y:S01]  /*2fc0*/  @!P3 IMAD.MOV R23, RZ, RZ, -R23 ;  /* 0x000000ffff17b224 */ /* 0x000fe200078e0a17 */
[C---:B------:R-:W-:Y:S01]  /*2fd0*/  ISETP.GT.U32.AND P3, PT, R4.reuse, R33, PT ;  /* 0x000000210400720c */ /* 0x040fe20003f64070 */
[--C-:B------:R-:W-:Y:S02]  /*2fe0*/  @!P6 IMAD.IADD R37, R37, 0x1, -R4.reuse ;  /* 0x000000012525e824 */ /* 0x100fe400078e0a04 */
[----:B------:R-:W-:Y:S02]  /*2ff0*/  @!P2 IMAD.MOV R29, RZ, RZ, -R29 ;  /* 0x000000ffff1da224 */ /* 0x000fe400078e0a1d */
[----:B------:R-:W-:Y:S01]  /*3000*/  @!P4 IMAD.IADD R25, R25, 0x1, -R4 ;  /* 0x000000011919c824 */ /* 0x000fe200078e0a04 */
[----:B------:R-:W-:Y:S01]  /*3010*/  ISETP.GT.U32.AND P6, PT, R4, R37, PT ;  /* 0x000000250400720c */ /* 0x000fe20003fc4070 */
[----:B------:R-:W-:Y:S01]  /*3020*/  VIADD R0, R16, 0x70 ;  /* 0x0000007010007836 */ /* 0x000fe20000000000 */
[----:B------:R-:W-:Y:S01]  /*3030*/  ISETP.GE.AND P4, PT, R14, RZ, PT ;  /* 0x000000ff0e00720c */ /* 0x000fe20003f86270 */
[----:B------:R-:W-:-:S02]  /*3040*/  VIADD R14, R16, 0x78 ;  /* 0x00000078100e7836 */ /* 0x000fc40000000000 */
[----:B------:R-:W-:Y:S01]  /*3050*/  @!P0 IMAD.MOV R25, RZ, RZ, -R25 ;  /* 0x000000ffff198224 */ /* 0x000fe200078e0a19 */
[----:B------:R-:W-:Y:S01]  /*3060*/  ISETP.GT.U32.AND P0, PT, R4, R35, PT ;  /* 0x000000230400720c */ /* 0x000fe20003f04070 */
[--C-:B------:R-:W-:Y:S01]  /*3070*/  @!P1 IMAD.IADD R31, R31, 0x1, -R4.reuse ;  /* 0x000000011f1f9824 */ /* 0x100fe200078e0a04 */
[----:B------:R-:W-:Y:S01]  /*3080*/  IABS R41, R14 ;  /* 0x0000000e00297213 */ /* 0x000fe20000000000 */
[--C-:B------:R-:W-:Y:S01]  /*3090*/  @!P3 IMAD.IADD R33, R33, 0x1, -R4.reuse ;  /* 0x000000012121b824 */ /* 0x100fe200078e0a04 */
[----:B------:R-:W-:Y:S01]  /*30a0*/  ISETP.GE.AND P1, PT, R18, RZ, PT ;  /* 0x000000ff1200720c */ /* 0x000fe20003f26270 */
[----:B------:R-:W-:Y:S01]  /*30b0*/  VIADD R18, R16, 0x50 ;  /* 0x0000005010127836 */ /* 0x000fe20000000000 */
[C---:B------:R-:W-:Y:S01]  /*30c0*/  ISETP.GT.U32.AND P5, PT, R4.reuse, R31, PT ;  /* 0x0000001f0400720c */ /* 0x040fe20003fa4070 */
[----:B------:R-:W-:Y:S01]  /*30d0*/  @!P6 IMAD.IADD R37, R37, 0x1, -R4 ;  /* 0x000000012525e824 */ /* 0x000fe200078e0a04 */
[----:B------:R-:W-:Y:S01]  /*30e0*/  ISETP.GT.U32.AND P6, PT, R4, R39, PT ;  /* 0x000000270400720c */ /* 0x000fe20003fc4070 */
[----:B------:R-:W-:Y:S01]  /*30f0*/  IMAD.HI.U32 R2, R8, R41, RZ ;  /* 0x0000002908027227 */ /* 0x000fe200078e00ff */
[----:B------:R-:W-:-:S02]  /*3100*/  IABS R43, R0 ;  /* 0x00000000002b7213 */ /* 0x000fc40000000000 */
[----:B------:R-:W-:Y:S01]  /*3110*/  ISETP.GE.AND P3, PT, R22, RZ, PT ;  /* 0x000000ff1600720c */ /* 0x000fe20003f66270 */
[----:B------:R-:W-:Y:S01]  /*3120*/  IMAD.MOV R2, RZ, RZ, -R2 ;  /* 0x000000ffff027224 */ /* 0x000fe200078e0a02 */
[----:B------:R-:W-:Y:S01]  /*3130*/  IABS R51, R18 ;  /* 0x0000001200337213 */ /* 0x000fe20000000000 */
[--C-:B------:R-:W-:Y:S01]  /*3140*/  @!P0 IMAD.IADD R35, R35, 0x1, -R4.reuse ;  /* 0x0000000123238824 */ /* 0x100fe200078e0a04 */
[----:B------:R-:W-:Y:S01]  /*3150*/  ISETP.GE.AND P0, PT, R10, RZ, PT ;  /* 0x000000ff0a00720c */ /* 0x000fe20003f06270 */
[C---:B------:R-:W-:Y:S02]  /*3160*/  IMAD R41, R4.reuse, R2, R41 ;  /* 0x0000000204297224 */ /* 0x040fe400078e0229 */
[----:B------:R-:W-:Y:S01]  /*3170*/  @!P4 IMAD.MOV R27, RZ, RZ, -R27 ;  /* 0x000000ffff1bc224 */ /* 0x000fe200078e0a1b */
[----:B------:R-:W-:Y:S01]  /*3180*/  ISETP.GT.U32.AND P2, PT, R4, R35, PT ;  /* 0x000000230400720c */ /* 0x000fe20003f44070 */
[----:B------:R-:W-:Y:S01]  /*3190*/  @!P6 IMAD.IADD R39, R39, 0x1, -R4 ;  /* 0x000000012727e824 */ /* 0x000fe200078e0a04 */
[----:B------:R-:W-:Y:S01]  /*31a0*/  ISETP.GE.AND P4, PT, R12, RZ, PT ;  /* 0x000000ff0c00720c */ /* 0x000fe20003f86270 */
[----:B------:R-:W-:-:S02]  /*31b0*/  VIADD R2, R16, 0x68 ;  /* 0x0000006810027836 */ /* 0x000fc40000000000 */
[--C-:B------:R-:W-:Y:S01]  /*31c0*/  @!P5 IMAD.IADD R31, R31, 0x1, -R4.reuse ;  /* 0x000000011f1fd824 */ /* 0x100fe200078e0a04 */
[----:B------:R-:W-:Y:S01]  /*31d0*/  ISETP.GT.U32.AND P6, PT, R4, R39, PT ;  /* 0x000000270400720c */ /* 0x000fe20003fc4070 */
[----:B------:R-:W-:Y:S01]  /*31e0*/  VIADD R10, R16, 0x60 ;  /* 0x00000060100a7836 */ /* 0x000fe20000000000 */
[----:B------:R-:W-:Y:S01]  /*31f0*/  ISETP.GE.AND P5, PT, R20, RZ, PT ;  /* 0x000000ff1400720c */ /* 0x000fe20003fa6270 */
[----:B------:R-:W-:Y:S01]  /*3200*/  @!P1 IMAD.MOV R31, RZ, RZ, -R31 ;  /* 0x000000ffff1f9224 */ /* 0x000fe200078e0a1f */
[----:B------:R-:W-:Y:S01]  /*3210*/  IABS R45, R2 ;  /* 0x00000002002d7213 */ /* 0x000fe20000000000 */
[----:B------:R-:W-:Y:S01]  /*3220*/  VIADD R12, R16, 0x58 ;  /* 0x00000058100c7836 */ /* 0x000fe20000000000 */
[----:B------:R-:W-:Y:S01]  /*3230*/  ISETP.GE.AND P1, PT, R14, RZ, PT ;  /* 0x000000ff0e00720c */ /* 0x000fe20003f26270 */
[----:B------:R-:W-:Y:S01]  /*3240*/  @!P2 IMAD.IADD R35, R35, 0x1, -R4 ;  /* 0x000000012323a824 */ /* 0x000fe200078e0a04 */
[----:B------:R-:W-:Y:S01]  /*3250*/  ISETP.GE.AND P2, PT, R2, RZ, PT ;  /* 0x000000ff0200720c */ /* 0x000fe20003f46270 */
[----:B------:R-:W-:Y:S01]  /*3260*/  @!P4 IMAD.MOV R33, RZ, RZ, -R33 ;  /* 0x000000ffff21c224 */ /* 0x000fe200078e0a21 */
[----:B------:R-:W-:Y:S01]  /*3270*/  ISETP.GE.AND P4, PT, R0, RZ, PT ;  /* 0x000000ff0000720c */ /* 0x000fe20003f86270 */
[----:B------:R-:W-:Y:S01]  /*3280*/  IMAD.HI.U32 R2, R8, R45, RZ ;  /* 0x0000002d08027227 */ /* 0x000fe200078e00ff */
[----:B------:R-:W-:-:S02]  /*3290*/  IABS R47, R10 ;  /* 0x0000000a002f7213 */ /* 0x000fc40000000000 */
[----:B------:R-:W-:Y:S01]  /*32a0*/  IABS R49, R12 ;  /* 0x0000000c00317213 */ /* 0x000fe20000000000 */
[----:B------:R-:W-:Y:S01]  /*32b0*/  @!P6 IMAD.IADD R39, R39, 0x1, -R4 ;  /* 0x000000012727e824 */ /* 0x000fe200078e0a04 */
[----:B------:R-:W-:Y:S01]  /*32c0*/  ISETP.GT.U32.AND P6, PT, R4, R41, PT ;  /* 0x000000290400720c */ /* 0x000fe20003fc4070 */
[----:B------:R-:W-:-:S04]  /*32d0*/  IMAD.HI.U32 R0, R8, R43, RZ ;  /* 0x0000002b08007227 */ /* 0x000fc800078e00ff */
[----:B------:R-:W-:Y:S02]  /*32e0*/  IMAD.MOV R2, RZ, RZ, -R2 ;  /* 0x000000ffff027224 */ /* 0x000fe400078e0a02 */
[----:B------:R-:W-:Y:S02]  /*32f0*/  IMAD.MOV R14, RZ, RZ, -R0 ;  /* 0x000000ffff0e7224 */ /* 0x000fe400078e0a00 */
[----:B------:R-:W-:Y:S01]  /*3300*/  @!P5 IMAD.MOV R35, RZ, RZ, -R35 ;  /* 0x000000ffff23d224 */ /* 0x000fe200078e0a23 */
[----:B------:R-:W-:Y:S01]  /*3310*/  ISETP.GE.AND P5, PT, R10, RZ, PT ;  /* 0x000000ff0a00720c */ /* 0x000fe20003fa6270 */
[C---:B------:R-:W-:Y:S02]  /*3320*/  IMAD R45, R4.reuse, R2, R45 ;  /* 0x00000002042d7224 */ /* 0x040fe400078e022d */
[----:B------:R-:W-:Y:S02]  /*3330*/  @!P6 IMAD.IADD R41, R41, 0x1, -R4 ;  /* 0x000000012929e824 */ /* 0x000fe400078e0a04 */
[----:B------:R-:W-:-:S02]  /*3340*/  IMAD R43, R4, R14, R43 ;  /* 0x0000000e042b7224 */ /* 0x000fc400078e022b */
[----:B------:R-:W-:Y:S01]  /*3350*/  IMAD.HI.U32 R10, R8, R47, RZ ;  /* 0x0000002f080a7227 */ /* 0x000fe200078e00ff */
[----:B------:R-:W-:-:S03]  /*3360*/  ISETP.GT.U32.AND P6, PT, R4, R41, PT ;  /* 0x000000290400720c */ /* 0x000fc60003fc4070 */
[----:B------:R-:W-:Y:S01]  /*3370*/  @!P3 IMAD.MOV R37, RZ, RZ, -R37 ;  /* 0x000000ffff25b224 */ /* 0x000fe200078e0a25 */
[----:B------:R-:W-:Y:S01]  /*3380*/  ISETP.GE.AND P3, PT, R12, RZ, PT ;  /* 0x000000ff0c00720c */ /* 0x000fe20003f66270 */
[----:B------:R-:W-:Y:S01]  /*3390*/  @!P0 IMAD.MOV R39, RZ, RZ, -R39 ;  /* 0x000000ffff278224 */ /* 0x000fe200078e0a27 */
[----:B------:R-:W-:Y:S01]  /*33a0*/  ISETP.GT.U32.AND P0, PT, R4, R43, PT ;  /* 0x0000002b0400720c */ /* 0x000fe20003f04070 */
[----:B------:R-:W-:-:S04]  /*33b0*/  IMAD.HI.U32 R12, R8, R49, RZ ;  /* 0x00000031080c7227 */ /* 0x000fc800078e00ff */
[----:B------:R-:W-:Y:S02]  /*33c0*/  IMAD.MOV R10, RZ, RZ, -R10 ;  /* 0x000000ffff0a7224 */ /* 0x000fe400078e0a0a */
[----:B------:R-:W-:Y:S01]  /*33d0*/  @!P6 IMAD.IADD R41, R41, 0x1, -R4 ;  /* 0x000000012929e824 */ /* 0x000fe200078e0a04 */
[C---:B------:R-:W-:Y:S01]  /*33e0*/  ISETP.GT.U32.AND P6, PT, R4.reuse, R45, PT ;  /* 0x0000002d0400720c */ /* 0x040fe20003fc4070 */
[----:B------:R-:W-:Y:S02]  /*33f0*/  IMAD.MOV R12, RZ, RZ, -R12 ;  /* 0x000000ffff0c7224 */ /* 0x000fe400078e0a0c */
[C---:B------:R-:W-:Y:S02]  /*3400*/  IMAD R47, R4.reuse, R10, R47 ;  /* 0x0000000a042f7224 */ /* 0x040fe400078e022f */
[C---:B------:R-:W-:Y:S02]  /*3410*/  IMAD R49, R4.reuse, R12, R49 ;  /* 0x0000000c04317224 */ /* 0x040fe400078e0231 */
[----:B------:R-:W-:Y:S01]  /*3420*/  @!P1 IMAD.MOV R41, RZ, RZ, -R41 ;  /* 0x000000ffff299224 */ /* 0x000fe200078e0a29 */
[----:B------:R-:W-:Y:S01]  /*3430*/  ISETP.GT.U32.AND P1, PT, R4, R47, PT ;  /* 0x0000002f0400720c */ /* 0x000fe20003f24070 */
[----:B------:R-:W-:-:S02]  /*3440*/  @!P0 IMAD.IADD R43, R43, 0x1, -R4 ;  /* 0x000000012b2b8824 */ /* 0x000fc400078e0a04 */
[----:B------:R-:W-:Y:S02]  /*3450*/  VIADD R14, R16, 0x48 ;  /* 0x00000048100e7836 */ /* 0x000fe40000000000 */
[----:B------:R-:W-:Y:S01]  /*3460*/  @!P6 IMAD.IADD R45, R45, 0x1, -R4 ;  /* 0x000000012d2de824 */ /* 0x000fe200078e0a04 */
[----:B------:R-:W-:Y:S01]  /*3470*/  ISETP.GT.U32.AND P6, PT, R4, R49, PT ;  /* 0x000000310400720c */ /* 0x000fe20003fc4070 */
[----:B------:R-:W-:Y:S01]  /*3480*/  IMAD.HI.U32 R0, R8, R51, RZ ;  /* 0x0000003308007227 */ /* 0x000fe200078e00ff */
[C---:B------:R-:W-:Y:S02]  /*3490*/  ISETP.GT.U32.AND P0, PT, R4.reuse, R43, PT ;  /* 0x0000002b0400720c */ /* 0x040fe40003f04070 */
[----:B------:R-:W-:Y:S01]  /*34a0*/  IABS R53, R14 ;  /* 0x0000000e00357213 */ /* 0x000fe20000000000 */
[----:B------:R-:W-:Y:S02]  /*34b0*/  IMAD.MOV R0, RZ, RZ, -R0 ;  /* 0x000000ffff007224 */ /* 0x000fe400078e0a00 */
[----:B------:R-:W-:Y:S01]  /*34c0*/  @!P1 IMAD.IADD R47, R47, 0x1, -R4 ;  /* 0x000000012f2f9824 */ /* 0x000fe200078e0a04 */
[C---:B------:R-:W-:Y:S01]  /*34d0*/  ISETP.GT.U32.AND P1, PT, R4.reuse, R45, PT ;  /* 0x0000002d0400720c */ /* 0x040fe20003f24070 */
[----:B------:R-:W-:-:S02]  /*34e0*/  IMAD R51, R4, R0, R51 ;  /* 0x0000000004337224 */ /* 0x000fc400078e0233 */
[----:B------:R-:W-:Y:S02]  /*34f0*/  VIADD R20, R16, 0x40 ;  /* 0x0000004010147836 */ /* 0x000fe40000000000 */
[----:B------:R-:W-:Y:S01]  /*3500*/  @!P6 IMAD.IADD R49, R49, 0x1, -R4 ;  /* 0x000000013131e824 */ /* 0x000fe200078e0a04 */
[----:B------:R-:W-:Y:S01]  /*3510*/  ISETP.GT.U32.AND P6, PT, R4, R47, PT ;  /* 0x0000002f0400720c */ /* 0x000fe20003fc4070 */
[----:B------:R-:W-:Y:S01]  /*3520*/  VIADD R22, R16, 0x38 ;  /* 0x0000003810167836 */ /* 0x000fe20000000000 */
[----:B------:R-:W-:Y:S01]  /*3530*/  IABS R55, R20 ;  /* 0x0000001400377213 */ /* 0x000fe20000000000 */
[----:B------:R-:W-:-:S03]  /*3540*/  IMAD.HI.U32 R0, R8, R53, RZ ;  /* 0x0000003508007227 */ /* 0x000fc600078e00ff */
[----:B------:R-:W-:Y:S01]  /*3550*/  IABS R57, R22 ;  /* 0x0000001600397213 */ /* 0x000fe20000000000 */
[----:B------:R-:W-:Y:S01]  /*3560*/  @!P0 IMAD.IADD R43, R43, 0x1, -R4 ;  /* 0x000000012b2b8824 */ /* 0x000fe200078e0a04 */
[----:B------:R-:W-:Y:S01]  /*3570*/  ISETP.GE.AND P0, PT, R16, RZ, PT ;  /* 0x000000ff1000720c */ /* 0x000fe20003f06270 */
[----:B------:R-:W-:Y:S02]  /*3580*/  IMAD.MOV R0, RZ, RZ, -R0 ;  /* 0x000000ffff007224 */ /* 0x000fe400078e0a00 */
[----:B------:R-:W-:Y:S01]  /*3590*/  @!P4 IMAD.MOV R43, RZ, RZ, -R43 ;  /* 0x000000ffff2bc224 */ /* 0x000fe200078e0a2b */
[C---:B------:R-:W-:Y:S01]  /*35a0*/  ISETP.GT.U32.AND P4, PT, R4.reuse, R49, PT ;  /* 0x000000310400720c */ /* 0x040fe20003f84070 */
[C---:B------:R-:W-:Y:S02]  /*35b0*/  IMAD R53, R4.reuse, R0, R53 ;  /* 0x0000000004357224 */ /* 0x040fe400078e0235 */
[----:B------:R-:W-:Y:S01]  /*35c0*/  @!P1 IMAD.IADD R45, R45, 0x1, -R4 ;  /* 0x000000012d2d9824 */ /* 0x000fe200078e0a04 */
[----:B------:R-:W-:Y:S01]  /*35d0*/  ISETP.GT.U32.AND P1, PT, R4, R51, PT ;  /* 0x000000330400720c */ /* 0x000fe20003f24070 */
[----:B------:R-:W-:-:S04]  /*35e0*/  IMAD.HI.U32 R0, R8, R55, RZ ;  /* 0x0000003708007227 */ /* 0x000fc800078e00ff */
[----:B------:R-:W-:-:S04]  /*35f0*/  IMAD.HI.U32 R2, R8, R57, RZ ;  /* 0x0000003908027227 */ /* 0x000fc800078e00ff */
[----:B------:R-:W-:Y:S01]  /*3600*/  @!P6 IMAD.IADD R47, R47, 0x1, -R4 ;  /* 0x000000012f2fe824 */ /* 0x000fe200078e0a04 */
[----:B------:R-:W-:Y:S01]  /*3610*/  ISETP.GT.U32.AND P6, PT, R4, R53, PT ;  /* 0x000000350400720c */ /* 0x000fe20003fc4070 */
[----:B------:R-:W-:Y:S02]  /*3620*/  IMAD.MOV R0, RZ, RZ, -R0 ;  /* 0x000000ffff007224 */ /* 0x000fe400078e0a00 */
[----:B------:R-:W-:-:S04]  /*3630*/  IMAD.HI.U32 R10, R8, R59, RZ ;  /* 0x0000003b080a7227 */ /* 0x000fc800078e00ff */
[----:B------:R-:W-:Y:S02]  /*3640*/  IMAD.MOV R2, RZ, RZ, -R2 ;  /* 0x000000ffff027224 */ /* 0x000fe400078e0a02 */
[C---:B------:R-:W-:Y:S02]  /*3650*/  IMAD R55, R4.reuse, R0, R55 ;  /* 0x0000000004377224 */ /* 0x040fe400078e0237 */
[----:B------:R-:W-:Y:S02]  /*3660*/  IMAD.MOV R10, RZ, RZ, -R10 ;  /* 0x000000ffff0a7224 */ /* 0x000fe400078e0a0a */
[C---:B------:R-:W-:Y:S02]  /*3670*/  IMAD R57, R4.reuse, R2, R57 ;  /* 0x0000000204397224 */ /* 0x040fe400078e0239 */
[----:B------:R-:W-:Y:S01]  /*3680*/  @!P4 IMAD.IADD R49, R49, 0x1, -R4 ;  /* 0x000000013131c824 */ /* 0x000fe200078e0a04 */
[C---:B------:R-:W-:Y:S01]  /*3690*/  ISETP.GT.U32.AND P4, PT, R4.reuse, R55, PT ;  /* 0x000000370400720c */ /* 0x040fe20003f84070 */
[----:B------:R-:W-:-:S02]  /*36a0*/  IMAD R59, R4, R10, R59 ;  /* 0x0000000a043b7224 */ /* 0x000fc400078e023b */
[----:B------:R-:W-:Y:S01]  /*36b0*/  @!P1 IMAD.IADD R51, R51, 0x1, -R4 ;  /* 0x0000000133339824 */ /* 0x000fe200078e0a04 */
[----:B------:R-:W-:Y:S01]  /*36c0*/  ISETP.GT.U32.AND P1, PT, R4, R57, PT ;  /* 0x000000390400720c */ /* 0x000fe20003f24070 */
[----:B------:R-:W-:-:S04]  /*36d0*/  IMAD.HI.U32 R12, R8, R61, RZ ;  /* 0x0000003d080c7227 */ /* 0x000fc800078e00ff */
[----:B------:R-:W-:Y:S01]  /*36e0*/  @!P6 IMAD.IADD R53, R53, 0x1, -R4 ;  /* 0x000000013535e824 */ /* 0x000fe200078e0a04 */
[C---:B------:R-:W-:Y:S01]  /*36f0*/  ISETP.GT.U32.AND P6, PT, R4.reuse, R59, PT ;  /* 0x0000003b0400720c */ /* 0x040fe20003fc4070 */
[----:B------:R-:W-:Y:S02]  /*3700*/  IMAD.MOV R12, RZ, RZ, -R12 ;  /* 0x000000ffff0c7224 */ /* 0x000fe400078e0a0c */
[--C-:B------:R-:W-:Y:S02]  /*3710*/  @!P4 IMAD.IADD R55, R55, 0x1, -R4.reuse ;  /* 0x000000013737c824 */ /* 0x100fe400078e0a04 */
[C---:B------:R-:W-:Y:S02]  /*3720*/  IMAD R61, R4.reuse, R12, R61 ;  /* 0x0000000c043d7224 */ /* 0x040fe400078e023d */
[----:B------:R-:W-:Y:S01]  /*3730*/  @!P1 IMAD.IADD R57, R57, 0x1, -R4 ;  /* 0x0000000139399824 */ /* 0x000fe200078e0a04 */
[C---:B------:R-:W-:Y:S01]  /*3740*/  ISETP.GT.U32.AND P1, PT, R4.reuse, R51, PT ;  /* 0x000000330400720c */ /* 0x040fe20003f24070 */
[----:B------:R-:W-:Y:S01]  /*3750*/  @!P2 IMAD.MOV R45, RZ, RZ, -R45 ;  /* 0x000000ffff2da224 */ /* 0x000fe200078e0a2d */
[----:B------:R-:W-:Y:S01]  /*3760*/  ISETP.GT.U32.AND P4, PT, R4, R61, PT ;  /* 0x0000003d0400720c */ /* 0x000fe20003f84070 */
[----:B------:R-:W-:Y:S01]  /*3770*/  IMAD.HI.U32 R0, R8, R63, RZ ;  /* 0x0000003f08007227 */ /* 0x000fe200078e00ff */
[----:B------:R-:W-:-:S03]  /*3780*/  ISETP.GT.U32.AND P2, PT, R4, R55, PT ;  /* 0x000000370400720c */ /* 0x000fc60003f44070 */
[----:B------:R-:W-:Y:S01]  /*3790*/  @!P6 IMAD.IADD R59, R59, 0x1, -R4 ;  /* 0x000000013b3be824 */ /* 0x000fe200078e0a04 */
[----:B------:R-:W-:Y:S01]  /*37a0*/  ISETP.GT.U32.AND P6, PT, R4, R57, PT ;  /* 0x000000390400720c */ /* 0x000fe20003fc4070 */
[----:B------:R-:W-:-:S04]  /*37b0*/  IMAD.HI.U32 R10, R8, R67, RZ ;  /* 0x00000043080a7227 */ /* 0x000fc800078e00ff */
[----:B------:R-:W-:-:S04]  /*37c0*/  IMAD.HI.U32 R12, R8, R69, RZ ;  /* 0x00000045080c7227 */ /* 0x000fc800078e00ff */
[----:B------:R-:W-:Y:S02]  /*37d0*/  IMAD.MOV R0, RZ, RZ, -R0 ;  /* 0x000000ffff007224 */ /* 0x000fe400078e0a00 */
[----:B------:R-:W-:Y:S02]  /*37e0*/  IMAD.MOV R10, RZ, RZ, -R10 ;  /* 0x000000ffff0a7224 */ /* 0x000fe400078e0a0a */
[----:B------:R-:W-:Y:S02]  /*37f0*/  IMAD.MOV R12, RZ, RZ, -R12 ;  /* 0x000000ffff0c7224 */ /* 0x000fe400078e0a0c */
[C---:B------:R-:W-:Y:S01]  /*3800*/  IMAD R63, R4.reuse, R0, R63 ;  /* 0x00000000043f7224 */ /* 0x040fe200078e023f */
[----:B------:R-:W-:Y:S01]  /*3810*/  SHF.R.U32.HI R0, RZ, 0x5, R161 ;  /* 0x00000005ff007819 */ /* 0x000fe200000116a1 */
[C---:B------:R-:W-:Y:S02]  /*3820*/  IMAD R67, R4.reuse, R10, R67 ;  /* 0x0000000a04437224 */ /* 0x040fe400078e0243 */
[----:B------:R-:W-:Y:S01]  /*3830*/  @!P5 IMAD.MOV R47, RZ, RZ, -R47 ;  /* 0x000000ffff2fd224 */ /* 0x000fe200078e0a2f */
[C---:B------:R-:W-:Y:S01]  /*3840*/  ISETP.GT.U32.AND P5, PT, R4.reuse, R53, PT ;  /* 0x000000350400720c */ /* 0x040fe20003fa4070 */
[----:B------:R-:W-:Y:S01]  /*3850*/  @!P4 IMAD.IADD R61, R61, 0x1, -R4 ;  /* 0x000000013d3dc824 */ /* 0x000fe200078e0a04 */
[C---:B------:R-:W-:Y:S01]  /*3860*/  ISETP.GT.U32.AND P4, PT, R4.reuse, R59, PT ;  /* 0x0000003b0400720c */ /* 0x040fe20003f84070 */
[----:B------:R-:W-:Y:S01]  /*3870*/  IMAD R69, R4, R12, R69 ;  /* 0x0000000c04457224 */ /* 0x000fe200078e0245 */
[----:B------:R-:W-:Y:S01]  /*3880*/  R2UR UR6, R0 ;  /* 0x00000000000672ca */ /* 0x000fe200000e0000 */
[----:B------:R-:W-:-:S04]  /*3890*/  IMAD.HI.U32 R2, R8, R65, RZ ;  /* 0x0000004108027227 */ /* 0x000fc800078e00ff */
[----:B------:R-:W-:-:S04]  /*38a0*/  IMAD.HI.U32 R8, R8, R71, RZ ;  /* 0x0000004708087227 */ /* 0x000fc800078e00ff */
[----:B------:R-:W-:Y:S01]  /*38b0*/  @!P3 IMAD.MOV R49, RZ, RZ, -R49 ;  /* 0x000000ffff31b224 */ /* 0x000fe200078e0a31 */
[C---:B------:R-:W-:Y:S01]  /*38c0*/  ISETP.GT.U32.AND P3, PT, R4.reuse, R61, PT ;  /* 0x0000003d0400720c */ /* 0x040fe20003f64070 */
[--C-:B------:R-:W-:Y:S01]  /*38d0*/  @!P1 IMAD.IADD R51, R51, 0x1, -R4.reuse ;  /* 0x0000000133339824 */ /* 0x100fe200078e0a04 */
[C---:B------:R-:W-:Y:S01]  /*38e0*/  ISETP.GT.U32.AND P1, PT, R4.reuse, R63, PT ;  /* 0x0000003f0400720c */ /* 0x040fe20003f24070 */
[--C-:B------:R-:W-:Y:S01]  /*38f0*/  @!P2 IMAD.IADD R55, R55, 0x1, -R4.reuse ;  /* 0x000000013737a824 */ /* 0x100fe200078e0a04 */
[C---:B------:R-:W-:Y:S01]  /*3900*/  ISETP.GT.U32.AND P2, PT, R4.reuse, R67, PT ;  /* 0x000000430400720c */ /* 0x040fe20003f44070 */
[----:B------:R-:W-:Y:S01]  /*3910*/  @!P6 IMAD.IADD R57, R57, 0x1, -R4 ;  /* 0x000000013939e824 */ /* 0x000fe200078e0a04 */
[----:B------:R-:W-:Y:S01]  /*3920*/  ISETP.GT.U32.AND P6, PT, R4, R69, PT ;  /* 0x000000450400720c */ /* 0x000fe20003fc4070 */
[----:B------:R-:W-:Y:S02]  /*3930*/  IMAD.MOV R2, RZ, RZ, -R2 ;  /* 0x000000ffff027224 */ /* 0x000fe400078e0a02 */
[----:B------:R-:W-:-:S02]  /*3940*/  IMAD.MOV R8, RZ, RZ, -R8 ;  /* 0x000000ffff087224 */ /* 0x000fc400078e0a08 */
[C---:B------:R-:W-:Y:S01]  /*3950*/  IMAD R65, R4.reuse, R2, R65 ;  /* 0x0000000204417224 */ /* 0x040fe200078e0241 */
[----:B------:R-:W-:Y:S01]  /*3960*/  SHF.R.S32.HI R2, RZ, 0x2, R161 ;  /* 0x00000002ff027819 */ /* 0x000fe200000114a1 */
[C---:B------:R-:W-:Y:S02]  /*3970*/  IMAD R71, R4.reuse, R8, R71 ;  /* 0x0000000804477224 */ /* 0x040fe400078e0247 */
[--C-:B------:R-:W-:Y:S01]  /*3980*/  @!P5 IMAD.IADD R53, R53, 0x1, -R4.reuse ;  /* 0x000000013535d824 */ /* 0x100fe200078e0a04 */
[C---:B------:R-:W-:Y:S01]  /*3990*/  ISETP.GT.U32.AND P5, PT, R4.reuse, R65, PT ;  /* 0x000000410400720c */ /* 0x040fe20003fa4070 */
[--C-:B------:R-:W-:Y:S01]  /*39a0*/  @!P4 IMAD.IADD R59, R59, 0x1, -R4.reuse ;  /* 0x000000013b3bc824 */ /* 0x100fe200078e0a04 */
[----:B------:R-:W-:Y:S01]  /*39b0*/  ISETP.GT.U32.AND P4, PT, R4, R71, PT ;  /* 0x000000470400720c */ /* 0x000fe20003f84070 */
[--C-:B------:R-:W-:Y:S01]  /*39c0*/  @!P3 IMAD.IADD R61, R61, 0x1, -R4.reuse ;  /* 0x000000013d3db824 */ /* 0x100fe200078e0a04 */
[----:B------:R-:W-:Y:S01]  /*39d0*/  ISETP.GE.AND P3, PT, R18, RZ, PT ;  /* 0x000000ff1200720c */ /* 0x000fe20003f66270 */
[--C-:B------:R-:W-:Y:S01]  /*39e0*/  @!P1 IMAD.IADD R63, R63, 0x1, -R4.reuse ;  /* 0x000000013f3f9824 */ /* 0x100fe200078e0a04 */
[----:B------:R-:W-:Y:S01]  /*39f0*/  ISETP.GE.AND P1, PT, R14, RZ, PT ;  /* 0x000000ff0e00720c */ /* 0x000fe20003f26270 */
[--C-:B------:R-:W-:Y:S01]  /*3a00*/  @!P2 IMAD.IADD R67, R67, 0x1, -R4.reuse ;  /* 0x000000014343a824 */ /* 0x100fe200078e0a04 */
[----:B------:R-:W-:Y:S01]  /*3a10*/  ISETP.GE.AND P2, PT, R22, RZ, PT ;  /* 0x000000ff1600720c */ /* 0x000fe20003f46270 */
[--C-:B------:R-:W-:Y:S01]  /*3a20*/  @!P6 IMAD.IADD R69, R69, 0x1, -R4.reuse ;  /* 0x000000014545e824 */ /* 0x100fe200078e0a04 */
[----:B------:R-:W-:Y:S01]  /*3a30*/  ISETP.GE.AND P6, PT, R24, RZ, PT ;  /* 0x000000ff1800720c */ /* 0x000fe20003fc6270 */
[----:B------:R-:W-:Y:S01]  /*3a40*/  IMAD.SHL.U32 R0, R161, 0x20, RZ ;  /* 0x00000020a1007824 */ /* 0x000fe200078e00ff */
[----:B------:R-:W-:Y:S01]  /*3a50*/  SGXT R2, R2, 0x1 ;  /* 0x000000010202781a */ /* 0x000fe20000000200 */
[--C-:B------:R-:W-:Y:S01]  /*3a60*/  @!P5 IMAD.IADD R65, R65, 0x1, -R4.reuse ;  /* 0x000000014141d824 */ /* 0x100fe200078e0a04 */
[----:B------:R-:W-:Y:S01]  /*3a70*/  ISETP.GE.AND P5, PT, R20, RZ, PT ;  /* 0x000000ff1400720c */ /* 0x000fe20003fa6270 */
[--C-:B------:R-:W-:Y:S01]  /*3a80*/  @!P4 IMAD.IADD R71, R71, 0x1, -R4.reuse ;  /* 0x000000014747c824 */ /* 0x100fe200078e0a04 */
[C---:B------:R-:W-:Y:S01]  /*3a90*/  ISETP.GT.U32.AND P4, PT, R4.reuse, R67, PT ;  /* 0x000000430400720c */ /* 0x040fe20003f84070 */
[----:B------:R-:W-:Y:S01]  /*3aa0*/  @!P3 IMAD.MOV R51, RZ, RZ, -R51 ;  /* 0x000000ffff33b224 */ /* 0x000fe200078e0a33 */
[C---:B------:R-:W-:Y:S01]  /*3ab0*/  ISETP.GT.U32.AND P3, PT, R4.reuse, R63, PT ;  /* 0x0000003f0400720c */ /* 0x040fe20003f64070 */
[----:B------:R-:W-:Y:S01]  /*3ac0*/  @!P1 IMAD.MOV R53, RZ, RZ, -R53 ;  /* 0x000000ffff359224 */ /* 0x000fe200078e0a35 */
[C---:B------:R-:W-:Y:S01]  /*3ad0*/  ISETP.GT.U32.AND P1, PT, R4.reuse, R65, PT ;  /* 0x000000410400720c */ /* 0x040fe20003f24070 */
[----:B------:R-:W-:Y:S01]  /*3ae0*/  @!P2 IMAD.MOV R57, RZ, RZ, -R57 ;  /* 0x000000ffff39a224 */ /* 0x000fe200078e0a39 */
[C---:B------:R-:W-:Y:S01]  /*3af0*/  ISETP.GT.U32.AND P2, PT, R4.reuse, R69, PT ;  /* 0x000000450400720c */ /* 0x040fe20003f44070 */
[----:B------:R-:W-:Y:S01]  /*3b00*/  @!P6 IMAD.MOV R59, RZ, RZ, -R59 ;  /* 0x000000ffff3be224 */ /* 0x000fe200078e0a3b */
[----:B------:R-:W-:Y:S01]  /*3b10*/  ISETP.GT.U32.AND P6, PT, R4, R71, PT ;  /* 0x000000470400720c */ /* 0x000fe20003fc4070 */
[----:B------:R-:W-:Y:S01]  /*3b20*/  IMAD R224, R224, UR9, RZ ;  /* 0x00000009e0e07c24 */ /* 0x000fe2000f8e02ff */
[----:B------:R-:W-:Y:S01]  /*3b30*/  LOP3.LUT R73, R2, 0x90, RZ, 0xc0, !PT ;  /* 0x0000009002497812 */ /* 0x000fe200078ec0ff */
[----:B------:R-:W-:Y:S01]  /*3b40*/  @!P5 IMAD.MOV R55, RZ, RZ, -R55 ;  /* 0x000000ffff37d224 */ /* 0x000fe200078e0a37 */
[----:B------:R-:W-:Y:S01]  /*3b50*/  ISETP.GE.AND P5, PT, R26, RZ, PT ;  /* 0x000000ff1a00720c */ /* 0x000fe20003fa6270 */
        /* <DEDUP_REMOVED lines=8> */
[----:B------:R-:W-:Y:S01]  /*3be0*/  @!P6 IMAD.IADD R71, R71, 0x1, -R4 ;  /* 0x000000014747e824 */ /* 0x000fe200078e0a04 */
[----:B------:R-:W-:Y:S01]  /*3bf0*/  LOP3.LUT R160, R73, 0x1f60, R0, 0xf8, !PT ;  /* 0x00001f6049a07812 */ /* 0x000fe200078ef800 */
[----:B------:R-:W-:Y:S01]  /*3c00*/  IMAD R223, R223, UR9, RZ ;  /* 0x00000009dfdf7c24 */ /* 0x000fe2000f8e02ff */
[----:B------:R-:W-:Y:S01]  /*3c10*/  ISETP.NE.AND P6, PT, R3, RZ, PT ;  /* 0x000000ff0300720c */ /* 0x000fe20003fc5270 */
[----:B------:R-:W-:Y:S01]  /*3c20*/  @!P5 IMAD.MOV R61, RZ, RZ, -R61 ;  /* 0x000000ffff3dd224 */ /* 0x000fe200078e0a3d */
[----:B------:R-:W-:Y:S01]  /*3c30*/  LOP3.LUT R0, RZ, R3, RZ, 0x33, !PT ;  /* 0x00000003ff007212 */ /* 0x000fe200078e33ff */
[----:B------:R-:W-:Y:S01]  /*3c40*/  @!P4 IMAD.MOV R67, RZ, RZ, -R67 ;  /* 0x000000ffff43c224 */ /* 0x000fe200078e0a43 */
[----:B------:R-:W-:Y:S01]  /*3c50*/  SHF.R.S32.HI R162, RZ, 0x1f, R224 ;  /* 0x0000001fffa27819 */ /* 0x000fe200000114e0 */
[----:B------:R-:W-:Y:S01]  /*3c60*/  @!P3 IMAD.MOV R63, RZ, RZ, -R63 ;  /* 0x000000ffff3fb224 */ /* 0x000fe200078e0a3f */
[C---:B------:R-:W-:Y:S01]  /*3c70*/  SEL R9, R0.reuse, R9, !P6 ;  /* 0x0000000900097207 */ /* 0x040fe20007000000 */
[----:B------:R-:W-:Y:S01]  /*3c80*/  @!P1 IMAD.MOV R65, RZ, RZ, -R65 ;  /* 0x000000ffff419224 */ /* 0x000fe200078e0a41 */
[C---:B------:R-:W-:Y:S01]  /*3c90*/  SEL R11, R0.reuse, R11, !P6 ;  /* 0x0000000b000b7207 */ /* 0x040fe20007000000 */
[----:B------:R-:W-:Y:S01]  /*3ca0*/  @!P2 IMAD.MOV R69, RZ, RZ, -R69 ;  /* 0x000000ffff45a224 */ /* 0x000fe200078e0a45 */
[C---:B------:R-:W-:Y:S01]  /*3cb0*/  SEL R13, R0.reuse, R13, !P6 ;  /* 0x0000000d000d7207 */ /* 0x040fe20007000000 */
[----:B------:R-:W-:Y:S01]  /*3cc0*/  IMAD R9, R9, UR5, RZ ;  /* 0x0000000509097c24 */ /* 0x000fe2000f8e02ff */
[C---:B------:R-:W-:Y:S01]  /*3cd0*/  SEL R15, R0.reuse, R15, !P6 ;  /* 0x0000000f000f7207 */ /* 0x040fe20007000000 */
[----:B------:R-:W-:Y:S01]  /*3ce0*/  IMAD R11, R11, UR5, RZ ;  /* 0x000000050b0b7c24 */ /* 0x000fe2000f8e02ff */
[C---:B------:R-:W-:Y:S01]  /*3cf0*/  SEL R17, R0.reuse, R17, !P6 ;  /* 0x0000001100117207 */ /* 0x040fe20007000000 */
[----:B------:R-:W-:Y:S01]  /*3d00*/  IMAD R13, R13, UR5, RZ ;  /* 0x000000050d0d7c24 */ /* 0x000fe2000f8e02ff */
[C---:B------:R-:W-:Y:S01]  /*3d10*/  SEL R19, R0.reuse, R19, !P6 ;  /* 0x0000001300137207 */ /* 0x040fe20007000000 */
[----:B------:R-:W-:Y:S01]  /*3d20*/  IMAD R15, R15, UR5, RZ ;  /* 0x000000050f0f7c24 */ /* 0x000fe2000f8e02ff */
        /* <DEDUP_REMOVED lines=16> */
[----:B------:R-:W-:Y:S01]  /*3e30*/  SHF.R.S32.HI R225, RZ, 0x1f, R9 ;  /* 0x0000001fffe17819 */ /* 0x000fe20000011409 */
[----:B------:R-:W-:Y:S01]  /*3e40*/  IMAD R31, R31, UR5, RZ ;  /* 0x000000051f1f7c24 */ /* 0x000fe2000f8e02ff */
[----:B------:R-:W-:Y:S01]  /*3e50*/  IADD3 R226, P4, R9, UR10, RZ ;  /* 0x0000000a09e27c10 */ /* 0x000fe2000ff9e0ff */
[----:B------:R-:W-:Y:S01]  /*3e60*/  IMAD R33, R33, UR5, RZ ;  /* 0x0000000521217c24 */ /* 0x000fe2000f8e02ff */
[C---:B------:R-:W-:Y:S01]  /*3e70*/  SEL R35, R0.reuse, R35, !P6 ;  /* 0x0000002300237207 */ /* 0x040fe20007000000 */
[----:B------:R-:W-:Y:S01]  /*3e80*/  IMAD R37, R37, UR5, RZ ;  /* 0x0000000525257c24 */ /* 0x000fe2000f8e02ff */
[----:B------:R-:W-:-:S02]  /*3e90*/  SEL R39, R0, R39, !P6 ;  /* 0x0000002700277207 */ /* 0x000fc40007000000 */
[----:B------:R-:W-:Y:S02]  /*3ea0*/  CS2R R72, SRZ ;  /* 0x0000000000487805 */ /* 0x000fe4000001ff00 */
[----:B------:R-:W-:Y:S01]  /*3eb0*/  SHF.R.S32.HI R227, RZ, 0x1f, R11 ;  /* 0x0000001fffe37819 */ /* 0x000fe2000001140b */
[----:B------:R-:W-:Y:S01]  /*3ec0*/  IMAD R35, R35, UR5, RZ ;  /* 0x0000000523237c24 */ /* 0x000fe2000f8e02ff */
[----:B------:R-:W-:Y:S01]  /*3ed0*/  IADD3 R228, P3, R11, UR10, RZ ;  /* 0x0000000a0be47c10 */ /* 0x000fe2000ff7e0ff */
[----:B------:R-:W-:Y:S01]  /*3ee0*/  IMAD R39, R39, UR5, RZ ;  /* 0x0000000527277c24 */ /* 0x000fe2000f8e02ff */
[C---:B------:R-:W-:Y:S02]  /*3ef0*/  SEL R41, R0.reuse, R41, !P6 ;  /* 0x0000002900297207 */ /* 0x040fe40007000000 */
[----:B------:R-:W-:Y:S02]  /*3f00*/  SHF.R.S32.HI R229, RZ, 0x1f, R13 ;  /* 0x0000001fffe57819 */ /* 0x000fe4000001140d */
[----:B------:R-:W-:Y:S01]  /*3f10*/  IADD3 R230, P2, R13, UR10, RZ ;  /* 0x0000000a0de67c10 */ /* 0x000fe2000ff5e0ff */
[----:B------:R-:W-:Y:S01]  /*3f20*/  IMAD R41, R41, UR5, RZ ;  /* 0x0000000529297c24 */ /* 0x000fe2000f8e02ff */
[----:B------:R-:W-:-:S02]  /*3f30*/  SEL R43, R0, R43, !P6 ;  /* 0x0000002b002b7207 */ /* 0x000fc40007000000 */
[C---:B------:R-:W-:Y:S02]  /*3f40*/  SEL R45, R0.reuse, R45, !P6 ;  /* 0x0000002d002d7207 */ /* 0x040fe40007000000 */
        /* <DEDUP_REMOVED lines=28> */
[----:B------:R-:W-:-:S02]  /*4110*/  SEL R0, R0, R71, !P6 ;  /* 0x0000004700007207 */ /* 0x000fc40007000000 */
[----:B------:R-:W-:Y:S02]  /*4120*/  CS2R R70, SRZ ;  /* 0x0000000000467805 */ /* 0x000fe4000001ff00 */
[----:B------:R-:W-:Y:S02]  /*4130*/  SHF.R.S32.HI R233, RZ, 0x1f, R17 ;  /* 0x0000001fffe97819 */ /* 0x000fe40000011411 */
[----:B------:R-:W-:Y:S01]  /*4140*/  IADD3 R234, P0, R17, UR10, RZ ;  /* 0x0000000a11ea7c10 */ /* 0x000fe2000ff1e0ff */
[----:B------:R-:W-:Y:S01]  /*4150*/  IMAD R12, R0, UR5, RZ ;  /* 0x00000005000c7c24 */ /* 0x000fe2000f8e02ff */
[----:B------:R-:W-:Y:S01]  /*4160*/  IADD3.X R225, R225, UR11, RZ, P4, !PT ;  /* 0x0000000be1e17c10 */ /* 0x000fe2000a7fe4ff */
[----:B------:R-:W-:Y:S01]  /*4170*/  UIADD3 UR5, UR4, 0x4000, URZ ;  /* 0x0000400004057890 */ /* 0x000fe2000fffe03f */
[----:B------:R-:W-:Y:S02]  /*4180*/  SHF.R.S32.HI R235, RZ, 0x1f, R19 ;  /* 0x0000001fffeb7819 */ /* 0x000fe40000011413 */
[----:B------:R-:W-:Y:S01]  /*4190*/  IADD3 R236, P6, R19, UR10, RZ ;  /* 0x0000000a13ec7c10 */ /* 0x000fe2000ffde0ff */
[----:B------:R-:W-:Y:S01]  /*41a0*/  USHF.R.U32.HI UR5, URZ, 0x4, UR5 ;  /* 0x000000043f057899 */ /* 0x000fe20008011605 */
[----:B------:R-:W-:-:S02]  /*41b0*/  SHF.R.S32.HI R239, RZ, 0x1f, R23 ;  /* 0x0000001fffef7819 */ /* 0x000fc40000011417 */
[----:B------:R-:W-:Y:S02]  /*41c0*/  IADD3 R240, P4, R23, UR10, RZ ;  /* 0x0000000a17f07c10 */ /* 0x000fe4000ff9e0ff */
[----:B------:R-:W-:Y:S02]  /*41d0*/  IADD3.X R227, R227, UR11, RZ, P3, !PT ;  /* 0x0000000be3e37c10 */ /* 0x000fe40009ffe4ff */
[----:B------:R-:W-:Y:S02]  /*41e0*/  SHF.R.S32.HI R237, RZ, 0x1f, R21 ;  /* 0x0000001fffed7819 */ /* 0x000fe40000011415 */
[----:B------:R-:W-:Y:S02]  /*41f0*/  IADD3 R238, P5, R21, UR10, RZ ;  /* 0x0000000a15ee7c10 */ /* 0x000fe4000ffbe0ff */
[----:B------:R-:W-:Y:S02]  /*4200*/  SHF.R.S32.HI R241, RZ, 0x1f, R25 ;  /* 0x0000001ffff17819 */ /* 0x000fe40000011419 */
[----:B------:R-:W-:-:S02]  /*4210*/  IADD3 R242, P3, R25, UR10, RZ ;  /* 0x0000000a19f27c10 */ /* 0x000fc4000ff7e0ff */
[----:B------:R-:W-:Y:S02]  /*4220*/  CS2R R24, SRZ ;  /* 0x0000000000187805 */ /* 0x000fe4000001ff00 */
[----:B------:R-:W-:Y:S02]  /*4230*/  IADD3.X R229, R229, UR11, RZ, P2, !PT ;  /* 0x0000000be5e57c10 */ /* 0x000fe400097fe4ff */
[----:B------:R-:W-:Y:S02]  /*4240*/  SHF.R.S32.HI R243, RZ, 0x1f, R27 ;  /* 0x0000001ffff37819 */ /* 0x000fe4000001141b */
[----:B------:R-:W-:Y:S02]  /*4250*/  IADD3 R244, P2, R27, UR10, RZ ;  /* 0x0000000a1bf47c10 */ /* 0x000fe4000ff5e0ff */
[----:B------:R-:W-:Y:S02]  /*4260*/  CS2R R26, SRZ ;  /* 0x00000000001a7805 */ /* 0x000fe4000001ff00 */
[----:B------:R-:W-:-:S02]  /*4270*/  IADD3.X R231, R231, UR11, RZ, P1, !PT ;  /* 0x0000000be7e77c10 */ /* 0x000fc40008ffe4ff */
[----:B------:R-:W-:Y:S02]  /*4280*/  SHF.R.S32.HI R245, RZ, 0x1f, R29 ;  /* 0x0000001ffff57819 */ /* 0x000fe4000001141d */
[----:B------:R-:W-:Y:S02]  /*4290*/  IADD3 R246, P1, R29, UR10, RZ ;  /* 0x0000000a1df67c10 */ /* 0x000fe4000ff3e0ff */
[----:B------:R-:W-:Y:S02]  /*42a0*/  CS2R R28, SRZ ;  /* 0x00000000001c7805 */ /* 0x000fe4000001ff00 */
[----:B------:R-:W-:Y:S02]  /*42b0*/  IADD3.X R233, R233, UR11, RZ, P0, !PT ;  /* 0x0000000be9e97c10 */ /* 0x000fe400087fe4ff */
[----:B------:R-:W-:Y:S02]  /*42c0*/  SHF.R.S32.HI R247, RZ, 0x1f, R31 ;  /* 0x0000001ffff77819 */ /* 0x000fe4000001141f */
[----:B------:R-:W-:-:S02]  /*42d0*/  IADD3 R248, P0, R31, UR10, RZ ;  /* 0x0000000a1ff87c10 */ /* 0x000fc4000ff1e0ff */
[----:B------:R-:W-:Y:S02]  /*42e0*/  CS2R R30, SRZ ;  /* 0x00000000001e7805 */ /* 0x000fe4000001ff00 */
[----:B------:R-:W-:Y:S02]  /*42f0*/  IADD3.X R235, R235, UR11, RZ, P6, !PT ;  /* 0x0000000bebeb7c10 */ /* 0x000fe4000b7fe4ff */
[----:B------:R-:W-:Y:S02]  /*4300*/  IADD3.X R239, R239, UR11, RZ, P4, !PT ;  /* 0x0000000befef7c10 */ /* 0x000fe4000a7fe4ff */
[----:B------:R-:W-:Y:S02]  /*4310*/  SHF.R.S32.HI R249, RZ, 0x1f, R33 ;  /* 0x0000001ffff97819 */ /* 0x000fe40000011421 */
[----:B------:R-:W-:Y:S02]  /*4320*/  IADD3 R250, P6, R33, UR10, RZ ;  /* 0x0000000a21fa7c10 */ /* 0x000fe4000ffde0ff */
[----:B------:R-:W-:-:S02]  /*4330*/  CS2R R32, SRZ ;  /* 0x0000000000207805 */ /* 0x000fc4000001ff00 */
[----:B------:R-:W-:Y:S02]  /*4340*/  IADD3.X R237, R237, UR11, RZ, P5, !PT ;  /* 0x0000000beded7c10 */ /* 0x000fe4000affe4ff */
[----:B------:R-:W-:Y:S02]  /*4350*/  IADD3 R3, P4, R37, UR10, RZ ;  /* 0x0000000a25037c10 */ /* 0x000fe4000ff9e0ff */
[----:B------:R-:W-:Y:S02]  /*4360*/  IADD3.X R241, R241, UR11, RZ, P3, !PT ;  /* 0x0000000bf1f17c10 */ /* 0x000fe40009ffe4ff */
[----:B------:R-:W-:Y:S01]  /*4370*/  SHF.R.S32.HI R251, RZ, 0x1f, R35 ;  /* 0x0000001ffffb7819 */ /* 0x000fe20000011423 */
[----:B------:R0:W-:Y:S01]  /*4380*/  STL [R1+0x604], R3 ;  /* 0x0006040301007387 */ /* 0x0001e20000100800 */
[----:B------:R-:W-:Y:S02]  /*4390*/  IADD3 R252, P5, R35, UR10, RZ ;  /* 0x0000000a23fc7c10 */ /* 0x000fe4000ffbe0ff */
[----:B------:R-:W-:-:S02]  /*43a0*/  CS2R R34, SRZ ;  /* 0x0000000000227805 */ /* 0x000fc4000001ff00 */
[----:B------:R-:W-:Y:S02]  /*43b0*/  IADD3 R4, P3, R39, UR10, RZ ;  /* 0x0000000a27047c10 */ /* 0x000fe4000ff7e0ff */
[----:B------:R-:W-:Y:S02]  /*43c0*/  IADD3.X R243, R243, UR11, RZ, P2, !PT ;  /* 0x0000000bf3f37c10 */ /* 0x000fe400097fe4ff */
[----:B------:R-:W-:Y:S01]  /*43d0*/  IADD3 R8, P2, R41, UR10, RZ ;  /* 0x0000000a29087c10 */ /* 0x000fe2000ff5e0ff */
[----:B------:R1:W-:Y:S01]  /*43e0*/  STL [R1+0x60c], R4 ;  /* 0x00060c0401007387 */ /* 0x0003e20000100800 */
[----:B------:R-:W-:Y:S02]  /*43f0*/  IADD3.X R245, R245, UR11, RZ, P1, !PT ;  /* 0x0000000bf5f57c10 */ /* 0x000fe40008ffe4ff */
[----:B------:R-:W-:Y:S01]  /*4400*/  SHF.R.S32.HI R0, RZ, 0x1f, R37 ;  /* 0x0000001fff007819 */ /* 0x000fe20000011425 */
[----:B------:R3:W-:Y:S01]  /*4410*/  STL [R1+0x614], R8 ;  /* 0x0006140801007387 */ /* 0x0007e20000100800 */
[----:B------:R-:W-:-:S02]  /*4420*/  IADD3 R9, P1, R43, UR10, RZ ;  /* 0x0000000a2b097c10 */ /* 0x000fc4000ff3e0ff */
[----:B------:R-:W-:Y:S02]  /*4430*/  CS2R R36, SRZ ;  /* 0x0000000000247805 */ /* 0x000fe4000001ff00 */
[----:B------:R-:W-:Y:S02]  /*4440*/  IADD3.X R247, R247, UR11, RZ, P0, !PT ;  /* 0x0000000bf7f77c10 */ /* 0x000fe400087fe4ff */
[----:B------:R-:W-:Y:S01]  /*4450*/  IADD3 R10, P0, R45, UR10, RZ ;  /* 0x0000000a2d0a7c10 */ /* 0x000fe2000ff1e0ff */
[----:B------:R4:W-:Y:S01]  /*4460*/  STL [R1+0x61c], R9 ;  /* 0x00061c0901007387 */ /* 0x0009e20000100800 */
[----:B------:R-:W-:Y:S02]  /*4470*/  IADD3.X R249, R249, UR11, RZ, P6, !PT ;  /* 0x0000000bf9f97c10 */ /* 0x000fe4000b7fe4ff */
[----:B------:R-:W-:Y:S01]  /*4480*/  IADD3 R11, P6, R47, UR10, RZ ;  /* 0x0000000a2f0b7c10 */ /* 0x000fe2000ffde0ff */
[----:B------:R5:W-:Y:S01]  /*4490*/  STL [R1+0x624], R10 ;  /* 0x0006240a01007387 */ /* 0x000be20000100800 */
[----:B------:R-:W-:-:S02]  /*44a0*/  IADD3.X R251, R251, UR11, RZ, P5, !PT ;  /* 0x0000000bfbfb7c10 */ /* 0x000fc4000affe4ff */
[----:B------:R-:W-:Y:S01]  /*44b0*/  IADD3 R14, P5, R49, UR10, RZ ;  /* 0x0000000a310e7c10 */ /* 0x000fe2000ffbe0ff */
[----:B------:R-:W-:Y:S01]  /*44c0*/  STL [R1+0x62c], R11 ;  /* 0x00062c0b01007387 */ /* 0x000fe20000100800 */
[----:B------:R-:W-:Y:S02]  /*44d0*/  IADD3.X R13, R0, UR11, RZ, P4, !PT ;  /* 0x0000000b000d7c10 */ /* 0x000fe4000a7fe4ff */
[----:B------:R-:W-:Y:S01]  /*44e0*/  SHF.R.S32.HI R2, RZ, 0x1f, R39 ;  /* 0x0000001fff027819 */ /* 0x000fe20000011427 */
[----:B------:R2:W-:Y:S01]  /*44f0*/  STL [R1+0x634], R14 ;  /* 0x0006340e01007387 */ /* 0x0005e20000100800 */
[----:B0-----:R-:W-:Y:S02]  /*4500*/  SHF.R.S32.HI R3, RZ, 0x1f, R41 ;  /* 0x0000001fff037819 */ /* 0x001fe40000011429 */
[----:B------:R-:W-:Y:S02]  /*4510*/  CS2R R38, SRZ ;  /* 0x0000000000267805 */ /* 0x000fe4000001ff00 */
[----:B-1----:R-:W-:Y:S01]  /*4520*/  SHF.R.S32.HI R4, RZ, 0x1f, R43 ;  /* 0x0000001fff047819 */ /* 0x002fe2000001142b */
[----:B------:R0:W-:Y:S01]  /*4530*/  STL [R1+0x600], R13 ;  /* 0x0006000d01007387 */ /* 0x0001e20000100800 */
[----:B---3--:R-:W-:-:S02]  /*4540*/  SHF.R.S32.HI R8, RZ, 0x1f, R45 ;  /* 0x0000001fff087819 */ /* 0x008fc4000001142d */
[----:B------:R-:W-:Y:S02]  /*4550*/  CS2R R40, SRZ ;  /* 0x0000000000287805 */ /* 0x000fe4000001ff00 */
[----:B----4-:R-:W-:Y:S02]  /*4560*/  SHF.R.S32.HI R9, RZ, 0x1f, R47 ;  /* 0x0000001fff097819 */ /* 0x010fe4000001142f */
[----:B------:R-:W-:Y:S02]  /*4570*/  CS2R R42, SRZ ;  /* 0x00000000002a7805 */ /* 0x000fe4000001ff00 */
[----:B-----5:R-:W-:Y:S02]  /*4580*/  SHF.R.S32.HI R10, RZ, 0x1f, R49 ;  /* 0x0000001fff0a7819 */ /* 0x020fe40000011431 */
[----:B------:R-:W-:Y:S02]  /*4590*/  CS2R R44, SRZ ;  /* 0x00000000002c7805 */ /* 0x000fe4000001ff00 */
[----:B--2---:R-:W-:-:S02]  /*45a0*/  IADD3 R14, P4, R51, UR10, RZ ;  /* 0x0000000a330e7c10 */ /* 0x004fc4000ff9e0ff */
[----:B------:R-:W-:Y:S02]  /*45b0*/  CS2R R46, SRZ ;  /* 0x00000000002e7805 */ /* 0x000fe4000001ff00 */
[----:B------:R-:W-:Y:S02]  /*45c0*/  SHF.R.S32.HI R11, RZ, 0x1f, R51 ;  /* 0x0000001fff0b7819 */ /* 0x000fe40000011433 */
[----:B------:R-:W-:Y:S02]  /*45d0*/  CS2R R48, SRZ ;  /* 0x0000000000307805 */ /* 0x000fe4000001ff00 */
[----:B0-----:R-:W-:Y:S01]  /*45e0*/  IADD3.X R13, R2, UR11, RZ, P3, !PT ;  /* 0x0000000b020d7c10 */ /* 0x001fe20009ffe4ff */
[----:B------:R0:W-:Y:S01]  /*45f0*/  STL [R1+0x63c], R14 ;  /* 0x00063c0e01007387 */ /* 0x0001e20000100800 */
[----:B------:R-:W-:Y:S02]  /*4600*/  SHF.R.S32.HI R0, RZ, 0x1f, R53 ;  /* 0x0000001fff007819 */ /* 0x000fe40000011435 */
[----:B------:R-:W-:-:S02]  /*4610*/  CS2R R50, SRZ ;  /* 0x0000000000327805 */ /* 0x000fc4000001ff00 */
[----:B------:R-:W-:Y:S01]  /*4620*/  SHF.R.S32.HI R2, RZ, 0x1f, R55 ;  /* 0x0000001fff027819 */ /* 0x000fe20000011437 */
[----:B------:R1:W-:Y:S01]  /*4630*/  STL [R1+0x608], R13 ;  /* 0x0006080d01007387 */ /* 0x0003e20000100800 */
[----:B------:R-:W-:Y:S02]  /*4640*/  LOP3.LUT R15, R161, 0x1f, RZ, 0xc0, !PT ;  /* 0x0000001fa10f7812 */ /* 0x000fe400078ec0ff */
[----:B0-----:R-:W-:Y:S02]  /*4650*/  IADD3 R14, P3, R53, UR10, RZ ;  /* 0x0000000a350e7c10 */ /* 0x001fe4000ff7e0ff */
[----:B------:R-:W-:Y:S02]  /*4660*/  CS2R R52, SRZ ;  /* 0x0000000000347805 */ /* 0x000fe4000001ff00 */
[----:B-1----:R-:W-:Y:S01]  /*4670*/  IADD3.X R13, R3, UR11, RZ, P2, !PT ;  /* 0x0000000b030d7c10 */ /* 0x002fe200097fe4ff */
[----:B------:R0:W-:Y:S01]  /*4680*/  STL [R1+0x644], R14 ;  /* 0x0006440e01007387 */ /* 0x0001e20000100800 */
[----:B------:R-:W-:-:S03]  /*4690*/  SHF.R.S32.HI R3, RZ, 0x1f, R57 ;  /* 0x0000001fff037819 */ /* 0x000fc60000011439 */
[----:B------:R1:W-:Y:S01]  /*46a0*/  STL [R1+0x610], R13 ;  /* 0x0006100d01007387 */ /* 0x0003e20000100800 */
        /* <DEDUP_REMOVED lines=45> */
[----:B------:R-:W-:Y:S01]  /*4980*/  STL [R1+0x684], R14 ;  /* 0x0006840e01007387 */ /* 0x000fe20000100800 */
[----:B------:R-:W-:Y:S01]  /*4990*/  IADD3 R3, P1, R12, UR10, RZ ;  /* 0x0000000a0c037c10 */ /* 0x000fe2000ff3e0ff */
[----:B------:R-:W-:Y:S01]  /*49a0*/  USGXT.U32 UR10, UR5, 0xe ;  /* 0x0000000e050a789a */ /* 0x000fe20008000000 */
[----:B------:R-:W-:Y:S01]  /*49b0*/  IADD3.X R12, R4, UR11, RZ, P0, !PT ;  /* 0x0000000b040c7c10 */ /* 0x000fe200087fe4ff */
[----:B------:R-:W-:Y:S01]  /*49c0*/  STL [R1+0x650], R13 ;  /* 0x0006500d01007387 */ /* 0x000fe20000100800 */
[----:B------:R-:W-:-:S02]  /*49d0*/  IADD3.X R4, R8, UR11, RZ, P6, !PT ;  /* 0x0000000b08047c10 */ /* 0x000fc4000b7fe4ff */
[----:B------:R-:W-:Y:S01]  /*49e0*/  IADD3.X R8, R10, UR11, RZ, P4, !PT ;  /* 0x0000000b0a087c10 */ /* 0x000fe2000a7fe4ff */
[----:B------:R0:W-:Y:S04]  /*49f0*/  STL [R1+0x68c], R3 ;  /* 0x00068c0301007387 */ /* 0x0001e80000100800 */
[----:B------:R-:W-:Y:S04]  /*4a00*/  STL [R1+0x658], R12 ;  /* 0x0006580c01007387 */ /* 0x000fe80000100800 */
[----:B------:R1:W-:Y:S01]  /*4a10*/  STL [R1+0x660], R4 ;  /* 0x0006600401007387 */ /* 0x0003e20000100800 */
[----:B0-----:R-:W-:-:S05]  /*4a20*/  IADD3.X R3, R9, UR11, RZ, P5, !PT ;  /* 0x0000000b09037c10 */ /* 0x001fca000affe4ff */
[----:B------:R0:W-:Y:S01]  /*4a30*/  STL [R1+0x668], R3 ;  /* 0x0006680301007387 */ /* 0x0001e20000100800 */
[----:B-1----:R-:W-:-:S03]  /*4a40*/  IADD3.X R4, R11, UR11, RZ, P3, !PT ;  /* 0x0000000b0b047c10 */ /* 0x002fc60009ffe4ff */
[----:B------:R-:W-:Y:S04]  /*4a50*/  STL [R1+0x670], R8 ;  /* 0x0006700801007387 */ /* 0x000fe80000100800 */
[----:B------:R1:W-:Y:S01]  /*4a60*/  STL [R1+0x678], R4 ;  /* 0x0006780401007387 */ /* 0x0003e20000100800 */
[----:B0-----:R-:W-:Y:S02]  /*4a70*/  IADD3.X R3, R0, UR11, RZ, P2, !PT ;  /* 0x0000000b00037c10 */ /* 0x001fe400097fe4ff */
[----:B------:R-:W-:Y:S01]  /*4a80*/  IADD3.X R0, R2, UR11, RZ, P1, !PT ;  /* 0x0000000b02007c10 */ /* 0x000fe20008ffe4ff */
[----:B------:R-:W-:Y:S01]  /*4a90*/  UMOV UR11, 0xc0000010 ;  /* 0xc0000010000b7882 */ /* 0x000fe20000000000 */
[----:B------:R-:W0:Y:S01]  /*4aa0*/  LDC R2, c[0x0][0x238] ;  /* 0x00008e00ff027b82 */ /* 0x000e220000000800 */
[----:B------:R-:W-:Y:S01]  /*4ab0*/  STL [R1+0x680], R3 ;  /* 0x0006800301007387 */ /* 0x000fe20000100800 */
[----:B-1----:R-:W-:-:S03]  /*4ac0*/  SHF.R.S32.HI R4, RZ, 0x7, R161 ;  /* 0x00000007ff047819 */ /* 0x002fc600000114a1 */
[----:B------:R1:W-:Y:S01]  /*4ad0*/  STL [R1+0x688], R0 ;  /* 0x0006880001007387 */ /* 0x0003e20000100800 */
[----:B------:R-:W-:-:S03]  /*4ae0*/  SGXT R4, R4, 0x1 ;  /* 0x000000010404781a */ /* 0x000fc60000000200 */
[----:B------:R-:W-:Y:S01]  /*4af0*/  STL [R1+0x400], RZ ;  /* 0x000400ff01007387 */ /* 0x000fe20000100800 */
[----:B------:R-:W-:-:S03]  /*4b00*/  LOP3.LUT R4, R4, 0x90, RZ, 0xc0, !PT ;  /* 0x0000009004047812 */ /* 0x000fc600078ec0ff */
[----:B------:R-:W-:Y:S01]  /*4b10*/  STL [R1+0x404], RZ ;  /* 0x000404ff01007387 */ /* 0x000fe20000100800 */
[----:B-1----:R-:W1:Y:S01]  /*4b20*/  LDC R0, c[0x0][0x214] ;  /* 0x00008500ff007b82 */ /* 0x002e620000000800 */
[----:B------:R-:W-:Y:S02]  /*4b30*/  LOP3.LUT R4, R4, 0x7f, R161, 0x78, !PT ;  /* 0x0000007f04047812 */ /* 0x000fe400078e78a1 */
[----:B------:R-:W-:Y:S01]  /*4b40*/  STL [R1+0x408], RZ ;  /* 0x000408ff01007387 */ /* 0x000fe20000100800 */
[----:B------:R-:W-:-:S03]  /*4b50*/  SHF.R.S32.HI R161, RZ, 0x1f, R223 ;  /* 0x0000001fffa17819 */ /* 0x000fc600000114df */
[----:B------:R-:W-:Y:S01]  /*4b60*/  STL [R1+0x40c], RZ ;  /* 0x00040cff01007387 */ /* 0x000fe20000100800 */
[----:B0-----:R-:W-:-:S03]  /*4b70*/  IMAD R3, R2, 0x1f, RZ ;  /* 0x0000001f02037824 */ /* 0x001fc600078e02ff */
[----:B------:R-:W-:Y:S01]  /*4b80*/  STL [R1+0x410], RZ ;  /* 0x000410ff01007387 */ /* 0x000fe20000100800 */
[C---:B------:R-:W-:Y:S01]  /*4b90*/  IMAD R8, R2.reuse, 0x1e, RZ ;  /* 0x0000001e02087824 */ /* 0x040fe200078e02ff */
[----:B------:R-:W-:Y:S01]  /*4ba0*/  SHF.R.S32.HI R159, RZ, 0x1f, R2 ;  /* 0x0000001fff9f7819 */ /* 0x000fe20000011402 */
[----:B------:R-:W-:Y:S01]  /*4bb0*/  IMAD R9, R2, 0x1d, RZ ;  /* 0x0000001d02097824 */ /* 0x000fe200078e02ff */
[----:B------:R-:W-:Y:S01]  /*4bc0*/  STL [R1+0x414], RZ ;  /* 0x000414ff01007387 */ /* 0x000fe20000100800 */
[----:B------:R-:W-:Y:S01]  /*4bd0*/  IADD3 R164, P5, R224, R3, RZ ;  /* 0x00000003e0a47210 */ /* 0x000fe20007fbe0ff */
[C---:B------:R-:W-:Y:S01]  /*4be0*/  IMAD R11, R2.reuse, 0x1c, RZ ;  /* 0x0000001c020b7824 */ /* 0x040fe200078e02ff */
[----:B------:R-:W-:Y:S01]  /*4bf0*/  IADD3 R163, P2, R3, R223, RZ ;  /* 0x000000df03a37210 */ /* 0x000fe20007f5e0ff */
[----:B------:R-:W-:Y:S01]  /*4c00*/  STL [R1+0x418], RZ ;  /* 0x000418ff01007387 */ /* 0x000fe20000100800 */
[----:B------:R-:W-:Y:S01]  /*4c10*/  SHF.R.S32.HI R10, RZ, 0x1f, R3 ;  /* 0x0000001fff0a7819 */ /* 0x000fe20000011403 */
[----:B------:R-:W-:Y:S01]  /*4c20*/  IMAD R13, R2, 0x1b, RZ ;  /* 0x0000001b020d7824 */ /* 0x000fe200078e02ff */
[----:B------:R-:W-:Y:S01]  /*4c30*/  IADD3 R3, P1, R224, R8, RZ ;  /* 0x00000008e0037210 */ /* 0x000fe20007f3e0ff */
[----:B------:R-:W-:Y:S01]  /*4c40*/  STL [R1+0x41c], RZ ;  /* 0x00041cff01007387 */ /* 0x000fe20000100800 */
[----:B------:R-:W-:Y:S01]  /*4c50*/  SHF.R.S32.HI R12, RZ, 0x1f, R8 ;  /* 0x0000001fff0c7819 */ /* 0x000fe20000011408 */
[C---:B------:R-:W-:Y:S01]  /*4c60*/  IMAD R16, R2.reuse, 0x1a, RZ ;  /* 0x0000001a02107824 */ /* 0x040fe200078e02ff */
[----:B------:R-:W-:Y:S01]  /*4c70*/  SHF.R.S32.HI R14, RZ, 0x1f, R9 ;  /* 0x0000001fff0e7819 */ /* 0x000fe20000011409 */
[----:B------:R-:W-:Y:S01]  /*4c80*/  STL [R1+0x420], RZ ;  /* 0x000420ff01007387 */ /* 0x000fe20000100800 */
[C---:B------:R-:W-:Y:S01]  /*4c90*/  IMAD R18, R2.reuse, 0x19, RZ ;  /* 0x0000001902127824 */ /* 0x040fe200078e02ff */
[----:B------:R-:W-:Y:S01]  /*4ca0*/  SHF.R.S32.HI R17, RZ, 0x1f, R11 ;  /* 0x0000001fff117819 */ /* 0x000fe2000001140b */
[C---:B------:R-:W-:Y:S01]  /*4cb0*/  IMAD R20, R2.reuse, 0x18, RZ ;  /* 0x0000001802147824 */ /* 0x040fe200078e02ff */
        /* <DEDUP_REMOVED lines=21> */
[C---:B------:R-:W-:Y:S01]  /*4e10*/  IMAD.SHL.U32 R127, R2.reuse, 0x10, RZ ;  /* 0x00000010027f7824 */ /* 0x040fe200078e00ff */
        /* <DEDUP_REMOVED lines=20> */
[C---:B------:R-:W-:Y:S01]  /*4f60*/  IMAD.SHL.U32 R143, R2.reuse, 0x8, RZ ;  /* 0x00000008028f7824 */ /* 0x040fe200078e00ff */
        /* <DEDUP_REMOVED lines=15> */
[----:B------:R-:W-:Y:S01]  /*5060*/  IMAD.SHL.U32 R155, R2, 0x2, RZ ;  /* 0x00000002029b7824 */ /* 0x000fe200078e00ff */
[----:B------:R-:W-:Y:S01]  /*5070*/  SHF.R.S32.HI R154, RZ, 0x1f, R149 ;  /* 0x0000001fff9a7819 */ /* 0x000fe20000011495 */
[----:B------:R-:W-:Y:S01]  /*5080*/  STL [R1+0x460], RZ ;  /* 0x000460ff01007387 */ /* 0x000fe20000100800 */
[----:B------:R-:W-:-:S02]  /*5090*/  SHF.R.S32.HI R157, RZ, 0x1f, R151 ;  /* 0x0000001fff9d7819 */ /* 0x000fc40000011497 */
[----:B------:R-:W-:Y:S01]  /*50a0*/  SHF.R.S32.HI R156, RZ, 0x1f, R153 ;  /* 0x0000001fff9c7819 */ /* 0x000fe20000011499 */
[----:B------:R-:W-:Y:S01]  /*50b0*/  STL [R1+0x464], RZ ;  /* 0x000464ff01007387 */ /* 0x000fe20000100800 */
[----:B------:R-:W-:-:S03]  /*50c0*/  SHF.R.S32.HI R158, RZ, 0x1f, R155 ;  /* 0x0000001fff9e7819 */ /* 0x000fc6000001149b */
[----:B------:R-:W-:Y:S04]  /*50d0*/  STL [R1+0x468], RZ ;  /* 0x000468ff01007387 */ /* 0x000fe80000100800 */
        /* <DEDUP_REMOVED lines=229> */
[----:B------:R-:W-:Y:S04]  /*5f30*/  STL [R1], RZ ;  /* 0x000000ff01007387 */ /* 0x000fe80000100800 */
        /* <DEDUP_REMOVED lines=127> */
[----:B------:R-:W-:Y:S04]  /*6730*/  STL [R1+0x694], R162 ;  /* 0x000694a201007387 */ /* 0x000fe80000100800 */
[----:B------:R-:W-:Y:S04]  /*6740*/  STL [R1+0x88c], R164 ;  /* 0x00088ca401007387 */ /* 0x000fe80000100800 */
[----:B------:R0:W-:Y:S04]  /*6750*/  STL [R1+0x884], R163 ;  /* 0x000884a301007387 */ /* 0x0001e80000100800 */
[----:B------:R-:W-:Y:S04]  /*6760*/  STL [R1+0x690], R161 ;  /* 0x000690a101007387 */ /* 0x000fe80000100800 */
[----:B------:R2:W-:Y:S01]  /*6770*/  STL [R1+0x87c], R3 ;  /* 0x00087c0301007387 */ /* 0x0005e20000100800 */
[----:B0-----:R-:W-:-:S02]  /*6780*/  IADD3 R163, P0, R223, R8, RZ ;  /* 0x00000008dfa37210 */ /* 0x001fc40007f1e0ff */
[----:B------:R-:W-:-:S03]  /*6790*/  IADD3 R8, P4, R224, R9, RZ ;  /* 0x00000009e0087210 */ /* 0x000fc60007f9e0ff */
[----:B------:R-:W-:Y:S01]  /*67a0*/  STL [R1+0x874], R163 ;  /* 0x000874a301007387 */ /* 0x000fe20000100800 */
[----:B--2---:R-:W-:-:S03]  /*67b0*/  IADD3 R3, P3, R223, R9, RZ ;  /* 0x00000009df037210 */ /* 0x004fc60007f7e0ff */
[----:B------:R0:W-:Y:S01]  /*67c0*/  STL [R1+0x86c], R8 ;  /* 0x00086c0801007387 */ /* 0x0001e20000100800 */
[----:B------:R-:W-:-:S03]  /*67d0*/  IADD3 R9, P6, R224, R11, RZ ;  /* 0x0000000be0097210 */ /* 0x000fc60007fde0ff */
[----:B------:R2:W-:Y:S04]  /*67e0*/  STL [R1+0x864], R3 ;  /* 0x0008640301007387 */ /* 0x0005e80000100800 */
[----:B------:R3:W-:Y:S01]  /*67f0*/  STL [R1+0x85c], R9 ;  /* 0x00085c0901007387 */ /* 0x0007e20000100800 */
[----:B0-----:R-:W-:Y:S01]  /*6800*/  IMAD.X R8, R162, 0x1, R10, P5 ;  /* 0x00000001a2087824 */ /* 0x001fe200028e060a */
[----:B--2---:R-:W-:-:S04]  /*6810*/  IADD3 R3, P5, R223, R11, RZ ;  /* 0x0000000bdf037210 */ /* 0x004fc80007fbe0ff */
[----:B------:R0:W-:Y:S01]  /*6820*/  STL [R1+0x888], R8 ;  /* 0x0008880801007387 */ /* 0x0001e20000100800 */
[----:B---3--:R-:W-:-:S03]  /*6830*/  IMAD.X R9, R10, 0x1, R161, P2 ;  /* 0x000000010a097824 */ /* 0x008fc600010e06a1 */
[----:B------:R2:W-:Y:S04]  /*6840*/  STL [R1+0x854], R3 ;  /* 0x0008540301007387 */ /* 0x0005e80000100800 */
[----:B------:R3:W-:Y:S01]  /*6850*/  STL [R1+0x880], R9 ;  /* 0x0008800901007387 */ /* 0x0007e20000100800 */
[----:B0-----:R-:W-:Y:S01]  /*6860*/  IADD3 R8, P2, R224, R13, RZ ;  /* 0x0000000de0087210 */ /* 0x001fe20007f5e0ff */
[----:B--2---:R-:W-:-:S04]  /*6870*/  IMAD.X R3, R162, 0x1, R12, P1 ;  /* 0x00000001a2037824 */ /* 0x004fc800008e060c */
[----:B------:R0:W-:Y:S01]  /*6880*/  STL [R1+0x84c], R8 ;  /* 0x00084c0801007387 */ /* 0x0001e20000100800 */
[----:B---3--:R-:W-:-:S03]  /*6890*/  IADD3 R9, P1, R223, R13, RZ ;  /* 0x0000000ddf097210 */ /* 0x008fc60007f3e0ff */
        /* <DEDUP_REMOVED lines=11> */
[----:B------:R-:W-:Y:S01]  /*6950*/  IMAD R14, R15, UR8, RZ ;  /* 0x000000080f0e7c24 */ /* 0x000fe2000f8e02ff */
[-C--:B---3--:R-:W-:Y:S02]  /*6960*/  IADD3 R9, P3, R224, R18.reuse, RZ ;  /* 0x00000012e0097210 */ /* 0x088fe40007f7e0ff */
        /* <DEDUP_REMOVED lines=29> */
[----:B------:R-:W-:Y:S01]  /*6b40*/  CS2R R114, SRZ ;  /* 0x0000000000727805 */ /* 0x000fe2000001ff00 */
[----:B---3--:R-:W-:Y:S02]  /*6b50*/  IMAD.X R9, R161, 0x1, R23, P6 ;  /* 0x00000001a1097824 */ /* 0x008fe400030e0617 */
        /* <DEDUP_REMOVED lines=9> */
[----:B------:R-:W-:Y:S02]  /*6bf0*/  CS2R R116, SRZ ;  /* 0x0000000000747805 */ /* 0x000fe4000001ff00 */
[----:B--2---:R-:W-:Y:S02]  /*6c00*/  IADD3 R3, P2, R224, R119, RZ ;  /* 0x00000077e0037210 */ /* 0x004fe40007f5e0ff */
[----:B------:R0:W-:Y:S01]  /*6c10*/  STL [R1+0x810], R8 ;  /* 0x0008100801007387 */ /* 0x0001e20000100800 */
[----:B---3--:R-:W-:-:S03]  /*6c20*/  IMAD.X R9, R162, 0x1, R118, P1 ;  /* 0x00000001a2097824 */ /* 0x008fc600008e0676 */
[----:B------:R2:W-:Y:S04]  /*6c30*/  STL [R1+0x7dc], R3 ;  /* 0x0007dc0301007387 */ /* 0x0005e80000100800 */
[----:B------:R3:W-:Y:S01]  /*6c40*/  STL [R1+0x808], R9 ;  /* 0x0008080901007387 */ /* 0x0007e20000100800 */
[----:B0-----:R-:W-:Y:S01]  /*6c50*/  IADD3 R8, P1, R223, R119, RZ ;  /* 0x00000077df087210 */ /* 0x001fe20007f3e0ff */
[----:B--2---:R-:W-:-:S04]  /*6c60*/  IMAD.X R3, R161, 0x1, R118, P0 ;  /* 0x00000001a1037824 */ /* 0x004fc800000e0676 */
[----:B------:R0:W-:Y:S01]  /*6c70*/  STL [R1+0x7d4], R8 ;  /* 0x0007d40801007387 */ /* 0x0001e20000100800 */
[----:B------:R-:W-:Y:S02]  /*6c80*/  CS2R R118, SRZ ;  /* 0x0000000000767805 */ /* 0x000fe4000001ff00 */
[-C--:B---3--:R-:W-:Y:S01]  /*6c90*/  IADD3 R9, P0, R224, R121.reuse, RZ ;  /* 0x00000079e0097210 */ /* 0x088fe20007f1e0ff */
[----:B------:R2:W-:Y:S04]  /*6ca0*/  STL [R1+0x800], R3 ;  /* 0x0008000301007387 */ /* 0x0005e80000100800 */
[----:B------:R3:W-:Y:S01]  /*6cb0*/  STL [R1+0x7cc], R9 ;  /* 0x0007cc0901007387 */ /* 0x0007e20000100800 */
[----:B0-----:R-:W-:Y:S01]  /*6cc0*/  IMAD.X R8, R162, 0x1, R120, P4 ;  /* 0x00000001a2087824 */ /* 0x001fe200020e0678 */
[----:B--2---:R-:W-:-:S04]  /*6cd0*/  IADD3 R3, P4, R223, R121, RZ ;  /* 0x00000079df037210 */ /* 0x004fc80007f9e0ff */
[----:B------:R0:W-:Y:S01]  /*6ce0*/  STL [R1+0x7f8], R8 ;  /* 0x0007f80801007387 */ /* 0x0001e20000100800 */
[----:B---3--:R-:W-:-:S03]  /*6cf0*/  IMAD.X R9, R161, 0x1, R120, P3 ;  /* 0x00000001a1097824 */ /* 0x008fc600018e0678 */
[----:B------:R2:W-:Y:S01]  /*6d00*/  STL [R1+0x7c4], R3 ;  /* 0x0007c40301007387 */ /* 0x0005e20000100800 */
[----:B------:R-:W-:-:S03]  /*6d10*/  CS2R R120, SRZ ;  /* 0x0000000000787805 */ /* 0x000fc6000001ff00 */
        /* <DEDUP_REMOVED lines=154> */
[--C-:B0-----:R-:W-:Y:S01]  /*76c0*/  IMAD.X R8, R162, 0x1, R157.reuse, P3 ;  /* 0x00000001a2087824 */ /* 0x101fe200018e069d */
[----:B--2---:R-:W-:Y:S01]  /*76d0*/  IADD3 R3, P3, R223, R2, RZ ;  /* 0x00000002df037210 */ /* 0x004fe20007f7e0ff */
[----:B------:R-:W-:-:S03]  /*76e0*/  IMAD.X R2, R161, 0x1, R157, P6 ;  /* 0x00000001a1027824 */ /* 0x000fc600030e069d */
[----:B------:R0:W-:Y:S01]  /*76f0*/  STL [R1+0x6d8], R8 ;  /* 0x0006d80801007387 */ /* 0x0001e20000100800 */
[----:B---3--:R-:W-:-:S03]  /*7700*/  SHF.R.S32.HI R9, RZ, 0x1f, R14 ;  /* 0x0000001fff097819 */ /* 0x008fc6000001140e */
[----:B------:R2:W-:Y:S04]  /*7710*/  STL [R1+0x6a4], R3 ;  /* 0x0006a40301007387 */ /* 0x0005e80000100800 */
[----:B------:R3:W-:Y:S01]  /*7720*/  STL [R1+0x6d0], R2 ;  /* 0x0006d00201007387 */ /* 0x0007e20000100800 */
[--C-:B0-----:R-:W-:Y:S02]  /*7730*/  IMAD.X R8, R162, 0x1, R156.reuse, P5 ;  /* 0x00000001a2087824 */ /* 0x101fe400028e069c */
[----:B--2---:R-:W-:-:S03]  /*7740*/  IMAD.X R3, R161, 0x1, R156, P2 ;  /* 0x00000001a1037824 */ /* 0x004fc600010e069c */
[----:B------:R0:W-:Y:S01]  /*7750*/  STL [R1+0x6c8], R8 ;  /* 0x0006c80801007387 */ /* 0x0001e20000100800 */
[----:B---3--:R-:W-:-:S03]  /*7760*/  IMAD.X R2, R162, 0x1, R158, P1 ;  /* 0x00000001a2027824 */ /* 0x008fc600008e069e */
[----:B------:R2:W-:Y:S04]  /*7770*/  STL [R1+0x6c0], R3 ;  /* 0x0006c00301007387 */ /* 0x0005e80000100800 */
[----:B------:R3:W-:Y:S01]  /*7780*/  STL [R1+0x6b8], R2 ;  /* 0x0006b80201007387 */ /* 0x0007e20000100800 */
[----:B0-----:R-:W-:Y:S02]  /*7790*/  IMAD.X R8, R161, 0x1, R158, P0 ;  /* 0x00000001a1087824 */ /* 0x001fe400000e069e */
[----:B--2---:R-:W-:-:S03]  /*77a0*/  IMAD.X R3, R162, 0x1, R159, P4 ;  /* 0x00000001a2037824 */ /* 0x004fc600020e069f */
[----:B------:R0:W-:Y:S01]  /*77b0*/  STL [R1+0x6b0], R8 ;  /* 0x0006b00801007387 */ /* 0x0001e20000100800 */
[----:B---3--:R-:W-:-:S03]  /*77c0*/  IMAD.X R2, R161, 0x1, R159, P3 ;  /* 0x00000001a1027824 */ /* 0x008fc600018e069f */
[----:B------:R2:W-:Y:S04]  /*77d0*/  STL [R1+0x6a8], R3 ;  /* 0x0006a80301007387 */ /* 0x0005e80000100800 */
[----:B------:R3:W-:Y:S01]  /*77e0*/  STL [R1+0x6a0], R2 ;  /* 0x0006a00201007387 */ /* 0x0007e20000100800 */
[----:B0-----:R-:W-:Y:S01]  /*77f0*/  LOP3.LUT R8, R160, 0x10, RZ, 0x3c, !PT ;  /* 0x00000010a0087812 */ /* 0x001fe200078e3cff */
[----:B--2---:R-:W-:-:S04]  /*7800*/  IMAD.U32 R3, RZ, RZ, UR12 ;  /* 0x0000000cff037e24 */ /* 0x004fc8000f8e00ff */
[----:B------:R0:W-:Y:S01]  /*7810*/  STL [R1+0x894], R8 ;  /* 0x0008940801007387 */ /* 0x0001e20000100800 */
[----:B-1-3--:R-:W-:-:S07]  /*7820*/  IMAD.U32 R2, RZ, RZ, UR13 ;  /* 0x0000000dff027e24 */ /* 0x00afce000f8e00ff */
.L_x_1:
[----:B------:R-:W2:Y:S04]  /*7830*/  LDL R13, [R1+0x690] ;  /* 0x00069000010d7983 */ /* 0x000ea80000100800 */
[----:B------:R-:W3:Y:S04]  /*7840*/  LDL R12, [R1+0x694] ;  /* 0x00069400010c7983 */ /* 0x000ee80000100800 */
[----:B------:R1:W-:Y:S04]  /*7850*/  STL.64 [R1+0x1620], R150 ;  /* 0x0016209601007387 */ /* 0x0003e80000100a00 */
[----:B-1----:R-:W4:Y:S04]  /*7860*/  LDL R150, [R1+0x6b0] ;  /* 0x0006b00001967983 */ /* 0x002f280000100800 */
[----:B------:R-:W4:Y:S04]  /*7870*/  LDL R151, [R1+0x6b8] ;  /* 0x0006b80001977983 */ /* 0x000f280000100800 */
        /* <DEDUP_REMOVED lines=8> */
[----:B------:R-:W4:Y:S01]  /*7900*/  LDL R145, [R1+0x6ac] ;  /* 0x0006ac0001917983 */ /* 0x000f220000100800 */
[----:B0----5:R-:W-:-:S02]  /*7910*/  IADD3 R8, P1, R223, R2, RZ ;  /* 0x00000002df087210 */ /* 0x021fc40007f3e0ff */
[----:B------:R-:W-:Y:S01]  /*7920*/  IADD3 R10, P0, R224, R2, RZ ;  /* 0x00000002e00a7210 */ /* 0x000fe20007f1e0ff */
[----:B------:R-:W-:Y:S01]  /*7930*/  STL.64 [R1+0x1600], R142 ;  /* 0x0016008e01007387 */ /* 0x000fe20000100a00 */
[C---:B------:R-:W-:Y:S02]  /*7940*/  ISETP.GT.AND P2, PT, R3.reuse, RZ, PT ;  /* 0x000000ff0300720c */ /* 0x040fe40003f44270 */
[----:B------:R-:W-:Y:S01]  /*7950*/  PRMT R155, RZ, 0x7610, R155 ;  /* 0x00007610ff9b7816 */ /* 0x000fe2000000009b */
[----:B------:R-:W-:Y:S01]  /*7960*/  STL.64 [R1+0x15f8], R140 ;  /* 0x0015f88c01007387 */ /* 0x000fe20000100a00 */
[----:B------:R-:W-:-:S03]  /*7970*/  ISETP.GT.AND P3, PT, R3, 0x1, PT ;  /* 0x000000010300780c */ /* 0x000fc60003f64270 */
[----:B------:R-:W-:Y:S04]  /*7980*/  STL.64 [R1+0x15f0], R138 ;  /* 0x0015f08a01007387 */ /* 0x000fe80000100a00 */
        /* <DEDUP_REMOVED lines=50> */
[----:B------:R-:W-:Y:S01]  /*7cb0*/  STL.64 [R1+0x1458], R36 ;  /* 0x0014582401007387 */ /* 0x000fe20000100a00 */
[----:B--2---:R-:W-:-:S03]  /*7cc0*/  IMAD.X R9, R13, 0x1, R0, P1 ;  /* 0x000000010d097824 */ /* 0x004fc600008e0600 */
[----:B------:R-:W-:Y:S01]  /*7cd0*/  STL.64 [R1+0x1450], R34 ;  /* 0x0014502201007387 */ /* 0x000fe20000100a00 */
[----:B---3--:R-:W-:-:S03]  /*7ce0*/  IMAD.X R11, R12, 0x1, R0, P0 ;  /* 0x000000010c0b7824 */ /* 0x008fc600000e0600 */
[----:B------:R-:W-:Y:S04]  /*7cf0*/  STL.64 [R1+0x1448], R32 ;  /* 0x0014482001007387 */ /* 0x000fe80000100a00 */
[----:B------:R-:W-:Y:S04]  /*7d00*/  STL.64 [R1+0x1440], R30 ;  /* 0x0014401e01007387 */ /* 0x000fe80000100a00 */
[----:B------:R-:W-:Y:S04]  /*7d10*/  STL.64 [R1+0x1438], R28 ;  /* 0x0014381c01007387 */ /* 0x000fe80000100a00 */
[----:B------:R-:W-:Y:S04]  /*7d20*/  STL.64 [R1+0x1430], R26 ;  /* 0x0014301a01007387 */ /* 0x000fe80000100a00 */
[----:B------:R0:W-:Y:S04]  /*7d30*/  STL.64 [R1+0x1428], R24 ;  /* 0x0014281801007387 */ /* 0x0001e80000100a00 */
[----:B------:R1:W-:Y:S04]  /*7d40*/  STL [R1+0x1404], R7 ;  /* 0x0014040701007387 */ /* 0x0003e80000100800 */
[----:B------:R2:W-:Y:S04]  /*7d50*/  STL [R1+0x1400], R6 ;  /* 0x0014000601007387 */ /* 0x0005e80000100800 */
[----:B------:R3:W-:Y:S04]  /*7d60*/  STL [R1+0x13fc], R5 ;  /* 0x0013fc0501007387 */ /* 0x0007e80000100800 */
[----:B------:R-:W-:Y:S04]  /*7d70*/  STL [R1+0x1408], R223 ;  /* 0x001408df01007387 */ /* 0x000fe80000100800 */
[----:B------:R-:W-:Y:S04]  /*7d80*/  STL [R1+0x140c], R224 ;  /* 0x00140ce001007387 */ /* 0x000fe80000100800 */
[----:B0-----:R-:W4:Y:S04]  /*7d90*/  LDL R24, [R1+0x6c4] ;  /* 0x0006c40001187983 */ /* 0x001f280000100800 */
[----:B------:R-:W4:Y:S04]  /*7da0*/  LDL R13, [R1+0x6cc] ;  /* 0x0006cc00010d7983 */ /* 0x000f280000100800 */
[----:B-1----:R-:W4:Y:S04]  /*7db0*/  LDL R7, [R1+0x6c8] ;  /* 0x0006c80001077983 */ /* 0x002f280000100800 */
[----:B------:R-:W4:Y:S01]  /*7dc0*/  LDL R12, [R1+0x6c0] ;  /* 0x0006c000010c7983 */ /* 0x000f220000100800 */
[----:B------:R-:W-:-:S03]  /*7dd0*/  PRMT R221, RZ, 0x7610, R221 ;  /* 0x00007610ffdd7816 */ /* 0x000fc600000000dd */
[----:B------:R-:W4:Y:S04]  /*7de0*/  LDL R29, [R1+0x6d4] ;  /* 0x0006d400011d7983 */ /* 0x000f280000100800 */
[----:B--2---:R-:W2:Y:S04]  /*7df0*/  LDL R6, [R1+0x6d0] ;  /* 0x0006d00001067983 */ /* 0x004ea80000100800 */
[----:B------:R-:W2:Y:S04]  /*7e00*/  LDL R27, [R1+0x6dc] ;  /* 0x0006dc00011b7983 */ /* 0x000ea80000100800 */
[----:B---3--:R-:W3:Y:S04]  /*7e10*/  LDL R5, [R1+0x6d8] ;  /* 0x0006d80001057983 */ /* 0x008ee80000100800 */
[----:B------:R4:W3:Y:S01]  /*7e20*/  @P2 LDG.E.U8 R155, desc[UR20][R8.64] ;  /* 0x00000014089b2981 */ /* 0x0008e2000c1e1100 */
[----:B------:R-:W-:-:S03]  /*7e30*/  PRMT R154, RZ, 0x7610, R154 ;  /* 0x00007610ff9a7816 */ /* 0x000fc6000000009a */
[----:B------:R0:W3:Y:S01]  /*7e40*/  @P2 LDG.E.U8 R221, desc[UR20][R10.64] ;  /* 0x000000140add2981 */ /* 0x0000e2000c1e1100 */
[----:B------:R-:W-:-:S03]  /*7e50*/  PRMT R220, RZ, 0x7610, R220 ;  /* 0x00007610ffdc7816 */ /* 0x000fc600000000dc */
[----:B------:R-:W3:Y:S01]  /*7e60*/  LDL R28, [R1+0x6e4] ;  /* 0x0006e400011c7983 */ /* 0x000ee20000100800 */
[----:B----4-:R-:W-:Y:S02]  /*7e70*/  IADD3 R8, P1, R2, R144, RZ ;  /* 0x0000009002087210 */ /* 0x010fe40007f3e0ff */
[----:B------:R-:W-:Y:S01]  /*7e80*/  ISETP.GT.AND P2, PT, R3, 0x2, PT ;  /* 0x000000020300780c */ /* 0x000fe20003f44270 */
[----:B------:R-:W4:Y:S02]  /*7e90*/  LDL R26, [R1+0x6ec] ;  /* 0x0006ec00011a7983 */ /* 0x000f240000100800 */
[----:B------:R-:W-:Y:S01]  /*7ea0*/  IMAD.X R9, R0, 0x1, R146, P1 ;  /* 0x0000000100097824 */ /* 0x000fe200008e0692 */
[----:B0-----:R-:W-:Y:S01]  /*7eb0*/  IADD3 R10, P0, R2, R145, RZ ;  /* 0x00000091020a7210 */ /* 0x001fe20007f1e0ff */
[----:B------:R-:W4:Y:S04]  /*7ec0*/  LDL R25, [R1+0x6e0] ;  /* 0x0006e00001197983 */ /* 0x000f280000100800 */
[----:B------:R0:W4:Y:S01]  /*7ed0*/  @P3 LDG.E.U8 R154, desc[UR20][R8.64] ;  /* 0x00000014089a3981 */ /* 0x000122000c1e1100 */
[----:B------:R-:W-:Y:S01]  /*7ee0*/  PRMT R153, RZ, 0x7610, R153 ;  /* 0x00007610ff997816 */ /* 0x000fe20000000099 */
[----:B------:R-:W-:Y:S01]  /*7ef0*/  IMAD.X R11, R0, 0x1, R147, P0 ;  /* 0x00000001000b7824 */ /* 0x000fe200000e0693 */
[----:B------:R-:W-:Y:S01]  /*7f00*/  PRMT R219, RZ, 0x7610, R219 ;  /* 0x00007610ffdb7816 */ /* 0x000fe200000000db */
[----:B------:R-:W4:Y:S04]  /*7f10*/  LDL R30, [R1+0x6f8] ;  /* 0x0006f800011e7983 */ /* 0x000f280000100800 */
[----:B------:R1:W4:Y:S01]  /*7f20*/  @P3 LDG.E.U8 R220, desc[UR20][R10.64] ;  /* 0x000000140adc3981 */ /* 0x000322000c1e1100 */
[----:B0-----:R-:W-:-:S02]  /*7f30*/  IADD3 R8, P1, R2, R148, RZ ;  /* 0x0000009402087210 */ /* 0x001fc40007f3e0ff */
[----:B------:R-:W-:Y:S01]  /*7f40*/  PRMT R152, RZ, 0x7610, R152 ;  /* 0x00007610ff987816 */ /* 0x000fe20000000098 */
[----:B------:R-:W4:Y:S02]  /*7f50*/  LDL R31, [R1+0x71c] ;  /* 0x00071c00011f7983 */ /* 0x000f240000100800 */
[----:B------:R-:W-:Y:S01]  /*7f60*/  IMAD.X R9, R0, 0x1, R150, P1 ;  /* 0x0000000100097824 */ /* 0x000fe200008e0696 */
[----:B------:R-:W-:Y:S01]  /*7f70*/  PRMT R218, RZ, 0x7610, R218 ;  /* 0x00007610ffda7816 */ /* 0x000fe200000000da */
[----:B------:R-:W4:Y:S01]  /*7f80*/  LDL R34, [R1+0x854] ;  /* 0x0008540001227983 */ /* 0x000f220000100800 */
[----:B-1----:R-:W-:-:S03]  /*7f90*/  IADD3 R10, P0, R2, R149, RZ ;  /* 0x00000095020a7210 */ /* 0x002fc60007f1e0ff */
[----:B------:R0:W4:Y:S02]  /*7fa0*/  @P2 LDG.E.U8 R153, desc[UR20][R8.64] ;  /* 0x0000001408992981 */ /* 0x000124000c1e1100 */
[----:B------:R-:W-:Y:S01]  /*7fb0*/  IMAD.X R11, R0, 0x1, R151, P0 ;  /* 0x00000001000b7824 */ /* 0x000fe200000e0697 */
[----:B------:R-:W-:Y:S01]  /*7fc0*/  ISETP.GT.AND P3, PT, R3, 0x3, PT ;  /* 0x000000030300780c */ /* 0x000fe20003f64270 */
[----:B------:R-:W4:Y:S04]  /*7fd0*/  LDL R33, [R1+0x850] ;  /* 0x0008500001217983 */ /* 0x000f280000100800 */
[----:B------:R1:W4:Y:S01]  /*7fe0*/  @P2 LDG.E.U8 R219, desc[UR20][R10.64] ;  /* 0x000000140adb2981 */ /* 0x000322000c1e1100 */
[----:B------:R-:W-:Y:S02]  /*7ff0*/  PRMT R23, RZ, 0x7610, R23 ;  /* 0x00007610ff177816 */ /* 0x000fe40000000017 */
[----:B------:R-:W-:Y:S01]  /*8000*/  PRMT R217, RZ, 0x7610, R217 ;  /* 0x00007610ffd97816 */ /* 0x000fe200000000d9 */
[----:B------:R-:W4:Y:S01]  /*8010*/  LDL R32, [R1+0x85c] ;  /* 0x00085c0001207983 */ /* 0x000f220000100800 */
[----:B0-----:R-:W-:-:S03]  /*8020*/  IADD3 R8, P1, R2, R24, RZ ;  /* 0x0000001802087210 */ /* 0x001fc60007f3e0ff */
[----:B------:R-:W4:Y:S01]  /*8030*/  LDL R24, [R1+0x6e8] ;  /* 0x0006e80001187983 */ /* 0x000f220000100800 */
[----:B-1----:R-:W-:-:S03]  /*8040*/  IADD3 R10, P0, R2, R13, RZ ;  /* 0x0000000d020a7210 */ /* 0x002fc60007f1e0ff */
[----:B------:R-:W4:Y:S02]  /*8050*/  LDL R13, [R1+0x6f4] ;  /* 0x0006f400010d7983 */ /* 0x000f240000100800 */
[C---:B------:R-:W-:Y:S02]  /*8060*/  IMAD.X R11, R0.reuse, 0x1, R7, P0 ;  /* 0x00000001000b7824 */ /* 0x040fe400000e0607 */
[----:B------:R-:W4:Y:S01]  /*8070*/  LDL R7, [R1+0x6f0] ;  /* 0x0006f00001077983 */ /* 0x000f220000100800 */
[----:B------:R-:W-:-:S03]  /*8080*/  IMAD.X R9, R0, 0x1, R12, P1 ;  /* 0x0000000100097824 */ /* 0x000fc600008e060c */
[----:B------:R-:W4:Y:S04]  /*8090*/  LDL R12, [R1+0x6fc] ;  /* 0x0006fc00010c7983 */ /* 0x000f280000100800 */
[----:B------:R0:W4:Y:S04]  /*80a0*/  @P3 LDG.E.U8 R152, desc[UR20][R8.64] ;  /* 0x0000001408983981 */ /* 0x000128000c1e1100 */
[----:B------:R2:W4:Y:S01]  /*80b0*/  @P3 LDG.E.U8 R218, desc[UR20][R10.64] ;  /* 0x000000140ada3981 */ /* 0x000522000c1e1100 */
[C---:B0-----:R-:W-:Y:S02]  /*80c0*/  IADD3 R8, P1, R2.reuse, R29, RZ ;  /* 0x0000001d02087210 */ /* 0x041fe40007f3e0ff */
[----:B--2---:R-:W-:-:S03]  /*80d0*/  IADD3 R10, P0, R2, R27, RZ ;  /* 0x0000001b020a7210 */ /* 0x004fc60007f1e0ff */
[C---:B------:R-:W-:Y:S01]  /*80e0*/  IMAD.X R9, R0.reuse, 0x1, R6, P1 ;  /* 0x0000000100097824 */ /* 0x040fe200008e0606 */
[----:B------:R-:W2:Y:S04]  /*80f0*/  LDL R27, [R1+0x70c] ;  /* 0x00070c00011b7983 */ /* 0x000ea80000100800 */
[----:B------:R-:W2:Y:S01]  /*8100*/  LDL R6, [R1+0x704] ;  /* 0x0007040001067983 */ /* 0x000ea20000100800 */
[----:B---3--:R-:W-:-:S03]  /*8110*/  IMAD.X R11, R0, 0x1, R5, P0 ;  /* 0x00000001000b7824 */ /* 0x008fc600000e0605 */
[----:B------:R-:W3:Y:S01]  /*8120*/  LDL R5, [R1+0x700] ;  /* 0x0007000001057983 */ /* 0x000ee20000100800 */
[C---:B------:R-:W-:Y:S02]  /*8130*/  ISETP.GT.AND P2, PT, R3.reuse, 0x4, PT ;  /* 0x000000040300780c */ /* 0x040fe40003f44270 */
[----:B------:R-:W-:Y:S01]  /*8140*/  ISETP.GT.AND P3, PT, R3, 0x5, PT ;  /* 0x000000050300780c */ /* 0x000fe20003f64270 */
[----:B------:R-:W3:Y:S10]  /*8150*/  LDL R29, [R1+0x724] ;  /* 0x00072400011d7983 */ /* 0x000ef40000100800 */
[----:B------:R0:W3:Y:S04]  /*8160*/  @P2 LDG.E.U8 R23, desc[UR20][R8.64] ;  /* 0x0000001408172981 */ /* 0x0000e8000c1e1100 */
[----:B------:R4:W3:Y:S01]  /*8170*/  @P2 LDG.E.U8 R217, desc[UR20][R10.64] ;  /* 0x000000140ad92981 */ /* 0x0008e2000c1e1100 */
[----:B0-----:R-:W-:-:S02]  /*8180*/  IADD3 R8, P1, R2, R28, RZ ;  /* 0x0000001c02087210 */ /* 0x001fc40007f3e0ff */
[----:B------:R-:W-:Y:S01]  /*8190*/  PRMT R22, RZ, 0x7610, R22 ;  /* 0x00007610ff167816 */ /* 0x000fe20000000016 */
[----:B------:R-:W3:Y:S01]  /*81a0*/  LDL R28, [R1+0x718] ;  /* 0x00071800011c7983 */ /* 0x000ee20000100800 */
[----:B----4-:R-:W-:-:S03]  /*81b0*/  IADD3 R10, P0, R2, R26, RZ ;  /* 0x0000001a020a7210 */ /* 0x010fc60007f1e0ff */
[----:B------:R-:W4:Y:S01]  /*81c0*/  LDL R26, [R1+0x708] ;  /* 0x00070800011a7983 */ /* 0x000f220000100800 */
[----:B------:R-:W-:-:S03]  /*81d0*/  IMAD.X R9, R0, 0x1, R25, P1 ;  /* 0x0000000100097824 */ /* 0x000fc600008e0619 */
[----:B------:R-:W4:Y:S04]  /*81e0*/  LDL R25, [R1+0x714] ;  /* 0x0007140001197983 */ /* 0x000f280000100800 */
[----:B------:R0:W4:Y:S01]  /*81f0*/  @P3 LDG.E.U8 R22, desc[UR20][R8.64] ;  /* 0x0000001408163981 */ /* 0x000122000c1e1100 */
[----:B------:R-:W-:Y:S02]  /*8200*/  PRMT R216, RZ, 0x7610, R216 ;  /* 0x00007610ffd87816 */ /* 0x000fe400000000d8 */
[----:B------:R-:W-:Y:S02]  /*8210*/  ISETP.GT.AND P2, PT, R3, 0x6, PT ;  /* 0x000000060300780c */ /* 0x000fe40003f44270 */
[----:B------:R-:W-:Y:S01]  /*8220*/  PRMT R21, RZ, 0x7610, R21 ;  /* 0x00007610ff157816 */ /* 0x000fe20000000015 */
[----:B------:R-:W-:-:S02]  /*8230*/  IMAD.X R11, R0, 0x1, R24, P0 ;  /* 0x00000001000b7824 */ /* 0x000fc400000e0618 */
[----:B------:R-:W4:Y:S01]  /*8240*/  LDL R24, [R1+0x710] ;  /* 0x0007100001187983 */ /* 0x000f220000100800 */
[----:B0-----:R-:W-:-:S03]  /*8250*/  IADD3 R8, P1, R2, R13, RZ ;  /* 0x0000000d02087210 */ /* 0x001fc60007f3e0ff */
[----:B------:R2:W4:Y:S02]  /*8260*/  @P3 LDG.E.U8 R216, desc[UR20][R10.64] ;  /* 0x000000140ad83981 */ /* 0x000524000c1e1100 */
[----:B------:R-:W-:Y:S02]  /*8270*/  IMAD.X R9, R0, 0x1, R7, P1 ;  /* 0x0000000100097824 */ /* 0x000fe400008e0607 */
[----:B------:R-:W4:Y:S01]  /*8280*/  LDL R7, [R1+0x720] ;  /* 0x0007200001077983 */ /* 0x000f220000100800 */
[----:B------:R-:W-:-:S03]  /*8290*/  IADD3 R12, P0, R2, R12, RZ ;  /* 0x0000000c020c7210 */ /* 0x000fc60007f1e0ff */
[----:B------:R0:W4:Y:S02]  /*82a0*/  @P2 LDG.E.U8 R21, desc[UR20][R8.64] ;  /* 0x0000001408152981 */ /* 0x000124000c1e1100 */
[----:B------:R-:W-:Y:S01]  /*82b0*/  IMAD.X R13, R0, 0x1, R30, P0 ;  /* 0x00000001000d7824 */ /* 0x000fe200000e061e */
[----:B------:R-:W-:Y:S01]  /*82c0*/  PRMT R215, RZ, 0x7610, R215 ;  /* 0x00007610ffd77816 */ /* 0x000fe200000000d7 */
[----:B------:R-:W4:Y:S01]  /*82d0*/  LDL R30, [R1+0x730] ;  /* 0x00073000011e7983 */ /* 0x000f220000100800 */
[----:B------:R-:W-:-:S04]  /*82e0*/  ISETP.GT.AND P3, PT, R3, 0x7, PT ;  /* 0x000000070300780c */ /* 0x000fc80003f64270 */
[----:B------:R1:W4:Y:S01]  /*82f0*/  @P2 LDG.E.U8 R215, desc[UR20][R12.64] ;  /* 0x000000140cd72981 */ /* 0x000322000c1e1100 */
[----:B--2---:R-:W-:-:S03]  /*8300*/  IADD3 R10, P1, R2, R6, RZ ;  /* 0x00000006020a7210 */ /* 0x004fc60007f3e0ff */
[----:B------:R-:W2:Y:S01]  /*8310*/  LDL R6, [R1+0x72c] ;  /* 0x00072c0001067983 */ /* 0x000ea20000100800 */
[----:B0-----:R-:W-:-:S03]  /*8320*/  IADD3 R8, P0, R2, R27, RZ ;  /* 0x0000001b02087210 */ /* 0x001fc60007f1e0ff */
[----:B------:R-:W2:Y:S01]  /*8330*/  LDL R27, [R1+0x728] ;  /* 0x00072800011b7983 */ /* 0x000ea20000100800 */
[----:B---3--:R-:W-:-:S03]  /*8340*/  IMAD.X R11, R0, 0x1, R5, P1 ;  /* 0x00000001000b7824 */ /* 0x008fc600008e0605 */
[----:B------:R-:W3:Y:S01]  /*8350*/  LDL R5, [R1+0x734] ;  /* 0x0007340001057983 */ /* 0x000ee20000100800 */
[----:B------:R-:W-:Y:S02]  /*8360*/  PRMT R214, RZ, 0x7610, R214 ;  /* 0x00007610ffd67816 */ /* 0x000fe400000000d6 */
[----:B------:R-:W-:-:S06]  /*8370*/  PRMT R20, RZ, 0x7610, R20 ;  /* 0x00007610ff147816 */ /* 0x000fcc0000000014 */
[----:B------:R-:W3:Y:S01]  /*8380*/  @P3 LDG.E.U8 R20, desc[UR20][R10.64] ;  /* 0x000000140a143981 */ /* 0x000ee2000c1e1100 */
[----:B----4-:R-:W-:-:S03]  /*8390*/  IMAD.X R9, R0, 0x1, R26, P0 ;  /* 0x0000000100097824 */ /* 0x010fc600000e061a */
[----:B------:R-:W4:Y:S01]  /*83a0*/  LDL R26, [R1+0x73c] ;  /* 0x00073c00011a7983 */ /* 0x000f220000100800 */
[----:B-1----:R-:W-:-:S03]  /*83b0*/  IADD3 R12, P1, R2, R25, RZ ;  /* 0x00000019020c7210 */ /* 0x002fc60007f3e0ff */
[----:B------:R-:W4:Y:S04]  /*83c0*/  LDL R25, [R1+0x738] ;  /* 0x0007380001197983 */ /* 0x000f280000100800 */
[----:B------:R0:W4:Y:S02]  /*83d0*/  @P3 LDG.E.U8 R214, desc[UR20][R8.64] ;  /* 0x0000001408d63981 */ /* 0x000124000c1e1100 */
[----:B0-----:R-:W-:Y:S02]  /*83e0*/  IADD3 R8, P2, R2, R31, RZ ;  /* 0x0000001f02087210 */ /* 0x001fe40007f5e0ff */
[----:B------:R-:W4:Y:S01]  /*83f0*/  LDL R31, [R1+0x740] ;  /* 0x00074000011f7983 */ /* 0x000f220000100800 */
[C---:B------:R-:W-:Y:S02]  /*8400*/  ISETP.GT.AND P4, PT, R3.reuse, 0x8, PT ;  /* 0x000000080300780c */ /* 0x040fe40003f84270 */
[----:B------:R-:W-:Y:S01]  /*8410*/  PRMT R213, RZ, 0x7610, R213 ;  /* 0x00007610ffd57816 */ /* 0x000fe200000000d5 */
[C---:B------:R-:W-:Y:S01]  /*8420*/  IMAD.X R9, R0.reuse, 0x1, R28, P2 ;  /* 0x0000000100097824 */ /* 0x040fe200010e061c */
[----:B------:R-:W-:Y:S01]  /*8430*/  ISETP.GT.AND P0, PT, R3, 0x9, PT ;  /* 0x000000090300780c */ /* 0x000fe20003f04270 */
[----:B------:R-:W4:Y:S08]  /*8440*/  LDL R28, [R1+0x750] ;  /* 0x00075000011c7983 */ /* 0x000f300000100800 */
[----:B------:R2:W4:Y:S01]  /*8450*/  @P4 LDG.E.U8 R213, desc[UR20][R8.64] ;  /* 0x0000001408d54981 */ /* 0x000522000c1e1100 */
[----:B------:R-:W-:Y:S01]  /*8460*/  PRMT R18, RZ, 0x7610, R18 ;  /* 0x00007610ff127816 */ /* 0x000fe20000000012 */
[----:B------:R-:W-:-:S02]  /*8470*/  IMAD.X R13, R0, 0x1, R24, P1 ;  /* 0x00000001000d7824 */ /* 0x000fc400008e0618 */
[----:B------:R-:W4:Y:S01]  /*8480*/  LDL R24, [R1+0x744] ;  /* 0x0007440001187983 */ /* 0x000f220000100800 */
[----:B------:R-:W-:-:S03]  /*8490*/  IADD3 R10, P1, R2, R29, RZ ;  /* 0x0000001d020a7210 */ /* 0x000fc60007f3e0ff */
[----:B------:R-:W4:Y:S02]  /*84a0*/  LDL R29, [R1+0x74c] ;  /* 0x00074c00011d7983 */ /* 0x000f240000100800 */
[----:B------:R-:W-:Y:S02]  /*84b0*/  IMAD.X R11, R0, 0x1, R7, P1 ;  /* 0x00000001000b7824 */ /* 0x000fe400008e0607 */
[----:B------:R-:W4:Y:S04]  /*84c0*/  LDL R7, [R1+0x748] ;  /* 0x0007480001077983 */ /* 0x000f280000100800 */
[----:B------:R3:W4:Y:S01]  /*84d0*/  @P0 LDG.E.U8 R18, desc[UR20][R10.64] ;  /* 0x000000140a120981 */ /* 0x000722000c1e1100 */
[----:B--2---:R-:W-:-:S03]  /*84e0*/  IADD3 R8, P1, R2, R6, RZ ;  /* 0x0000000602087210 */ /* 0x004fc60007f3e0ff */
[----:B------:R-:W2:Y:S02]  /*84f0*/  LDL R6, [R1+0x754] ;  /* 0x0007540001067983 */ /* 0x000ea40000100800 */
[----:B------:R-:W-:Y:S02]  /*8500*/  IMAD.X R9, R0, 0x1, R27, P1 ;  /* 0x0000000100097824 */ /* 0x000fe400008e061b */
[----:B------:R-:W2:Y:S01]  /*8510*/  LDL R27, [R1+0x75c] ;  /* 0x00075c00011b7983 */ /* 0x000ea20000100800 */
[----:B---3--:R-:W-:-:S03]  /*8520*/  IADD3 R10, P1, R2, R5, RZ ;  /* 0x00000005020a7210 */ /* 0x008fc60007f3e0ff */
[----:B------:R-:W3:Y:S01]  /*8530*/  LDL R5, [R1+0x758] ;  /* 0x0007580001057983 */ /* 0x000ee20000100800 */
[----:B------:R-:W-:Y:S02]  /*8540*/  PRMT R212, RZ, 0x7610, R212 ;  /* 0x00007610ffd47816 */ /* 0x000fe400000000d4 */
[----:B------:R-:W-:-:S04]  /*8550*/  ISETP.GT.AND P2, PT, R3, 0xa, PT ;  /* 0x0000000a0300780c */ /* 0x000fc80003f44270 */
[----:B------:R4:W3:Y:S01]  /*8560*/  @P0 LDG.E.U8 R212, desc[UR20][R8.64] ;  /* 0x0000001408d40981 */ /* 0x0008e2000c1e1100 */
[----:B------:R-:W-:Y:S01]  /*8570*/  PRMT R211, RZ, 0x7610, R211 ;  /* 0x00007610ffd37816 */ /* 0x000fe200000000d3 */
[----:B------:R-:W-:Y:S01]  /*8580*/  IMAD.X R11, R0, 0x1, R30, P1 ;  /* 0x00000001000b7824 */ /* 0x000fe200008e061e */
[----:B------:R-:W-:Y:S01]  /*8590*/  ISETP.GT.AND P1, PT, R3, 0xb, PT ;  /* 0x0000000b0300780c */ /* 0x000fe20003f24270 */
[----:B------:R-:W3:Y:S01]  /*85a0*/  LDL R30, [R1+0x760] ;  /* 0x00076000011e7983 */ /* 0x000ee20000100800 */
[----:B----4-:R-:W-:-:S03]  /*85b0*/  IADD3 R8, P0, R2, R26, RZ ;  /* 0x0000001a02087210 */ /* 0x010fc60007f1e0ff */
[----:B------:R-:W4:Y:S02]  /*85c0*/  LDL R26, [R1+0x764] ;  /* 0x00076400011a7983 */ /* 0x000f240000100800 */
[----:B------:R-:W-:Y:S01]  /*85d0*/  IMAD.X R9, R0, 0x1, R25, P0 ;  /* 0x0000000100097824 */ /* 0x000fe200000e0619 */
[----:B------:R-:W-:Y:S01]  /*85e0*/  PRMT R16, RZ, 0x7610, R16 ;  /* 0x00007610ff107816 */ /* 0x000fe20000000010 */
[----:B------:R-:W4:Y:S04]  /*85f0*/  LDL R25, [R1+0x76c] ;  /* 0x00076c0001197983 */ /* 0x000f280000100800 */
[----:B------:R-:W4:Y:S01]  /*8600*/  @P2 LDG.E.U8 R211, desc[UR20][R8.64] ;  /* 0x0000001408d32981 */ /* 0x000f22000c1e1100 */
[----:B------:R-:W-:Y:S02]  /*8610*/  PRMT R210, RZ, 0x7610, R210 ;  /* 0x00007610ffd27816 */ /* 0x000fe400000000d2 */
[----:B------:R-:W-:-:S06]  /*8620*/  PRMT R19, RZ, 0x7610, R19 ;  /* 0x00007610ff137816 */ /* 0x000fcc0000000013 */
[----:B------:R0:W4:Y:S02]  /*8630*/  @P4 LDG.E.U8 R19, desc[UR20][R12.64] ;  /* 0x000000140c134981 */ /* 0x000124000c1e1100 */
[----:B0-----:R-:W-:Y:S02]  /*8640*/  PRMT R13, RZ, 0x7610, R13 ;  /* 0x00007610ff0d7816 */ /* 0x001fe4000000000d */
[----:B------:R-:W-:Y:S02]  /*8650*/  IADD3 R8, P0, R2, R24, RZ ;  /* 0x0000001802087210 */ /* 0x000fe40007f1e0ff */
[----:B------:R-:W4:Y:S03]  /*8660*/  LDL R24, [R1+0x768] ;  /* 0x0007680001187983 */ /* 0x000f260000100800 */
[----:B------:R-:W-:Y:S02]  /*8670*/  IMAD.X R9, R0, 0x1, R31, P0 ;  /* 0x0000000100097824 */ /* 0x000fe400000e061f */
[----:B------:R-:W4:Y:S04]  /*8680*/  LDL R31, [R1+0x770] ;  /* 0x00077000011f7983 */ /* 0x000f280000100800 */
[----:B------:R0:W4:Y:S02]  /*8690*/  @P1 LDG.E.U8 R16, desc[UR20][R8.64] ;  /* 0x0000001408101981 */ /* 0x000124000c1e1100 */
[----:B0-----:R-:W-:-:S02]  /*86a0*/  IADD3 R8, P0, R2, R29, RZ ;  /* 0x0000001d02087210 */ /* 0x001fc40007f1e0ff */
[----:B------:R-:W4:Y:S03]  /*86b0*/  LDL R29, [R1+0x77c] ;  /* 0x00077c00011d7983 */ /* 0x000f260000100800 */
[----:B------:R-:W-:Y:S02]  /*86c0*/  IMAD.X R9, R0, 0x1, R7, P0 ;  /* 0x0000000100097824 */ /* 0x000fe400000e0607 */
[----:B------:R-:W4:Y:S04]  /*86d0*/  LDL R7, [R1+0x774] ;  /* 0x0007740001077983 */ /* 0x000f280000100800 */
[----:B------:R2:W4:Y:S01]  /*86e0*/  @P1 LDG.E.U8 R210, desc[UR20][R8.64] ;  /* 0x0000001408d21981 */ /* 0x000522000c1e1100 */
[----:B------:R-:W-:-:S02]  /*86f0*/  ISETP.GT.AND P1, PT, R3, 0xc, PT ;  /* 0x0000000c0300780c */ /* 0x000fc40003f24270 */
[----:B--2---:R-:W-:Y:S02]  /*8700*/  IADD3 R8, P0, R2, R6, RZ ;  /* 0x0000000602087210 */ /* 0x004fe40007f1e0ff */
[----:B------:R-:W2:Y:S03]  /*8710*/  LDL R6, [R1+0x778] ;  /* 0x0007780001067983 */ /* 0x000ea60000100800 */
[----:B------:R-:W-:Y:S01]  /*8720*/  IMAD.X R9, R0, 0x1, R28, P0 ;  /* 0x0000000100097824 */ /* 0x000fe200000e061c */
[----:B------:R-:W-:Y:S01]  /*8730*/  PRMT R208, RZ, 0x7610, R208 ;  /* 0x00007610ffd07816 */ /* 0x000fe200000000d0 */
[----:B------:R-:W2:Y:S04]  /*8740*/  LDL R28, [R1+0x780] ;  /* 0x00078000011c7983 */ /* 0x000ea80000100800 */
[----:B------:R0:W2:Y:S02]  /*8750*/  @P1 LDG.E.U8 R13, desc[UR20][R8.64] ;  /* 0x00000014080d1981 */ /* 0x0000a4000c1e1100 */
[----:B0-----:R-:W-:-:S02]  /*8760*/  IADD3 R8, P0, R2, R27, RZ ;  /* 0x0000001b02087210 */ /* 0x001fc40007f1e0ff */
[----:B------:R-:W2:Y:S03]  /*8770*/  LDL R27, [R1+0x78c] ;  /* 0x00078c00011b7983 */ /* 0x000ea60000100800 */
[----:B---3--:R-:W-:Y:S02]  /*8780*/  IMAD.X R9, R0, 0x1, R5, P0 ;  /* 0x0000000100097824 */ /* 0x008fe400000e0605 */
[----:B------:R-:W3:Y:S04]  /*8790*/  LDL R5, [R1+0x784] ;  /* 0x0007840001057983 */ /* 0x000ee80000100800 */
[----:B------:R4:W3:Y:S01]  /*87a0*/  @P1 LDG.E.U8 R208, desc[UR20][R8.64] ;  /* 0x0000001408d01981 */ /* 0x0008e2000c1e1100 */
[----:B------:R-:W-:-:S02]  /*87b0*/  ISETP.GT.AND P1, PT, R3, 0xd, PT ;  /* 0x0000000d0300780c */ /* 0x000fc40003f24270 */
[----:B------:R-:W-:Y:S02]  /*87c0*/  PRMT R12, RZ, 0x7610, R12 ;  /* 0x00007610ff0c7816 */ /* 0x000fe4000000000c */
[----:B----4-:R-:W-:Y:S02]  /*87d0*/  IADD3 R8, P0, R2, R26, RZ ;  /* 0x0000001a02087210 */ /* 0x010fe40007f1e0ff */
[----:B------:R-:W4:Y:S03]  /*87e0*/  LDL R26, [R1+0x788] ;  /* 0x00078800011a7983 */ /* 0x000f260000100800 */
[----:B------:R-:W-:Y:S01]  /*87f0*/  IMAD.X R9, R0, 0x1, R30, P0 ;  /* 0x0000000100097824 */ /* 0x000fe200000e061e */
[----:B------:R-:W-:Y:S01]  /*8800*/  PRMT R205, RZ, 0x7610, R205 ;  /* 0x00007610ffcd7816 */ /* 0x000fe200000000cd */
[----:B------:R-:W4:Y:S04]  /*8810*/  LDL R30, [R1+0x790] ;  /* 0x00079000011e7983 */ /* 0x000f280000100800 */
[----:B------:R0:W4:Y:S02]  /*8820*/  @P1 LDG.E.U8 R12, desc[UR20][R8.64] ;  /* 0x00000014080c1981 */ /* 0x000124000c1e1100 */
[----:B0-----:R-:W-:-:S02]  /*8830*/  IADD3 R8, P0, R2, R25, RZ ;  /* 0x0000001902087210 */ /* 0x001fc40007f1e0ff */
[----:B------:R-:W4:Y:S01]  /*8840*/  LDL R25, [R1+0x794] ;  /* 0x0007940001197983 */ /* 0x000f220000100800 */
[----:B------:R-:W-:-:S06]  /*8850*/  PRMT R17, RZ, 0x7610, R17 ;  /* 0x00007610ff117816 */ /* 0x000fcc0000000011 */
[----:B------:R0:W4:Y:S02]  /*8860*/  @P2 LDG.E.U8 R17, desc[UR20][R10.64] ;  /* 0x000000140a112981 */ /* 0x000124000c1e1100 */
[----:B0-----:R-:W-:Y:S02]  /*8870*/  PRMT R11, RZ, 0x7610, R11 ;  /* 0x00007610ff0b7816 */ /* 0x001fe4000000000b */
[----:B------:R-:W-:Y:S01]  /*8880*/  PRMT R204, RZ, 0x7610, R204 ;  /* 0x00007610ffcc7816 */ /* 0x000fe200000000cc */
[----:B------:R-:W-:Y:S02]  /*8890*/  IMAD.X R9, R0, 0x1, R24, P0 ;  /* 0x0000000100097824 */ /* 0x000fe400000e0618 */
[----:B------:R-:W4:Y:S04]  /*88a0*/  LDL R24, [R1+0x79c] ;  /* 0x00079c0001187983 */ /* 0x000f280000100800 */
[----:B------:R0:W4:Y:S01]  /*88b0*/  @P1 LDG.E.U8 R205, desc[UR20][R8.64] ;  /* 0x0000001408cd1981 */ /* 0x000122000c1e1100 */
[----:B------:R-:W-:-:S02]  /*88c0*/  ISETP.GT.AND P1, PT, R3, 0xe, PT ;  /* 0x0000000e0300780c */ /* 0x000fc40003f24270 */
[----:B0-----:R-:W-:Y:S02]  /*88d0*/  IADD3 R8, P0, R2, R7, RZ ;  /* 0x0000000702087210 */ /* 0x001fe40007f1e0ff */
[----:B------:R-:W4:Y:S03]  /*88e0*/  LDL R7, [R1+0x798] ;  /* 0x0007980001077983 */ /* 0x000f260000100800 */
[----:B------:R-:W-:Y:S02]  /*88f0*/  IMAD.X R9, R0, 0x1, R31, P0 ;  /* 0x0000000100097824 */ /* 0x000fe400000e061f */
[----:B------:R-:W4:Y:S04]  /*8900*/  LDL R31, [R1+0x7a0] ;  /* 0x0007a000011f7983 */ /* 0x000f280000100800 */
[----:B------:R0:W4:Y:S02]  /*8910*/  @P1 LDG.E.U8 R11, desc[UR20][R8.64] ;  /* 0x00000014080b1981 */ /* 0x000124000c1e1100 */
[----:B0-----:R-:W-:-:S02]  /*8920*/  IADD3 R8, P0, R2, R29, RZ ;  /* 0x0000001d02087210 */ /* 0x001fc40007f1e0ff */
[----:B------:R-:W4:Y:S03]  /*8930*/  LDL R29, [R1+0x7ac] ;  /* 0x0007ac00011d7983 */ /* 0x000f260000100800 */
[----:B--2---:R-:W-:Y:S02]  /*8940*/  IMAD.X R9, R0, 0x1, R6, P0 ;  /* 0x0000000100097824 */ /* 0x004fe400000e0606 */
[----:B------:R-:W2:Y:S04]  /*8950*/  LDL R6, [R1+0x7a4] ;  /* 0x0007a40001067983 */ /* 0x000ea80000100800 */
[----:B------:R3:W2:Y:S02]  /*8960*/  @P1 LDG.E.U8 R204, desc[UR20][R8.64] ;  /* 0x0000001408cc1981 */ /* 0x0006a4000c1e1100 */
[----:B---3--:R-:W-:-:S02]  /*8970*/  IADD3 R8, P0, R2, R5, RZ ;  /* 0x0000000502087210 */ /* 0x008fc40007f1e0ff */
[----:B------:R-:W3:Y:S01]  /*8980*/  LDL R5, [R1+0x7a8] ;  /* 0x0007a80001057983 */ /* 0x000ee20000100800 */
[----:B------:R-:W-:Y:S02]  /*8990*/  ISETP.GT.AND P1, PT, R3, 0xf, PT ;  /* 0x0000000f0300780c */ /* 0x000fe40003f24270 */
[----:B------:R-:W-:Y:S01]  /*89a0*/  PRMT R10, RZ, 0x7610, R10 ;  /* 0x00007610ff0a7816 */ /* 0x000fe2000000000a */
[----:B------:R-:W-:Y:S02]  /*89b0*/  IMAD.X R9, R0, 0x1, R28, P0 ;  /* 0x0000000100097824 */ /* 0x000fe400000e061c */
[----:B------:R-:W3:Y:S01]  /*89c0*/  LDL R28, [R1+0x7b4] ;  /* 0x0007b400011c7983 */ /* 0x000ee20000100800 */
[----:B------:R-:W-:-:S07]  /*89d0*/  PRMT R201, RZ, 0x7610, R201 ;  /* 0x00007610ffc97816 */ /* 0x000fce00000000c9 */
[----:B------:R0:W3:Y:S02]  /*89e0*/  @P1 LDG.E.U8 R10, desc[UR20][R8.64] ;  /* 0x00000014080a1981 */ /* 0x0000e4000c1e1100 */
[----:B0-----:R-:W-:Y:S02]  /*89f0*/  IADD3 R8, P0, R2, R27, RZ ;  /* 0x0000001b02087210 */ /* 0x001fe40007f1e0ff */
[----:B------:R-:W3:Y:S03]  /*8a00*/  LDL R27, [R1+0x7b0] ;  /* 0x0007b000011b7983 */ /* 0x000ee60000100800 */
[----:B----4-:R-:W-:Y:S02]  /*8a10*/  IMAD.X R9, R0, 0x1, R26, P0 ;  /* 0x0000000100097824 */ /* 0x010fe400000e061a */
[----:B------:R-:W4:Y:S04]  /*8a20*/  LDL R26, [R1+0x7bc] ;  /* 0x0007bc00011a7983 */ /* 0x000f280000100800 */
[----:B------:R0:W4:Y:S01]  /*8a30*/  @P1 LDG.E.U8 R201, desc[UR20][R8.64] ;  /* 0x0000001408c91981 */ /* 0x000122000c1e1100 */
[----:B------:R-:W-:-:S02]  /*8a40*/  ISETP.GT.AND P1, PT, R3, 0x10, PT ;  /* 0x000000100300780c */ /* 0x000fc40003f24270 */
[----:B------:R-:W-:Y:S02]  /*8a50*/  PRMT R207, RZ, 0x7610, R207 ;  /* 0x00007610ffcf7816 */ /* 0x000fe400000000cf */
[----:B0-----:R-:W-:Y:S02]  /*8a60*/  IADD3 R8, P0, R2, R25, RZ ;  /* 0x0000001902087210 */ /* 0x001fe40007f1e0ff */
[----:B------:R-:W4:Y:S03]  /*8a70*/  LDL R25, [R1+0x7b8] ;  /* 0x0007b80001197983 */ /* 0x000f260000100800 */
[----:B------:R-:W-:Y:S01]  /*8a80*/  IMAD.X R9, R0, 0x1, R30, P0 ;  /* 0x0000000100097824 */ /* 0x000fe200000e061e */
[----:B------:R-:W-:Y:S01]  /*8a90*/  PRMT R209, RZ, 0x7610, R209 ;  /* 0x00007610ffd17816 */ /* 0x000fe200000000d1 */
[----:B------:R-:W4:Y:S04]  /*8aa0*/  LDL R30, [R1+0x7c0] ;  /* 0x0007c000011e7983 */ /* 0x000f280000100800 */
[----:B------:R0:W4:Y:S01]  /*8ab0*/  @P1 LDG.E.U8 R207, desc[UR20][R8.64] ;  /* 0x0000001408cf1981 */ /* 0x000122000c1e1100 */
[----:B------:R-:W-:-:S02]  /*8ac0*/  PRMT R203, RZ, 0x7610, R203 ;  /* 0x00007610ffcb7816 */ /* 0x000fc400000000cb */
[----:B0-----:R-:W-:Y:S02]  /*8ad0*/  IADD3 R8, P0, R2, R24, RZ ;  /* 0x0000001802087210 */ /* 0x001fe40007f1e0ff */
        /* <DEDUP_REMOVED lines=18> */
[----:B0-----:R-:W-:Y:S02]  /*8c00*/  IADD3 R8, P0, R2, R28, RZ ;  /* 0x0000001c02087210 */ /* 0x001fe40007f1e0ff */
[----:B------:R-:W3:Y:S03]  /*8c10*/  LDL R28, [R1+0x7d8] ;  /* 0x0007d800011c7983 */ /* 0x000ee60000100800 */
[----:B------:R-:W-:Y:S02]  /*8c20*/  IMAD.X R9, R0, 0x1, R27, P0 ;  /* 0x0000000100097824 */ /* 0x000fe400000e061b */
[----:B------:R-:W3:Y:S04]  /*8c30*/  LDL R27, [R1+0x7e4] ;  /* 0x0007e400011b7983 */ /* 0x000ee80000100800 */
[----:B------:R4:W3:Y:S01]  /*8c40*/  @P1 LDG.E.U8 R200, desc[UR20][R8.64] ;  /* 0x0000001408c81981 */ /* 0x0008e2000c1e1100 */
[----:B------:R-:W-:-:S02]  /*8c50*/  PRMT R202, RZ, 0x7610, R202 ;  /* 0x00007610ffca7816 */ /* 0x000fc400000000ca */
[----:B----4-:R-:W-:Y:S02]  /*8c60*/  IADD3 R8, P0, R2, R26, RZ ;  /* 0x0000001a02087210 */ /* 0x010fe40007f1e0ff */
[----:B------:R-:W4:Y:S03]  /*8c70*/  LDL R26, [R1+0x7e0] ;  /* 0x0007e000011a7983 */ /* 0x000f260000100800 */
[----:B------:R-:W-:Y:S02]  /*8c80*/  IMAD.X R9, R0, 0x1, R25, P0 ;  /* 0x0000000100097824 */ /* 0x000fe400000e0619 */
[----:B------:R-:W4:Y:S04]  /*8c90*/  LDL R25, [R1+0x7ec] ;  /* 0x0007ec0001197983 */ /* 0x000f280000100800 */
[----:B------:R0:W4:Y:S01]  /*8ca0*/  @P1 LDG.E.U8 R202, desc[UR20][R8.64] ;  /* 0x0000001408ca1981 */ /* 0x000122000c1e1100 */
[----:B------:R-:W-:-:S02]  /*8cb0*/  ISETP.GT.AND P1, PT, R3, 0x13, PT ;  /* 0x000000130300780c */ /* 0x000fc40003f24270 */
[----:B------:R-:W-:Y:S02]  /*8cc0*/  PRMT R198, RZ, 0x7610, R198 ;  /* 0x00007610ffc67816 */ /* 0x000fe400000000c6 */
[----:B------:R-:W-:Y:S02]  /*8cd0*/  PRMT R199, RZ, 0x7610, R199 ;  /* 0x00007610ffc77816 */ /* 0x000fe400000000c7 */
        /* <DEDUP_REMOVED lines=14> */
[----:B------:R-:W-:Y:S01]  /*8dc0*/  IMAD.X R9, R0, 0x1, R31, P0 ;  /* 0x0000000100097824 */ /* 0x000fe200000e061f */
[----:B------:R-:W-:Y:S01]  /*8dd0*/  PRMT R197, RZ, 0x7610, R197 ;  /* 0x00007610ffc57816 */ /* 0x000fe200000000c5 */
[----:B------:R-:W3:Y:S08]  /*8de0*/  LDL R31, [R1+0x810] ;  /* 0x00081000011f7983 */ /* 0x000ef00000100800 */
[----:B------:R0:W3:Y:S02]  /*8df0*/  @P1 LDG.E.U8 R196, desc[UR20][R8.64] ;  /* 0x0000001408c41981 */ /* 0x0000e4000c1e1100 */
[----:B0-----:R-:W-:-:S02]  /*8e00*/  IADD3 R8, P0, R2, R29, RZ ;  /* 0x0000001d02087210 */ /* 0x001fc40007f1e0ff */
[----:B------:R-:W3:Y:S03]  /*8e10*/  LDL R29, [R1+0x804] ;  /* 0x00080400011d7983 */ /* 0x000ee60000100800 */
[----:B------:R-:W-:Y:S02]  /*8e20*/  IMAD.X R9, R0, 0x1, R28, P0 ;  /* 0x0000000100097824 */ /* 0x000fe400000e061c */
[----:B------:R-:W3:Y:S04]  /*8e30*/  LDL R28, [R1+0x800] ;  /* 0x00080000011c7983 */ /* 0x000ee80000100800 */
[----:B------:R0:W3:Y:S01]  /*8e40*/  @P1 LDG.E.U8 R197, desc[UR20][R8.64] ;  /* 0x0000001408c51981 */ /* 0x0000e2000c1e1100 */
[----:B------:R-:W-:-:S02]  /*8e50*/  ISETP.GT.AND P1, PT, R3, 0x15, PT ;  /* 0x000000150300780c */ /* 0x000fc40003f24270 */
[----:B------:R-:W-:Y:S02]  /*8e60*/  PRMT R194, RZ, 0x7610, R194 ;  /* 0x00007610ffc27816 */ /* 0x000fe400000000c2 */
[----:B0-----:R-:W-:Y:S02]  /*8e70*/  IADD3 R8, P0, R2, R27, RZ ;  /* 0x0000001b02087210 */ /* 0x001fe40007f1e0ff */
[----:B------:R-:W3:Y:S03]  /*8e80*/  LDL R27, [R1+0x80c] ;  /* 0x00080c00011b7983 */ /* 0x000ee60000100800 */
[----:B----4-:R-:W-:Y:S02]  /*8e90*/  IMAD.X R9, R0, 0x1, R26, P0 ;  /* 0x0000000100097824 */ /* 0x010fe400000e061a */
[----:B------:R-:W4:Y:S04]  /*8ea0*/  LDL R26, [R1+0x808] ;  /* 0x00080800011a7983 */ /* 0x000f280000100800 */
[----:B------:R0:W4:Y:S01]  /*8eb0*/  @P1 LDG.E.U8 R194, desc[UR20][R8.64] ;  /* 0x0000001408c21981 */ /* 0x000122000c1e1100 */
[----:B------:R-:W-:-:S02]  /*8ec0*/  PRMT R195, RZ, 0x7610, R195 ;  /* 0x00007610ffc37816 */ /* 0x000fc400000000c3 */
[----:B0-----:R-:W-:Y:S02]  /*8ed0*/  IADD3 R8, P0, R2, R25, RZ ;  /* 0x0000001902087210 */ /* 0x001fe40007f1e0ff */
[----:B------:R-:W4:Y:S01]  /*8ee0*/  LDL R25, [R1+0x814] ;  /* 0x0008140001197983 */ /* 0x000f220000100800 */
[----:B------:R-:W-:Y:S02]  /*8ef0*/  PRMT R192, RZ, 0x7610, R192 ;  /* 0x00007610ffc07816 */ /* 0x000fe400000000c0 */
        /* <DEDUP_REMOVED lines=9> */
[----:B--2---:R-:W-:-:S02]  /*8f90*/  IADD3 R8, P0, R2, R6, RZ ;  /* 0x0000000602087210 */ /* 0x004fc40007f1e0ff */
[----:B------:R-:W2:Y:S03]  /*8fa0*/  LDL R6, [R1+0x820] ;  /* 0x0008200001067983 */ /* 0x000ea60000100800 */
[----:B---3--:R-:W-:Y:S02]  /*8fb0*/  IMAD.X R9, R0, 0x1, R5, P0 ;  /* 0x0000000100097824 */ /* 0x008fe400000e0605 */
[----:B------:R-:W3:Y:S01]  /*8fc0*/  LDL R5, [R1+0x82c] ;  /* 0x00082c0001057983 */ /* 0x000ee20000100800 */
[----:B------:R-:W-:-:S06]  /*8fd0*/  PRMT R193, RZ, 0x7610, R193 ;  /* 0x00007610ffc17816 */ /* 0x000fcc00000000c1 */
[----:B------:R0:W3:Y:S01]  /*8fe0*/  @P1 LDG.E.U8 R193, desc[UR20][R8.64] ;  /* 0x0000001408c11981 */ /* 0x0000e2000c1e1100 */
[----:B------:R-:W-:Y:S02]  /*8ff0*/  ISETP.GT.AND P1, PT, R3, 0x17, PT ;  /* 0x000000170300780c */ /* 0x000fe40003f24270 */
[----:B------:R-:W-:Y:S02]  /*9000*/  PRMT R190, RZ, 0x7610, R190 ;  /* 0x00007610ffbe7816 */ /* 0x000fe400000000be */
[----:B0-----:R-:W-:Y:S02]  /*9010*/  IADD3 R8, P0, R2, R29, RZ ;  /* 0x0000001d02087210 */ /* 0x001fe40007f1e0ff */
[----:B------:R-:W3:Y:S03]  /*9020*/  LDL R29, [R1+0x828] ;  /* 0x00082800011d7983 */ /* 0x000ee60000100800 */
[----:B------:R-:W-:Y:S01]  /*9030*/  IMAD.X R9, R0, 0x1, R28, P0 ;  /* 0x0000000100097824 */ /* 0x000fe200000e061c */
[----:B------:R-:W-:Y:S01]  /*9040*/  PRMT R191, RZ, 0x7610, R191 ;  /* 0x00007610ffbf7816 */ /* 0x000fe200000000bf */
[----:B------:R-:W3:Y:S04]  /*9050*/  LDL R28, [R1+0x834] ;  /* 0x00083400011c7983 */ /* 0x000ee80000100800 */
[----:B------:R0:W3:Y:S02]  /*9060*/  @P1 LDG.E.U8 R190, desc[UR20][R8.64] ;  /* 0x0000001408be1981 */ /* 0x0000e4000c1e1100 */
[----:B0-----:R-:W-:-:S02]  /*9070*/  IADD3 R8, P0, R2, R27, RZ ;  /* 0x0000001b02087210 */ /* 0x001fc40007f1e0ff */
[----:B------:R-:W3:Y:S03]  /*9080*/  LDL R27, [R1+0x830] ;  /* 0x00083000011b7983 */ /* 0x000ee60000100800 */
[----:B----4-:R-:W-:Y:S01]  /*9090*/  IMAD.X R9, R0, 0x1, R26, P0 ;  /* 0x0000000100097824 */ /* 0x010fe200000e061a */
[----:B------:R-:W-:Y:S01]  /*90a0*/  PRMT R188, RZ, 0x7610, R188 ;  /* 0x00007610ffbc7816 */ /* 0x000fe200000000bc */
[----:B------:R-:W4:Y:S04]  /*90b0*/  LDL R26, [R1+0x83c] ;  /* 0x00083c00011a7983 */ /* 0x000f280000100800 */
[----:B------:R0:W4:Y:S01]  /*90c0*/  @P1 LDG.E.U8 R191, desc[UR20][R8.64] ;  /* 0x0000001408bf1981 */ /* 0x000122000c1e1100 */
[----:B------:R-:W-:-:S02]  /*90d0*/  ISETP.GT.AND P1, PT, R3, 0x18, PT ;  /* 0x000000180300780c */ /* 0x000fc40003f24270 */
        /* <DEDUP_REMOVED lines=13> */
[----:B0-----:R-:W-:Y:S02]  /*91b0*/  IADD3 R8, P0, R2, R30, RZ ;  /* 0x0000001e02087210 */ /* 0x001fe40007f1e0ff */
[----:B------:R-:W-:Y:S01]  /*91c0*/  PRMT R187, RZ, 0x7610, R187 ;  /* 0x00007610ffbb7816 */ /* 0x000fe200000000bb */
[----:B------:R-:W4:Y:S02]  /*91d0*/  LDL R30, [R1+0x864] ;  /* 0x00086400011e7983 */ /* 0x000f240000100800 */
[----:B--2---:R-:W-:Y:S02]  /*91e0*/  IMAD.X R9, R0, 0x1, R6, P0 ;  /* 0x0000000100097824 */ /* 0x004fe400000e0606 */
[----:B------:R-:W2:Y:S04]  /*91f0*/  LDL R6, [R1+0x84c] ;  /* 0x00084c0001067983 */ /* 0x000ea80000100800 */
[----:B------:R3:W2:Y:S02]  /*9200*/  @P1 LDG.E.U8 R186, desc[UR20][R8.64] ;  /* 0x0000001408ba1981 */ /* 0x0006a4000c1e1100 */
[----:B---3--:R-:W-:-:S02]  /*9210*/  IADD3 R8, P0, R2, R5, RZ ;  /* 0x0000000502087210 */ /* 0x008fc40007f1e0ff */
[----:B------:R-:W3:Y:S01]  /*9220*/  LDL R5, [R1+0x848] ;  /* 0x0008480001057983 */ /* 0x000ee20000100800 */
[----:B------:R-:W-:Y:S02]  /*9230*/  PRMT R184, RZ, 0x7610, R184 ;  /* 0x00007610ffb87816 */ /* 0x000fe400000000b8 */
[----:B------:R-:W-:Y:S02]  /*9240*/  IMAD.X R9, R0, 0x1, R29, P0 ;  /* 0x0000000100097824 */ /* 0x000fe400000e061d */
[----:B------:R-:W3:Y:S04]  /*9250*/  LDL R29, [R1+0x860] ;  /* 0x00086000011d7983 */ /* 0x000ee80000100800 */
[----:B------:R0:W3:Y:S01]  /*9260*/  @P1 LDG.E.U8 R187, desc[UR20][R8.64] ;  /* 0x0000001408bb1981 */ /* 0x0000e2000c1e1100 */
[----:B------:R-:W-:-:S02]  /*9270*/  ISETP.GT.AND P1, PT, R3, 0x1a, PT ;  /* 0x0000001a0300780c */ /* 0x000fc40003f24270 */
        /* <DEDUP_REMOVED lines=26> */
[----:B0-----:R-:W-:-:S05]  /*9420*/  IADD3 R8, P0, R2, R34, RZ ;  /* 0x0000002202087210 */ /* 0x001fca0007f1e0ff */
[----:B------:R-:W-:-:S05]  /*9430*/  IMAD.X R9, R0, 0x1, R33, P0 ;  /* 0x0000000100097824 */ /* 0x000fca00000e0621 */
[----:B------:R0:W3:Y:S01]  /*9440*/  @P1 LDG.E.U8 R180, desc[UR20][R8.64] ;  /* 0x0000001408b41981 */ /* 0x0000e2000c1e1100 */
[----:B------:R-:W-:Y:S02]  /*9450*/  PRMT R181, RZ, 0x7610, R181 ;  /* 0x00007610ffb57816 */ /* 0x000fe400000000b5 */
[----:B0-----:R-:W-:-:S05]  /*9460*/  IADD3 R8, P0, R2, R32, RZ ;  /* 0x0000002002087210 */ /* 0x001fca0007f1e0ff */
[----:B------:R-:W-:-:S05]  /*9470*/  IMAD.X R9, R0, 0x1, R31, P0 ;  /* 0x0000000100097824 */ /* 0x000fca00000e061f */
        /* <DEDUP_REMOVED lines=12> */
[----:B----4-:R-:W-:-:S05]  /*9540*/  IADD3 R8, P0, R2, R26, RZ ;  /* 0x0000001a02087210 */ /* 0x010fca0007f1e0ff */
[----:B------:R-:W-:-:S05]  /*9550*/  IMAD.X R9, R0, 0x1, R25, P0 ;  /* 0x0000000100097824 */ /* 0x000fca00000e0619 */
[----:B------:R0:W4:Y:S01]  /*9560*/  @P1 LDG.E.U8 R176, desc[UR20][R8.64] ;  /* 0x0000001408b01981 */ /* 0x000122000c1e1100 */
[----:B------:R-:W-:Y:S02]  /*9570*/  PRMT R177, RZ, 0x7610, R177 ;  /* 0x00007610ffb17816 */ /* 0x000fe400000000b1 */
[----:B0-----:R-:W-:-:S05]  /*9580*/  IADD3 R8, P0, R2, R24, RZ ;  /* 0x0000001802087210 */ /* 0x001fca0007f1e0ff */
[----:B------:R-:W-:-:S05]  /*9590*/  IMAD.X R9, R0, 0x1, R7, P0 ;  /* 0x0000000100097824 */ /* 0x000fca00000e0607 */
[----:B------:R2:W4:Y:S02]  /*95a0*/  @P1 LDG.E.U8 R177, desc[UR20][R8.64] ;  /* 0x0000001408b11981 */ /* 0x000524000c1e1100 */
[----:B--2---:R-:W-:Y:S02]  /*95b0*/  IADD3 R8, P0, R2, R6, RZ ;  /* 0x0000000602087210 */ /* 0x004fe40007f1e0ff */
[----:B------:R-:W2:Y:S03]  /*95c0*/  LDL R6, [R1+0x88c] ;  /* 0x00088c0001067983 */ /* 0x000ea60000100800 */
[----:B---3--:R-:W-:Y:S02]  /*95d0*/  IMAD.X R9, R0, 0x1, R5, P0 ;  /* 0x0000000100097824 */ /* 0x008fe400000e0605 */
[----:B------:R-:W3:Y:S01]  /*95e0*/  LDL R5, [R1+0x888] ;  /* 0x0008880001057983 */ /* 0x000ee20000100800 */
[----:B------:R-:W-:-:S02]  /*95f0*/  LOP3.LUT R13, R13, 0xffff, RZ, 0xc0, !PT ;  /* 0x0000ffff0d0d7812 */ /* 0x000fc400078ec0ff */
[----:B------:R-:W-:Y:S02]  /*9600*/  LOP3.LUT R12, R12, 0xffff, RZ, 0xc0, !PT ;  /* 0x0000ffff0c0c7812 */ /* 0x000fe400078ec0ff */
[----:B------:R-:W-:Y:S02]  /*9610*/  LOP3.LUT R11, R11, 0xffff, RZ, 0xc0, !PT ;  /* 0x0000ffff0b0b7812 */ /* 0x000fe400078ec0ff */
[----:B------:R-:W-:Y:S02]  /*9620*/  LOP3.LUT R10, R10, 0xffff, RZ, 0xc0, !PT ;  /* 0x0000ffff0a0a7812 */ /* 0x000fe400078ec0ff */
[----:B------:R-:W-:Y:S02]  /*9630*/  PRMT R12, R13, 0x3340, R12 ;  /* 0x000033400d0c7816 */ /* 0x000fe4000000000c */
[----:B------:R-:W-:-:S04]  /*9640*/  PRMT R11, R11, 0x3340, R10 ;  /* 0x000033400b0b7816 */ /* 0x000fc8000000000a */
[----:B------:R-:W-:Y:S01]  /*9650*/  PRMT R11, R12, 0x5410, R11 ;  /* 0x000054100c0b7816 */ /* 0x000fe2000000000b */
[----:B------:R-:W-:Y:S04]  /*9660*/  STL [R1+0x1410], R2 ;  /* 0x0014100201007387 */ /* 0x000fe80000100800 */
[----:B------:R0:W-:Y:S01]  /*9670*/  STL [R1+0x1414], R0 ;  /* 0x0014140001007387 */ /* 0x0001e20000100800 */
[----:B------:R-:W1:Y:S01]  /*9680*/  S2R R151, SR_TID.X ;  /* 0x0000000000977919 */ /* 0x000e620000002100 */
[----:B------:R-:W-:Y:S02]  /*9690*/  ISETP.GT.AND P1, PT, R3, 0x1f, PT ;  /* 0x0000001f0300780c */ /* 0x000fe40003f24270 */
[----:B------:R-:W-:Y:S02]  /*96a0*/  PRMT R175, RZ, 0x7610, R175 ;  /* 0x00007610ffaf7816 */ /* 0x000fe400000000af */
[----:B------:R-:W-:-:S09]  /*96b0*/  PRMT R174, RZ, 0x7610, R174 ;  /* 0x00007610ffae7816 */ /* 0x000fd200000000ae */
[----:B------:R0:W4:Y:S01]  /*96c0*/  @P1 LDG.E.U8 R175, desc[UR20][R8.64] ;  /* 0x0000001408af1981 */ /* 0x000122000c1e1100 */
[----:B------:R-:W-:Y:S02]  /*96d0*/  LOP3.LUT R155, R155, 0xffff, RZ, 0xc0, !PT ;  /* 0x0000ffff9b9b7812 */ /* 0x000fe400078ec0ff */
[----:B------:R-:W-:Y:S02]  /*96e0*/  LOP3.LUT R154, R154, 0xffff, RZ, 0xc0, !PT ;  /* 0x0000ffff9a9a7812 */ /* 0x000fe400078ec0ff */
[----:B------:R-:W-:Y:S02]  /*96f0*/  LOP3.LUT R153, R153, 0xffff, RZ, 0xc0, !PT ;  /* 0x0000ffff99997812 */ /* 0x000fe400078ec0ff */
[----:B------:R-:W-:Y:S02]  /*9700*/  LOP3.LUT R152, R152, 0xffff, RZ, 0xc0, !PT ;  /* 0x0000ffff98987812 */ /* 0x000fe400078ec0ff */
[----:B------:R-:W-:Y:S02]  /*9710*/  LOP3.LUT R23, R23, 0xffff, RZ, 0xc0, !PT ;  /* 0x0000ffff17177812 */ /* 0x000fe400078ec0ff */
[----:B------:R-:W-:-:S02]  /*9720*/  LOP3.LUT R22, R22, 0xffff, RZ, 0xc0, !PT ;  /* 0x0000ffff16167812 */ /* 0x000fc400078ec0ff */
[----:B------:R-:W-:Y:S02]  /*9730*/  LOP3.LUT R21, R21, 0xffff, RZ, 0xc0, !PT ;  /* 0x0000ffff15157812 */ /* 0x000fe400078ec0ff */
[----:B-1----:R-:W-:Y:S02]  /*9740*/  SHF.R.S32.HI R25, RZ, 0x2, R151 ;  /* 0x00000002ff197819 */ /* 0x002fe40000011497 */
[----:B------:R-:W-:Y:S02]  /*9750*/  LOP3.LUT R20, R20, 0xffff, RZ, 0xc0, !PT ;  /* 0x0000ffff14147812 */ /* 0x000fe400078ec0ff */
[----:B------:R-:W-:Y:S02]  /*9760*/  LOP3.LUT R19, R19, 0xffff, RZ, 0xc0, !PT ;  /* 0x0000ffff13137812 */ /* 0x000fe400078ec0ff */
[----:B------:R-:W-:Y:S02]  /*9770*/  LOP3.LUT R18, R18, 0xffff, RZ, 0xc0, !PT ;  /* 0x0000ffff12127812 */ /* 0x000fe400078ec0ff */
[----:B------:R-:W-:-:S02]  /*9780*/  LOP3.LUT R17, R17, 0xffff, RZ, 0xc0, !PT ;  /* 0x0000ffff11117812 */ /* 0x000fc400078ec0ff */
[----:B------:R-:W-:Y:S02]  /*9790*/  LOP3.LUT R16, R16, 0xffff, RZ, 0xc0, !PT ;  /* 0x0000ffff10107812 */ /* 0x000fe400078ec0ff */
[----:B------:R-:W-:Y:S01]  /*97a0*/  SGXT R25, R25, 0x1 ;  /* 0x000000011919781a */ /* 0x000fe20000000200 */
[----:B------:R-:W-:Y:S01]  /*97b0*/  IMAD.SHL.U32 R26, R151, 0x20, RZ ;  /* 0x00000020971a7824 */ /* 0x000fe200078e00ff */
[----:B------:R-:W-:Y:S02]  /*97c0*/  PRMT R154, R155, 0x3340, R154 ;  /* 0x000033409b9a7816 */ /* 0x000fe4000000009a */
[----:B0-----:R-:W-:Y:S02]  /*97d0*/  PRMT R8, R153, 0x3340, R152 ;  /* 0x0000334099087816 */ /* 0x001fe40000000098 */
[----:B------:R-:W-:Y:S02]  /*97e0*/  PRMT R22, R23, 0x3340, R22 ;  /* 0x0000334017167816 */ /* 0x000fe40000000016 */
[----:B------:R-:W-:-:S02]  /*97f0*/  PRMT R9, R21, 0x3340, R20 ;  /* 0x0000334015097816 */ /* 0x000fc40000000014 */
[----:B------:R-:W-:Y:S02]  /*9800*/  PRMT R18, R19, 0x3340, R18 ;  /* 0x0000334013127816 */ /* 0x000fe40000000012 */
[----:B------:R-:W-:Y:S02]  /*9810*/  PRMT R16, R17, 0x3340, R16 ;  /* 0x0000334011107816 */ /* 0x000fe40000000010 */
[----:B------:R-:W-:Y:S02]  /*9820*/  LOP3.LUT R25, R25, 0x90, RZ, 0xc0, !PT ;  /* 0x0000009019197812 */ /* 0x000fe400078ec0ff */
[----:B------:R-:W-:Y:S02]  /*9830*/  PRMT R8, R154, 0x5410, R8 ;  /* 0x000054109a087816 */ /* 0x000fe40000000008 */
[----:B------:R-:W-:Y:S02]  /*9840*/  PRMT R9, R22, 0x5410, R9 ;  /* 0x0000541016097816 */ /* 0x000fe40000000009 */
[----:B------:R-:W-:-:S02]  /*9850*/  PRMT R10, R18, 0x5410, R16 ;  /* 0x00005410120a7816 */ /* 0x000fc40000000010 */
[----:B------:R-:W-:Y:S02]  /*9860*/  LOP3.LUT R25, R25, 0x1f60, R26, 0xf8, !PT ;  /* 0x00001f6019197812 */ /* 0x000fe400078ef81a */
[----:B------:R-:W-:Y:S02]  /*9870*/  SHF.R.S32.HI R24, RZ, 0x1f, R14 ;  /* 0x0000001fff187819 */ /* 0x000fe4000001140e */
[----:B------:R-:W-:Y:S02]  /*9880*/  PRMT R173, RZ, 0x7610, R173 ;  /* 0x00007610ffad7816 */ /* 0x000fe400000000ad */
[----:B------:R-:W-:Y:S02]  /*9890*/  PRMT R172, RZ, 0x7610, R172 ;  /* 0x00007610ffac7816 */ /* 0x000fe400000000ac */
[----:B------:R-:W-:Y:S02]  /*98a0*/  PRMT R171, RZ, 0x7610, R171 ;  /* 0x00007610ffab7816 */ /* 0x000fe400000000ab */
[----:B------:R-:W-:-:S02]  /*98b0*/  PRMT R170, RZ, 0x7610, R170 ;  /* 0x00007610ffaa7816 */ /* 0x000fc400000000aa */
[----:B------:R-:W-:Y:S02]  /*98c0*/  PRMT R169, RZ, 0x7610, R169 ;  /* 0x00007610ffa97816 */ /* 0x000fe400000000a9 */
[----:B------:R-:W-:Y:S02]  /*98d0*/  PRMT R168, RZ, 0x7610, R168 ;  /* 0x00007610ffa87816 */ /* 0x000fe400000000a8 */
[----:B--2---:R-:W-:-:S05]  /*98e0*/  IADD3 R12, P0, R2, R6, RZ ;  /* 0x00000006020c7210 */ /* 0x004fca0007f1e0ff */
[----:B---3--:R-:W-:Y:S02]  /*98f0*/  IMAD.X R13, R0, 0x1, R5, P0 ;  /* 0x00000001000d7824 */ /* 0x008fe400000e0605 */
[----:B------:R-:W2:Y:S04]  /*9900*/  LDL.LU R0, [R1+0x674] ;  /* 0x0006740001007983 */ /* 0x000ea80000300800 */
[----:B------:R-:W3:Y:S04]  /*9910*/  LDL.LU R2, [R1+0x640] ;  /* 0x0006400001027983 */ /* 0x000ee80000300800 */
[----:B------:R-:W4:Y:S04]  /*9920*/  LDL.LU R224, [R1+0x67c] ;  /* 0x00067c0001e07983 */ /* 0x000f280000300800 */
[----:B------:R-:W2:Y:S04]  /*9930*/  LDL.LU R223, [R1+0x648] ;  /* 0x0006480001df7983 */ /* 0x000ea80000300800 */
[----:B------:R-:W4:Y:S04]  /*9940*/  LDL.LU R7, [R1+0x650] ;  /* 0x0006500001077983 */ /* 0x000f280000300800 */
[----:B------:R-:W4:Y:S04]  /*9950*/  LDL.LU R6, [R1+0x658] ;  /* 0x0006580001067983 */ /* 0x000f280000300800 */
[----:B------:R-:W4:Y:S04]  /*9960*/  LDL.LU R5, [R1+0x660] ;  /* 0x0006600001057983 */ /* 0x000f280000300800 */
[----:B------:R-:W3:Y:S04]  /*9970*/  LDL R28, [R1+0x604] ;  /* 0x00060400011c7983 */ /* 0x000ee80000100800 */
[----:B------:R-:W2:Y:S04]  /*9980*/  LDL R27, [R1+0x600] ;  /* 0x00060000011b7983 */ /* 0x000ea80000100800 */
[----:B------:R-:W4:Y:S01]  /*9990*/  @P1 LDG.E.U8 R174, desc[UR20][R12.64] ;  /* 0x000000140cae1981 */ /* 0x000f22000c1e1100 */
[----:B------:R-:W-:Y:S01]  /*99a0*/  BAR.SYNC.DEFER_BLOCKING 0x0 ;  /* 0x0000000000007b1d */ /* 0x000fe20000010000 */
[----:B------:R-:W-:-:S02]  /*99b0*/  ISETP.GE.AND P0, PT, R15, R3, PT ;  /* 0x000000030f00720c */ /* 0x000fc40003f06270 */
[----:B------:R-:W-:Y:S02]  /*99c0*/  PRMT R167, RZ, 0x7610, R167 ;  /* 0x00007610ffa77816 */ /* 0x000fe400000000a7 */
[----:B------:R-:W-:Y:S02]  /*99d0*/  PRMT R166, RZ, 0x7610, R166 ;  /* 0x00007610ffa67816 */ /* 0x000fe400000000a6 */
[----:B------:R-:W-:Y:S01]  /*99e0*/  PRMT R165, RZ, 0x7610, R165 ;  /* 0x00007610ffa57816 */ /* 0x000fe200000000a5 */
[----:B------:R-:W4:Y:S01]  /*99f0*/  LDL R40, [R1+0x608] ;  /* 0x0006080001287983 */ /* 0x000f220000100800 */
[----:B------:R-:W-:Y:S02]  /*9a00*/  PRMT R164, RZ, 0x7610, R164 ;  /* 0x00007610ffa47816 */ /* 0x000fe400000000a4 */
[----:B------:R-:W-:Y:S01]  /*9a10*/  PRMT R163, RZ, 0x7610, R163 ;  /* 0x00007610ffa37816 */ /* 0x000fe200000000a3 */
[----:B------:R-:W4:Y:S01]  /*9a20*/  LDL R39, [R1+0x614] ;  /* 0x0006140001277983 */ /* 0x000f220000100800 */
[----:B------:R-:W-:-:S03]  /*9a30*/  PRMT R162, RZ, 0x7610, R162 ;  /* 0x00007610ffa27816 */ /* 0x000fc600000000a2 */
[----:B------:R-:W4:Y:S04]  /*9a40*/  LDL R38, [R1+0x610] ;  /* 0x0006100001267983 */ /* 0x000f280000100800 */
[----:B------:R-:W4:Y:S04]  /*9a50*/  LDL R37, [R1+0x61c] ;  /* 0x00061c0001257983 */ /* 0x000f280000100800 */
[----:B------:R0:W-:Y:S04]  /*9a60*/  STS.128 [R25+UR4], R8 ;  /* 0x0000000819007988 */ /* 0x0001e80008000c04 */
[----:B------:R-:W4:Y:S04]  /*9a70*/  LDL R36, [R1+0x618] ;  /* 0x0006180001247983 */ /* 0x000f280000100800 */
[----:B------:R-:W4:Y:S04]  /*9a80*/  LDL R35, [R1+0x624] ;  /* 0x0006240001237983 */ /* 0x000f280000100800 */
[----:B------:R-:W4:Y:S01]  /*9a90*/  LDL R34, [R1+0x620] ;  /* 0x0006200001227983 */ /* 0x000f220000100800 */
[----:B0-----:R-:W-:-:S03]  /*9aa0*/  IADD3 R8, P1, R14, R228, RZ ;  /* 0x000000e40e087210 */ /* 0x001fc60007f3e0ff */
[----:B------:R-:W4:Y:S02]  /*9ab0*/  LDL R33, [R1+0x62c] ;  /* 0x00062c0001217983 */ /* 0x000f240000100800 */
[----:B------:R-:W-:Y:S02]  /*9ac0*/  IMAD.X R9, R24, 0x1, R227, P1 ;  /* 0x0000000118097824 */ /* 0x000fe400008e06e3 */
[----:B------:R-:W4:Y:S04]  /*9ad0*/  LDL R32, [R1+0x628] ;  /* 0x0006280001207983 */ /* 0x000f280000100800 */
[----:B------:R0:W4:Y:S04]  /*9ae0*/  @!P0 LDG.E.U8 R173, desc[UR20][R8.64] ;  /* 0x0000001408ad8981 */ /* 0x000128000c1e1100 */
[----:B------:R-:W4:Y:S04]  /*9af0*/  LDL R31, [R1+0x634] ;  /* 0x00063400011f7983 */ /* 0x000f280000100800 */
[----:B------:R-:W4:Y:S01]  /*9b00*/  LDL R30, [R1+0x630] ;  /* 0x00063000011e7983 */ /* 0x000f220000100800 */
[----:B0-----:R-:W-:-:S03]  /*9b10*/  IADD3 R8, P1, R14, R230, RZ ;  /* 0x000000e60e087210 */ /* 0x001fc60007f3e0ff */
[----:B------:R-:W4:Y:S02]  /*9b20*/  LDL.LU R15, [R1+0x668] ;  /* 0x00066800010f7983 */ /* 0x000f240000300800 */
[----:B------:R-:W-:-:S05]  /*9b30*/  IMAD.X R9, R24, 0x1, R229, P1 ;  /* 0x0000000118097824 */ /* 0x000fca00008e06e5 */
[----:B------:R0:W4:Y:S02]  /*9b40*/  @!P0 LDG.E.U8 R172, desc[UR20][R8.64] ;  /* 0x0000001408ac8981 */ /* 0x000124000c1e1100 */
[----:B0-----:R-:W-:-:S05]  /*9b50*/  IADD3 R8, P1, R14, R232, RZ ;  /* 0x000000e80e087210 */ /* 0x001fca0007f3e0ff */
        /* <DEDUP_REMOVED lines=28> */
[----:B------:R0:W4:Y:S04]  /*9d20*/  @!P0 LDG.E.U8 R162, desc[UR20][R8.64] ;  /* 0x0000001408a28981 */ /* 0x000128000c1e1100 */
[----:B------:R1:W-:Y:S01]  /*9d30*/  STL [R1+0x1420], R251 ;  /* 0x001420fb01007387 */ /* 0x0003e20000100800 */
[----:B0-----:R-:W-:-:S05]  /*9d40*/  IADD3 R8, P1, R14, R252, RZ ;  /* 0x000000fc0e087210 */ /* 0x001fca0007f3e0ff */
[----:B------:R-:W-:Y:S02]  /*9d50*/  IMAD.X R9, R24, 0x1, R251, P1 ;  /* 0x0000000118097824 */ /* 0x000fe400008e06fb */
[----:B-1----:R-:W4:Y:S01]  /*9d60*/  LDL.LU R251, [R1+0x60c] ;  /* 0x00060c0001fb7983 */ /* 0x002f220000300800 */
[----:B------:R-:W-:-:S03]  /*9d70*/  PRMT R161, RZ, 0x7610, R161 ;  /* 0x00007610ffa17816 */ /* 0x000fc600000000a1 */
[----:B------:R-:W4:Y:S04]  /*9d80*/  LDL R29, [R1+0x63c] ;  /* 0x00063c00011d7983 */ /* 0x000f280000100800 */
[----:B------:R3:W4:Y:S04]  /*9d90*/  @!P0 LDG.E.U8 R161, desc[UR20][R8.64] ;  /* 0x0000001408a18981 */ /* 0x000728000c1e1100 */
[----:B------:R-:W4:Y:S01]  /*9da0*/  LDL R26, [R1+0x64c] ;  /* 0x00064c00011a7983 */ /* 0x000f220000100800 */
[----:B------:R-:W-:Y:S02]  /*9db0*/  PRMT R160, RZ, 0x7610, R160 ;  /* 0x00007610ffa07816 */ /* 0x000fe400000000a0 */
[----:B------:R-:W-:Y:S01]  /*9dc0*/  PRMT R159, RZ, 0x7610, R159 ;  /* 0x00007610ff9f7816 */ /* 0x000fe2000000009f */
[----:B------:R-:W4:Y:S01]  /*9dd0*/  LDL R11, [R1+0x654] ;  /* 0x00065400010b7983 */ /* 0x000f220000100800 */
[----:B---3--:R-:W-:-:S03]  /*9de0*/  IADD3 R8, P1, R14, R28, RZ ;  /* 0x0000001c0e087210 */ /* 0x008fc60007f3e0ff */
[----:B------:R-:W3:Y:S02]  /*9df0*/  LDL R28, [R1+0x638] ;  /* 0x00063800011c7983 */ /* 0x000ee40000100800 */
[----:B--2---:R-:W-:Y:S01]  /*9e00*/  IMAD.X R9, R24, 0x1, R27, P1 ;  /* 0x0000000118097824 */ /* 0x004fe200008e061b */
[----:B------:R-:W-:Y:S01]  /*9e10*/  PRMT R158, RZ, 0x7610, R158 ;  /* 0x00007610ff9e7816 */ /* 0x000fe2000000009e */
[----:B------:R-:W2:Y:S04]  /*9e20*/  LDL R27, [R1+0x644] ;  /* 0x00064400011b7983 */ /* 0x000ea80000100800 */
[----:B------:R4:W2:Y:S01]  /*9e30*/  @!P0 LDG.E.U8 R160, desc[UR20][R8.64] ;  /* 0x0000001408a08981 */ /* 0x0008a2000c1e1100 */
[----:B------:R-:W-:Y:S02]  /*9e40*/  PRMT R157, RZ, 0x7610, R157 ;  /* 0x00007610ff9d7816 */ /* 0x000fe4000000009d */
[----:B------:R-:W-:Y:S01]  /*9e50*/  PRMT R156, RZ, 0x7610, R156 ;  /* 0x00007610ff9c7816 */ /* 0x000fe2000000009c */
[----:B------:R-:W2:Y:S01]  /*9e60*/  LDL R10, [R1+0x65c] ;  /* 0x00065c00010a7983 */ /* 0x000ea20000100800 */
[----:B------:R-:W-:-:S02]  /*9e70*/  PRMT R155, RZ, 0x7610, R155 ;  /* 0x00007610ff9b7816 */ /* 0x000fc4000000009b */
[----:B------:R-:W-:Y:S02]  /*9e80*/  PRMT R154, RZ, 0x7610, R154 ;  /* 0x00007610ff9a7816 */ /* 0x000fe4000000009a */
[----:B------:R-:W-:Y:S01]  /*9e90*/  PRMT R153, RZ, 0x7610, R153 ;  /* 0x00007610ff997816 */ /* 0x000fe20000000099 */
[----:B------:R0:W-:Y:S01]  /*9ea0*/  STL [R1+0x141c], R2 ;  /* 0x00141c0201007387 */ /* 0x0001e20000100800 */
[----:B------:R-:W-:Y:S02]  /*9eb0*/  PRMT R152, RZ, 0x7610, R152 ;  /* 0x00007610ff987816 */ /* 0x000fe40000000098 */
[----:B------:R-:W-:Y:S02]  /*9ec0*/  LOP3.LUT R221, R221, 0xffff, RZ, 0xc0, !PT ;  /* 0x0000ffffdddd7812 */ /* 0x000fe400078ec0ff */
[----:B------:R-:W-:Y:S02]  /*9ed0*/  LOP3.LUT R220, R220, 0xffff, RZ, 0xc0, !PT ;  /* 0x0000ffffdcdc7812 */ /* 0x000fe400078ec0ff */
[----:B------:R-:W-:-:S02]  /*9ee0*/  LOP3.LUT R219, R219, 0xffff, RZ, 0xc0, !PT ;  /* 0x0000ffffdbdb7812 */ /* 0x000fc400078ec0ff */
[----:B------:R-:W-:Y:S02]  /*9ef0*/  LOP3.LUT R218, R218, 0xffff, RZ, 0xc0, !PT ;  /* 0x0000ffffdada7812 */ /* 0x000fe400078ec0ff */
[----:B------:R-:W-:Y:S02]  /*9f00*/  LOP3.LUT R217, R217, 0xffff, RZ, 0xc0, !PT ;  /* 0x0000ffffd9d97812 */ /* 0x000fe400078ec0ff */
[----:B------:R-:W-:Y:S02]  /*9f10*/  LOP3.LUT R216, R216, 0xffff, RZ, 0xc0, !PT ;  /* 0x0000ffffd8d87812 */ /* 0x000fe400078ec0ff */
[----:B------:R-:W-:Y:S02]  /*9f20*/  LOP3.LUT R215, R215, 0xffff, RZ, 0xc0, !PT ;  /* 0x0000ffffd7d77812 */ /* 0x000fe400078ec0ff */
[----:B------:R-:W-:Y:S02]  /*9f30*/  LOP3.LUT R214, R214, 0xffff, RZ, 0xc0, !PT ;  /* 0x0000ffffd6d67812 */ /* 0x000fe400078ec0ff */
[----:B------:R-:W-:-:S02]  /*9f40*/  PRMT R220, R221, 0x3340, R220 ;  /* 0x00003340dddc7816 */ /* 0x000fc400000000dc */
[----:B------:R-:W-:Y:S02]  /*9f50*/  PRMT R218, R219, 0x3340, R218 ;  /* 0x00003340dbda7816 */ /* 0x000fe400000000da */
[----:B------:R-:W-:Y:S02]  /*9f60*/  PRMT R216, R217, 0x3340, R216 ;  /* 0x00003340d9d87816 */ /* 0x000fe400000000d8 */
[----:B------:R-:W-:Y:S02]  /*9f70*/  PRMT R214, R215, 0x3340, R214 ;  /* 0x00003340d7d67816 */ /* 0x000fe400000000d6 */
[----:B------:R-:W-:Y:S02]  /*9f80*/  LOP3.LUT R213, R213, 0xffff, RZ, 0xc0, !PT ;  /* 0x0000ffffd5d57812 */ /* 0x000fe400078ec0ff */
[----:B------:R-:W-:Y:S02]  /*9f90*/  LOP3.LUT R212, R212, 0xffff, RZ, 0xc0, !PT ;  /* 0x0000ffffd4d47812 */ /* 0x000fe400078ec0ff */
[----:B------:R-:W-:-:S02]  /*9fa0*/  LOP3.LUT R211, R211, 0xffff, RZ, 0xc0, !PT ;  /* 0x0000ffffd3d37812 */ /* 0x000fc400078ec0ff */
[----:B------:R-:W-:Y:S02]  /*9fb0*/  LOP3.LUT R210, R210, 0xffff, RZ, 0xc0, !PT ;  /* 0x0000ffffd2d27812 */ /* 0x000fe400078ec0ff */
[----:B------:R-:W-:Y:S02]  /*9fc0*/  PRMT R212, R213, 0x3340, R212 ;  /* 0x00003340d5d47816 */ /* 0x000fe400000000d4 */
[----:B------:R-:W-:Y:S02]  /*9fd0*/  PRMT R210, R211, 0x3340, R210 ;  /* 0x00003340d3d27816 */ /* 0x000fe400000000d2 */
[----:B----4-:R-:W-:-:S05]  /*9fe0*/  IADD3 R8, P1, R14, R251, RZ ;  /* 0x000000fb0e087210 */ /* 0x010fca0007f3e0ff */
[----:B------:R-:W-:-:S05]  /*9ff0*/  IMAD.X R9, R24, 0x1, R40, P1 ;  /* 0x0000000118097824 */ /* 0x000fca00008e0628 */
[----:B------:R1:W4:Y:S02]  /*a000*/  @!P0 LDG.E.U8 R159, desc[UR20][R8.64] ;  /* 0x00000014089f8981 */ /* 0x000324000c1e1100 */
[----:B-1----:R-:W-:-:S05]  /*a010*/  IADD3 R8, P1, R14, R39, RZ ;  /* 0x000000270e087210 */ /* 0x002fca0007f3e0ff */
        /* <DEDUP_REMOVED lines=15> */
[----:B---3--:R-:W-:-:S05]  /*a110*/  IMAD.X R9, R24, 0x1, R28, P1 ;  /* 0x0000000118097824 */ /* 0x008fca00008e061c */
[----:B------:R2:W3:Y:S02]  /*a120*/  @!P0 LDG.E.U8 R153, desc[UR20][R8.64] ;  /* 0x0000001408998981 */ /* 0x0004e4000c1e1100 */
[----:B--2---:R-:W-:-:S05]  /*a130*/  IADD3 R8, P1, R14, R27, RZ ;  /* 0x0000001b0e087210 */ /* 0x004fca0007f3e0ff */
[----:B------:R-:W-:Y:S02]  /*a140*/  IMAD.X R9, R24, 0x1, R2, P1 ;  /* 0x0000000118097824 */ /* 0x000fe400008e0602 */
[----:B0-----:R-:W2:Y:S04]  /*a150*/  LDL.LU R2, [R1+0x664] ;  /* 0x0006640001027983 */ /* 0x001ea80000300800 */
[----:B------:R0:W3:Y:S04]  /*a160*/  @!P0 LDG.E.U8 R152, desc[UR20][R8.64] ;  /* 0x0000001408988981 */ /* 0x0000e8000c1e1100 */
[----:B------:R1:W-:Y:S01]  /*a170*/  STL [R1+0x1418], R223 ;  /* 0x001418df01007387 */ /* 0x0003e20000100800 */
[----:B0-----:R-:W-:-:S05]  /*a180*/  IADD3 R8, P1, R14, R26, RZ ;  /* 0x0000001a0e087210 */ /* 0x001fca0007f3e0ff */
[----:B------:R-:W-:Y:S02]  /*a190*/  IMAD.X R9, R24, 0x1, R223, P1 ;  /* 0x0000000118097824 */ /* 0x000fe400008e06df */
[----:B-1----:R-:W4:Y:S04]  /*a1a0*/  LDL.LU R223, [R1+0x66c] ;  /* 0x00066c0001df7983 */ /* 0x002f280000300800 */
[----:B------:R-:W3:Y:S04]  /*a1b0*/  LDL.LU R221, [R1+0x688] ;  /* 0x0006880001dd7983 */ /* 0x000ee80000300800 */
[----:B------:R-:W3:Y:S04]  /*a1c0*/  LDL.LU R219, [R1+0x680] ;  /* 0x0006800001db7983 */ /* 0x000ee80000300800 */
[----:B------:R-:W3:Y:S04]  /*a1d0*/  LDL.LU R217, [R1+0x678] ;  /* 0x0006780001d97983 */ /* 0x000ee80000300800 */
[----:B------:R-:W3:Y:S04]  /*a1e0*/  LDL.LU R215, [R1+0x670] ;  /* 0x0006700001d77983 */ /* 0x000ee80000300800 */
[----:B------:R-:W3:Y:S04]  /*a1f0*/  LDL.LU R213, [R1+0x68c] ;  /* 0x00068c0001d57983 */ /* 0x000ee80000300800 */
[----:B------:R-:W3:Y:S01]  /*a200*/  LDL.LU R211, [R1+0x684] ;  /* 0x0006840001d37983 */ /* 0x000ee20000300800 */
[----:B------:R-:W-:-:S06]  /*a210*/  PRMT R23, RZ, 0x7610, R23 ;  /* 0x00007610ff177816 */ /* 0x000fcc0000000017 */
[----:B------:R0:W3:Y:S01]  /*a220*/  @!P0 LDG.E.U8 R23, desc[UR20][R8.64] ;  /* 0x0000001408178981 */ /* 0x0000e2000c1e1100 */
[----:B------:R-:W-:Y:S02]  /*a230*/  PRMT R22, RZ, 0x7610, R22 ;  /* 0x00007610ff167816 */ /* 0x000fe40000000016 */
[----:B0-----:R-:W-:-:S05]  /*a240*/  IADD3 R8, P1, R14, R11, RZ ;  /* 0x0000000b0e087210 */ /* 0x001fca0007f3e0ff */
[----:B------:R-:W-:-:S05]  /*a250*/  IMAD.X R9, R24, 0x1, R7, P1 ;  /* 0x0000000118097824 */ /* 0x000fca00008e0607 */
[----:B------:R0:W3:Y:S01]  /*a260*/  @!P0 LDG.E.U8 R22, desc[UR20][R8.64] ;  /* 0x0000001408168981 */ /* 0x0000e2000c1e1100 */
[----:B------:R-:W-:Y:S02]  /*a270*/  PRMT R21, RZ, 0x7610, R21 ;  /* 0x00007610ff157816 */ /* 0x000fe40000000015 */
[----:B0-----:R-:W-:-:S05]  /*a280*/  IADD3 R8, P1, R14, R10, RZ ;  /* 0x0000000a0e087210 */ /* 0x001fca0007f3e0ff */
[----:B------:R-:W-:-:S05]  /*a290*/  IMAD.X R9, R24, 0x1, R6, P1 ;  /* 0x0000000118097824 */ /* 0x000fca00008e0606 */
[----:B------:R2:W3:Y:S01]  /*a2a0*/  @!P0 LDG.E.U8 R21, desc[UR20][R8.64] ;  /* 0x0000001408158981 */ /* 0x0004e2000c1e1100 */
[----:B------:R-:W-:Y:S02]  /*a2b0*/  PRMT R20, RZ, 0x7610, R20 ;  /* 0x00007610ff147816 */ /* 0x000fe40000000014 */
[----:B------:R-:W-:Y:S02]  /*a2c0*/  PRMT R19, RZ, 0x7610, R19 ;  /* 0x00007610ff137816 */ /* 0x000fe40000000013 */
[----:B------:R-:W-:Y:S02]  /*a2d0*/  PRMT R18, RZ, 0x7610, R18 ;  /* 0x00007610ff127816 */ /* 0x000fe40000000012 */
[----:B------:R-:W-:Y:S02]  /*a2e0*/  PRMT R17, RZ, 0x7610, R17 ;  /* 0x00007610ff117816 */ /* 0x000fe40000000011 */
[----:B------:R-:W-:Y:S02]  /*a2f0*/  PRMT R16, RZ, 0x7610, R16 ;  /* 0x00007610ff107816 */ /* 0x000fe40000000010 */
[----:B--2---:R-:W-:-:S05]  /*a300*/  IADD3 R8, P1, R14, R2, RZ ;  /* 0x000000020e087210 */ /* 0x004fca0007f3e0ff */
[----:B------:R-:W-:-:S05]  /*a310*/  IMAD.X R9, R24, 0x1, R5, P1 ;  /* 0x0000000118097824 */ /* 0x000fca00008e0605 */
[----:B------:R4:W2:Y:S02]  /*a320*/  @!P0 LDG.E.U8 R20, desc[UR20][R8.64] ;  /* 0x0000001408148981 */ /* 0x0008a4000c1e1100 */
[----:B----4-:R-:W-:-:S05]  /*a330*/  IADD3 R8, P1, R14, R223, RZ ;  /* 0x000000df0e087210 */ /* 0x010fca0007f3e0ff */
[----:B------:R-:W-:-:S05]  /*a340*/  IMAD.X R9, R24, 0x1, R15, P1 ;  /* 0x0000000118097824 */ /* 0x000fca00008e060f */
[----:B------:R0:W4:Y:S02]  /*a350*/  @!P0 LDG.E.U8 R19, desc[UR20][R8.64] ;  /* 0x0000001408138981 */ /* 0x000124000c1e1100 */
[----:B0-----:R-:W-:-:S05]  /*a360*/  IADD3 R8, P1, R14, R0, RZ ;  /* 0x000000000e087210 */ /* 0x001fca0007f3e0ff */
[----:B---3--:R-:W-:-:S05]  /*a370*/  IMAD.X R9, R24, 0x1, R215, P1 ;  /* 0x0000000118097824 */ /* 0x008fca00008e06d7 */
[----:B------:R0:W3:Y:S02]  /*a380*/  @!P0 LDG.E.U8 R18, desc[UR20][R8.64] ;  /* 0x0000001408128981 */ /* 0x0000e4000c1e1100 */
[----:B0-----:R-:W-:-:S05]  /*a390*/  IADD3 R8, P1, R14, R224, RZ ;  /* 0x000000e00e087210 */ /* 0x001fca0007f3e0ff */
[----:B------:R-:W-:-:S05]  /*a3a0*/  IMAD.X R9, R24, 0x1, R217, P1 ;  /* 0x0000000118097824 */ /* 0x000fca00008e06d9 */
[----:B------:R0:W3:Y:S02]  /*a3b0*/  @!P0 LDG.E.U8 R17, desc[UR20][R8.64] ;  /* 0x0000001408118981 */ /* 0x0000e4000c1e1100 */
[----:B0-----:R-:W-:-:S05]  /*a3c0*/  IADD3 R8, P1, R14, R211, RZ ;  /* 0x000000d30e087210 */ /* 0x001fca0007f3e0ff */
[----:B------:R-:W-:-:S05]  /*a3d0*/  IMAD.X R9, R24, 0x1, R219, P1 ;  /* 0x0000000118097824 */ /* 0x000fca00008e06db */
[----:B------:R0:W3:Y:S02]  /*a3e0*/  @!P0 LDG.E.U8 R16, desc[UR20][R8.64] ;  /* 0x0000001408108981 */ /* 0x0000e4000c1e1100 */
[----:B0-----:R-:W-:-:S05]  /*a3f0*/  IADD3 R8, P1, R14, R213, RZ ;  /* 0x000000d50e087210 */ /* 0x001fca0007f3e0ff */
[----:B------:R-:W-:Y:S01]  /*a400*/  IMAD.X R9, R24, 0x1, R221, P1 ;  /* 0x0000000118097824 */ /* 0x000fe200008e06dd */
[----:B------:R-:W-:-:S05]  /*a410*/  IADD3 R10, P1, R14, R226, RZ ;  /* 0x000000e20e0a7210 */ /* 0x000fca0007f3e0ff */
[----:B------:R-:W-:Y:S02]  /*a420*/  IMAD.X R11, R24, 0x1, R225, P1 ;  /* 0x00000001180b7824 */ /* 0x000fe400008e06e1 */
[----:B------:R-:W2:Y:S01]  /*a430*/  LDL R24, [R1+0x894] ;  /* 0x0008940001187983 */ /* 0x000ea20000100800 */
[----:B------:R-:W-:Y:S02]  /*a440*/  LOP3.LUT R208, R208, 0xffff, RZ, 0xc0, !PT ;  /* 0x0000ffffd0d07812 */ /* 0x000fe400078ec0ff */
[----:B------:R-:W-:Y:S02]  /*a450*/  LOP3.LUT R205, R205, 0xffff, RZ, 0xc0, !PT ;  /* 0x0000ffffcdcd7812 */ /* 0x000fe400078ec0ff */
[----:B------:R-:W-:Y:S02]  /*a460*/  LOP3.LUT R204, R204, 0xffff, RZ, 0xc0, !PT ;  /* 0x0000ffffcccc7812 */ /* 0x000fe400078ec0ff */
[----:B------:R-:W-:Y:S02]  /*a470*/  LOP3.LUT R201, R201, 0xffff, RZ, 0xc0, !PT ;  /* 0x0000ffffc9c97812 */ /* 0x000fe400078ec0ff */
[----:B------:R-:W-:-:S02]  /*a480*/  PRMT R13, RZ, 0x7610, R13 ;  /* 0x00007610ff0d7816 */ /* 0x000fc4000000000d */
[----:B------:R-:W-:Y:S02]  /*a490*/  PRMT R12, RZ, 0x7610, R12 ;  /* 0x00007610ff0c7816 */ /* 0x000fe4000000000c */
[----:B------:R-:W-:Y:S02]  /*a4a0*/  PRMT R205, R208, 0x3340, R205 ;  /* 0x00003340d0cd7816 */ /* 0x000fe400000000cd */
[----:B------:R-:W-:Y:S01]  /*a4b0*/  PRMT R201, R204, 0x3340, R201 ;  /* 0x00003340ccc97816 */ /* 0x000fe200000000c9 */
[----:B------:R0:W3:Y:S01]  /*a4c0*/  @!P0 LDG.E.U8 R13, desc[UR20][R8.64] ;  /* 0x00000014080d8981 */ /* 0x0000e2000c1e1100 */
[----:B------:R-:W-:-:S03]  /*a4d0*/  LOP3.LUT R207, R207, 0xffff, RZ, 0xc0, !PT ;  /* 0x0000ffffcfcf7812 */ /* 0x000fc600078ec0ff */
[----:B------:R1:W3:Y:S01]  /*a4e0*/  @!P0 LDG.E.U8 R12, desc[UR20][R10.64] ;  /* 0x000000140a0c8981 */ /* 0x0002e2000c1e1100 */
[----:B------:R-:W-:Y:S02]  /*a4f0*/  LOP3.LUT R203, R203, 0xffff, RZ, 0xc0, !PT ;  /* 0x0000ffffcbcb7812 */ /* 0x000fe400078ec0ff */
[----:B------:R-:W-:Y:S02]  /*a500*/  LOP3.LUT R200, R200, 0xffff, RZ, 0xc0, !PT ;  /* 0x0000ffffc8c87812 */ /* 0x000fe400078ec0ff */
[----:B0-----:R-:W-:Y:S02]  /*a510*/  PRMT R8, R220, 0x5410, R218 ;  /* 0x00005410dc087816 */ /* 0x001fe400000000da */
[----:B------:R-:W-:Y:S02]  /*a520*/  PRMT R9, R216, 0x5410, R214 ;  /* 0x00005410d8097816 */ /* 0x000fe400000000d6 */
[----:B-1----:R-:W-:Y:S02]  /*a530*/  PRMT R10, R212, 0x5410, R210 ;  /* 0x00005410d40a7816 */ /* 0x002fe400000000d2 */
[----:B------:R-:W-:-:S02]  /*a540*/  PRMT R11, R205, 0x5410, R201 ;  /* 0x00005410cd0b7816 */ /* 0x000fc400000000c9 */
[----:B------:R-:W-:Y:S02]  /*a550*/  LOP3.LUT R198, R198, 0xffff, RZ, 0xc0, !PT ;  /* 0x0000ffffc6c67812 */ /* 0x000fe400078ec0ff */
[----:B------:R-:W-:Y:S02]  /*a560*/  LOP3.LUT R196, R196, 0xffff, RZ, 0xc0, !PT ;  /* 0x0000ffffc4c47812 */ /* 0x000fe400078ec0ff */
[----:B------:R-:W-:Y:S02]  /*a570*/  LOP3.LUT R194, R194, 0xffff, RZ, 0xc0, !PT ;  /* 0x0000ffffc2c27812 */ /* 0x000fe400078ec0ff */
        /* <DEDUP_REMOVED lines=8> */
[----:B------:R-:W-:-:S02]  /*a600*/  LOP3.LUT R176, R176, 0xffff, RZ, 0xc0, !PT ;  /* 0x0000ffffb0b07812 */ /* 0x000fc400078ec0ff */
[----:B------:R-:W-:Y:S01]  /*a610*/  LOP3.LUT R175, R175, 0xffff, RZ, 0xc0, !PT ;  /* 0x0000ffffafaf7812 */ /* 0x000fe200078ec0ff */
[----:B------:R0:W-:Y:S01]  /*a620*/  STS.128 [R25+UR4+0x2000], R8 ;  /* 0x0020000819007988 */ /* 0x0001e20008000c04 */
[----:B------:R-:W-:Y:S02]  /*a630*/  PRMT R203, R207, 0x3340, R203 ;  /* 0x00003340cfcb7816 */ /* 0x000fe400000000cb */
[----:B------:R-:W-:Y:S02]  /*a640*/  PRMT R194, R196, 0x3340, R194 ;  /* 0x00003340c4c27816 */ /* 0x000fe400000000c2 */
[----:B------:R-:W-:Y:S02]  /*a650*/  PRMT R186, R188, 0x3340, R186 ;  /* 0x00003340bcba7816 */ /* 0x000fe400000000ba */
[----:B------:R-:W-:Y:S02]  /*a660*/  PRMT R178, R180, 0x3340, R178 ;  /* 0x00003340b4b27816 */ /* 0x000fe400000000b2 */
[----:B------:R-:W-:-:S02]  /*a670*/  LOP3.LUT R209, R209, 0xffff, RZ, 0xc0, !PT ;  /* 0x0000ffffd1d17812 */ /* 0x000fc400078ec0ff */
[----:B0-----:R-:W-:Y:S02]  /*a680*/  PRMT R8, R200, 0x3340, R198 ;  /* 0x00003340c8087816 */ /* 0x001fe400000000c6 */
[----:B------:R-:W-:Y:S02]  /*a690*/  PRMT R9, R192, 0x3340, R190 ;  /* 0x00003340c0097816 */ /* 0x000fe400000000be */
[----:B------:R-:W-:Y:S02]  /*a6a0*/  PRMT R10, R184, 0x3340, R182 ;  /* 0x00003340b80a7816 */ /* 0x000fe400000000b6 */
[----:B------:R-:W-:Y:S02]  /*a6b0*/  PRMT R11, R176, 0x3340, R175 ;  /* 0x00003340b00b7816 */ /* 0x000fe400000000af */
[----:B------:R-:W-:Y:S02]  /*a6c0*/  PRMT R8, R203, 0x5410, R8 ;  /* 0x00005410cb087816 */ /* 0x000fe40000000008 */
[----:B------:R-:W-:-:S02]  /*a6d0*/  PRMT R9, R194, 0x5410, R9 ;  /* 0x00005410c2097816 */ /* 0x000fc40000000009 */
[----:B------:R-:W-:Y:S02]  /*a6e0*/  PRMT R10, R186, 0x5410, R10 ;  /* 0x00005410ba0a7816 */ /* 0x000fe4000000000a */
[----:B------:R-:W-:Y:S02]  /*a6f0*/  PRMT R11, R178, 0x5410, R11 ;  /* 0x00005410b20b7816 */ /* 0x000fe4000000000b */
        /* <DEDUP_REMOVED lines=18> */
[----:B------:R-:W-:Y:S01]  /*a820*/  PRMT R179, R181, 0x3340, R179 ;  /* 0x00003340b5b37816 */ /* 0x000fe200000000b3 */
[----:B--2---:R0:W-:Y:S02]  /*a830*/  STS.128 [R24+UR4], R8 ;  /* 0x0000000818007988 */ /* 0x0041e40008000c04 */
[----:B0-----:R-:W-:Y:S02]  /*a840*/  PRMT R8, R202, 0x3340, R199 ;  /* 0x00003340ca087816 */ /* 0x001fe400000000c7 */
[----:B------:R-:W-:Y:S02]  /*a850*/  PRMT R9, R193, 0x3340, R191 ;  /* 0x00003340c1097816 */ /* 0x000fe400000000bf */
[----:B------:R-:W-:-:S02]  /*a860*/  PRMT R10, R185, 0x3340, R183 ;  /* 0x00003340b90a7816 */ /* 0x000fc400000000b7 */
[----:B------:R-:W-:Y:S02]  /*a870*/  PRMT R11, R177, 0x3340, R174 ;  /* 0x00003340b10b7816 */ /* 0x000fe400000000ae */
[----:B------:R-:W-:Y:S02]  /*a880*/  PRMT R8, R206, 0x5410, R8 ;  /* 0x00005410ce087816 */ /* 0x000fe40000000008 */
[----:B------:R-:W-:Y:S02]  /*a890*/  PRMT R9, R195, 0x5410, R9 ;  /* 0x00005410c3097816 */ /* 0x000fe40000000009 */
[----:B------:R-:W-:Y:S02]  /*a8a0*/  PRMT R10, R187, 0x5410, R10 ;  /* 0x00005410bb0a7816 */ /* 0x000fe4000000000a */
[----:B------:R-:W-:-:S05]  /*a8b0*/  PRMT R11, R179, 0x5410, R11 ;  /* 0x00005410b30b7816 */ /* 0x000fca000000000b */
[----:B------:R0:W-:Y:S04]  /*a8c0*/  STS.128 [R24+UR4+0x2000], R8 ;  /* 0x0020000818007988 */ /* 0x0001e80008000c04 */
[----:B0-----:R-:W2:Y:S01]  /*a8d0*/  LDL.LU.64 R24, [R1] ;  /* 0x0000000001187983 */ /* 0x001ea20000300a00 */
[----:B------:R-:W-:Y:S01]  /*a8e0*/  USHF.L.U32 UR5, UR6, 0x5, URZ ;  /* 0x0000000506057899 */ /* 0x000fe2000800063f */
[----:B------:R-:W-:Y:S02]  /*a8f0*/  UMOV UR9, 0xc0000010 ;  /* 0xc000001000097882 */ /* 0x000fe40000000000 */
[----:B------:R-:W4:Y:S01]  /*a900*/  LDL.LU.64 R26, [R1+0x8] ;  /* 0x00000800011a7983 */ /* 0x000f220000300a00 */
[----:B------:R-:W-:Y:S01]  /*a910*/  UMOV UR14, UR10 ;  /* 0x0000000a000e7c82 */ /* 0x000fe20008000000 */
[----:B------:R-:W-:Y:S01]  /*a920*/  UMOV UR15, UR11 ;  /* 0x0000000b000f7c82 */ /* 0x000fe20008000000 */
[----:B------:R-:W-:Y:S01]  /*a930*/  IADD3 R228, P1, R228, UR7, RZ ;  /* 0x00000007e4e47c10 */ /* 0x000fe2000ff3e0ff */
[----:B------:R-:W3:Y:S01]  /*a940*/  LDL.LU.64 R28, [R1+0x10] ;  /* 0x00001000011c7983 */ /* 0x000ee20000300a00 */
[----:B------:R-:W-:Y:S01]  /*a950*/  IADD3 R226, P0, R226, UR7, RZ ;  /* 0x00000007e2e27c10 */ /* 0x000fe2000ff1e0ff */
[----:B------:R-:W0:Y:S02]  /*a960*/  LDC R8, c[0x0][0x238] ;  /* 0x00008e00ff087b82 */ /* 0x000e240000000800 */
[----:B------:R-:W2:Y:S04]  /*a970*/  LDL.LU.64 R30, [R1+0x18] ;  /* 0x00001800011e7983 */ /* 0x000ea80000300a00 */
[----:B------:R-:W4:Y:S04]  /*a980*/  LDL.LU.64 R32, [R1+0x20] ;  /* 0x0000200001207983 */ /* 0x000f280000300a00 */
[----:B------:R-:W3:Y:S04]  /*a990*/  LDL.LU.64 R34, [R1+0x28] ;  /* 0x0000280001227983 */ /* 0x000ee80000300a00 */
        /* <DEDUP_REMOVED lines=58> */
[----:B--2---:R-:W-:Y:S04]  /*ad40*/  STL.64 [R1+0x1820], R150 ;  /* 0x0018209601007387 */ /* 0x004fe80000100a00 */
[----:B---3--:R-:W-:Y:S04]  /*ad50*/  STL.64 [R1+0x1818], R148 ;  /* 0x0018189401007387 */ /* 0x008fe80000100a00 */
[----:B----4-:R-:W-:Y:S04]  /*ad60*/  STL.64 [R1+0x1810], R146 ;  /* 0x0018109201007387 */ /* 0x010fe80000100a00 */
        /* <DEDUP_REMOVED lines=60> */
[----:B------:R1:W-:Y:S04]  /*b130*/  STL.64 [R1+0x1628], R24 ;  /* 0x0016281801007387 */ /* 0x0003e80000100a00 */
[----:B-1----:R-:W2:Y:S04]  /*b140*/  LDL.LU.64 R24, [R1+0x200] ;  /* 0x0002000001187983 */ /* 0x002ea80000300a00 */
[----:B------:R-:W3:Y:S04]  /*b150*/  LDL.LU.64 R26, [R1+0x208] ;  /* 0x00020800011a7983 */ /* 0x000ee80000300a00 */
[----:B------:R-:W4:Y:S04]  /*b160*/  LDL.LU.64 R28, [R1+0x210] ;  /* 0x00021000011c7983 */ /* 0x000f280000300a00 */
[----:B------:R-:W2:Y:S04]  /*b170*/  LDL.LU.64 R30, [R1+0x218] ;  /* 0x00021800011e7983 */ /* 0x000ea80000300a00 */
        /* <DEDUP_REMOVED lines=60> */
[----:B--2---:R-:W-:Y:S04]  /*b540*/  STL.64 [R1+0x1a20], R150 ;  /* 0x001a209601007387 */ /* 0x004fe80000100a00 */
[----:B----4-:R-:W-:Y:S04]  /*b550*/  STL.64 [R1+0x1a18], R148 ;  /* 0x001a189401007387 */ /* 0x010fe80000100a00 */
[----:B---3--:R-:W-:Y:S04]  /*b560*/  STL.64 [R1+0x1a10], R146 ;  /* 0x001a109201007387 */ /* 0x008fe80000100a00 */
        /* <DEDUP_REMOVED lines=62> */
[----:B------:R-:W2:Y:S04]  /*b950*/  LDL.LU.64 R26, [R1+0x408] ;  /* 0x00040800011a7983 */ /* 0x000ea80000300a00 */
        /* <DEDUP_REMOVED lines=62> */
[----:B------:R-:W-:Y:S04]  /*bd40*/  STS.U8 [R4+UR4+0x5e00], R173 ;  /* 0x005e00ad04007988 */ /* 0x000fe80008000004 */
        /* <DEDUP_REMOVED lines=30> */
[----:B------:R-:W-:Y:S01]  /*bf30*/  STS.U8 [R4+UR4+0x5f00], R12 ;  /* 0x005f000c04007988 */ /* 0x000fe20008000004 */
[----:B------:R1:W-:Y:S06]  /*bf40*/  MEMBAR.ALL.CTA ;  /* 0x0000000000007992 */ /* 0x0003ec0000008000 */
[----:B-1----:R-:W1:Y:S01]  /*bf50*/  FENCE.VIEW.ASYNC.S ;  /* 0x00000000000073c6 */ /* 0x002e620000000000 */
[----:B------:R-:W-:-:S04]  /*bf60*/  ULOP3.LUT UR5, UR5, 0x80, URZ, 0xc0, !UPT ;  /* 0x0000008005057892 */ /* 0x000fc8000f8ec03f */
[----:B------:R-:W-:Y:S01]  /*bf70*/  ULEA.HI UR5, UR4, UR5, URZ, 0x1c ;  /* 0x0000000504057291 */ /* 0x000fe2000f8fe03f */
[----:B-1----:R-:W-:Y:S03]  /*bf80*/  BAR.SYNC.DEFER_BLOCKING 0x0 ;  /* 0x0000000000007b1d */ /* 0x002fe60000010000 */
[----:B------:R-:W-:-:S03]  /*bf90*/  ULOP3.LUT UR8, UR5, 0x3fff, URZ, 0xc0, !UPT ;  /* 0x00003fff05087892 */ /* 0x000fc6000f8ec03f */
[----:B--2---:R-:W-:-:S06]  /*bfa0*/  WARPGROUP.ARRIVE ;  /* 0x00000000000079c5 */ /* 0x004fcc0000000000 */
[----:B------:R-:W-:Y:S03]  /*bfb0*/  QGMMA.64x256x32.F32.E4M3.E4M3 R24, gdesc[UR8], R24, gsb0 ;  /* 0x03e00000081879f3 */ /* 0x000fe60008000818 */
[----:B------:R-:W-:Y:S02]  /*bfc0*/  WARPGROUP.DEPBAR.LE gsb0, 0x0 ;  /* 0x00008000000079c5 */ /* 0x000fe40000010000 */
        /* <DEDUP_REMOVED lines=127> */
[----:B------:R-:W2:Y:S01]  /*c7c0*/  LDL.LU.64 R24, [R1+0x1828] ;  /* 0x0018280001187983 */ /* 0x000ea20000300a00 */
[----:B------:R-:W-:Y:S01]  /*c7d0*/  UIADD3 UR8, UP0, UR8, 0x100, URZ ;  /* 0x0000010008087890 */ /* 0x000fe2000ff1e03f */
[----:B------:R-:W-:-:S03]  /*c7e0*/  UMOV UR5, URZ ;  /* 0x0000003f00057c82 */ /* 0x000fc60008000000 */
[----:B------:R-:W-:Y:S01]  /*c7f0*/  UIADD3.X UR9, UR5, -0x3ffffff0, URZ, UP0, !UPT ;  /* 0xc000001005097890 */ /* 0x000fe200087fe43f */
[----:B--2---:R-:W-:-:S08]  /*c800*/  WARPGROUP.ARRIVE ;  /* 0x00000000000079c5 */ /* 0x004fd00000000000 */
        /* <DEDUP_REMOVED lines=130> */
[----:B------:R-:W-:Y:S01]  /*d030*/  UIADD3.64 UR12, UR8, 0x100, URZ ;  /* 0x00000100080c7897 */ /* 0x000fe2000fffe03f */
[----:B--2---:R-:W-:-:S08]  /*d040*/  WARPGROUP.ARRIVE ;  /* 0x00000000000079c5 */ /* 0x004fd00000000000 */
[----:B------:R-:W-:Y:S03]  /*d050*/  QGMMA.64x256x32.F32.E4M3.E4M3 R24, gdesc[UR12], R24, gsb0 ;  /* 0x03e000000c1879f3 */ /* 0x000fe60008000818 */
[----:B------:R-:W-:Y:S02]  /*d060*/  WARPGROUP.DEPBAR.LE gsb0, 0x0 ;  /* 0x00008000000079c5 */ /* 0x000fe40000010000 */
[----:B------:R-:W-:Y:S04]  /*d070*/  STL.64 [R1], R24 ;  /* 0x0000001801007387 */ /* 0x000fe80000100a00 */
        /* <DEDUP_REMOVED lines=127> */
[----:B------:R-:W3:Y:S04]  /*d870*/  LDL.LU R184, [R1+0x604] ;  /* 0x0006040001b87983 */ /* 0x000ee80000300800 */
[----:B------:R-:W4:Y:S04]  /*d880*/  LDL.LU R182, [R1+0x614] ;  /* 0x0006140001b67983 */ /* 0x000f280000300800 */
[----:B------:R-:W2:Y:S04]  /*d890*/  LDL.LU R188, [R1+0x61c] ;  /* 0x00061c0001bc7983 */ /* 0x000ea80000300800 */
[----:B------:R-:W2:Y:S04]  /*d8a0*/  LDL.LU R192, [R1+0x624] ;  /* 0x0006240001c07983 */ /* 0x000ea80000300800 */
[----:B------:R-:W2:Y:S01]  /*d8b0*/  LDL.LU R190, [R1+0x62c] ;  /* 0x00062c0001be7983 */ /* 0x000ea20000300800 */
[----:B------:R-:W-:-:S03]  /*d8c0*/  IADD3.X R227, R227, UR16, RZ, P1, !PT ;  /* 0x00000010e3e37c10 */ /* 0x000fc60008ffe4ff */
[----:B------:R-:W2:Y:S01]  /*d8d0*/  LDL.LU R196, [R1+0x634] ;  /* 0x0006340001c47983 */ /* 0x000ea20000300800 */
[----:B------:R-:W-:-:S03]  /*d8e0*/  IADD3.X R225, R225, UR16, RZ, P0, !PT ;  /* 0x00000010e1e17c10 */ /* 0x000fc600087fe4ff */
[----:B------:R-:W2:Y:S01]  /*d8f0*/  LDL.LU R200, [R1+0x600] ;  /* 0x0006000001c87983 */ /* 0x000ea20000300800 */
[----:B------:R-:W-:-:S03]  /*d900*/  IADD3 R242, P1, R242, UR7, RZ ;  /* 0x00000007f2f27c10 */ /* 0x000fc6000ff3e0ff */
[----:B------:R-:W2:Y:S01]  /*d910*/  LDL.LU R198, [R1+0x63c] ;  /* 0x00063c0001c67983 */ /* 0x000ea20000300800 */
[----:B------:R-:W-:-:S03]  /*d920*/  IADD3 R240, P0, R240, UR7, RZ ;  /* 0x00000007f0f07c10 */ /* 0x000fc6000ff1e0ff */
[----:B------:R-:W2:Y:S04]  /*d930*/  LDL.LU R207, [R1+0x608] ;  /* 0x0006080001cf7983 */ /* 0x000ea80000300800 */
[----:B------:R-:W2:Y:S01]  /*d940*/  LDL.LU R205, [R1+0x644] ;  /* 0x0006440001cd7983 */ /* 0x000ea20000300800 */
[----:B------:R-:W-:-:S03]  /*d950*/  IADD3.X R241, R241, UR16, RZ, P1, !PT ;  /* 0x00000010f1f17c10 */ /* 0x000fc60008ffe4ff */
[----:B------:R-:W2:Y:S01]  /*d960*/  LDL.LU R201, [R1+0x610] ;  /* 0x0006100001c97983 */ /* 0x000ea20000300800 */
[----:B------:R-:W-:-:S03]  /*d970*/  IADD3.X R239, R239, UR16, RZ, P0, !PT ;  /* 0x00000010efef7c10 */ /* 0x000fc600087fe4ff */
[----:B------:R-:W2:Y:S01]  /*d980*/  LDL.LU R212, [R1+0x64c] ;  /* 0x00064c0001d47983 */ /* 0x000ea20000300800 */
[----:B------:R-:W-:-:S03]  /*d990*/  IADD3 R251, P1, R251, UR7, RZ ;  /* 0x00000007fbfb7c10 */ /* 0x000fc6000ff3e0ff */
[----:B------:R-:W2:Y:S04]  /*d9a0*/  LDL.LU R210, [R1+0x618] ;  /* 0x0006180001d27983 */ /* 0x000ea80000300800 */
[----:B------:R-:W2:Y:S04]  /*d9b0*/  LDL.LU R216, [R1+0x654] ;  /* 0x0006540001d87983 */ /* 0x000ea80000300800 */
[----:B------:R-:W2:Y:S04]  /*d9c0*/  LDL.LU R214, [R1+0x620] ;  /* 0x0006200001d67983 */ /* 0x000ea80000300800 */
[----:B------:R-:W2:Y:S04]  /*d9d0*/  LDL.LU R220, [R1+0x65c] ;  /* 0x00065c0001dc7983 */ /* 0x000ea80000300800 */
[----:B------:R-:W2:Y:S04]  /*d9e0*/  LDL.LU R218, [R1+0x628] ;  /* 0x0006280001da7983 */ /* 0x000ea80000300800 */
[----:B------:R-:W2:Y:S04]  /*d9f0*/  LDL.LU R204, [R1+0x630] ;  /* 0x0006300001cc7983 */ /* 0x000ea80000300800 */
[----:B------:R-:W2:Y:S04]  /*da00*/  LDL.LU R208, [R1+0x638] ;  /* 0x0006380001d07983 */ /* 0x000ea80000300800 */
[----:B------:R1:W-:Y:S01]  /*da10*/  STL [R1+0x60c], R251 ;  /* 0x00060cfb01007387 */ /* 0x0003e20000100800 */
[----:B---3--:R-:W-:-:S05]  /*da20*/  IADD3 R184, P0, R184, UR7, RZ ;  /* 0x00000007b8b87c10 */ /* 0x008fca000ff1e0ff */
[----:B------:R-:W-:Y:S04]  /*da30*/  STL [R1+0x604], R184 ;  /* 0x000604b801007387 */ /* 0x000fe80000100800 */
[----:B-1----:R-:W3:Y:S01]  /*da40*/  LDL.LU R251, [R1+0x1420] ;  /* 0x0014200001fb7983 */ /* 0x002ee20000300800 */
[----:B------:R-:W-:Y:S02]  /*da50*/  IADD3 R230, P2, R230, UR7, RZ ;  /* 0x00000007e6e67c10 */ /* 0x000fe4000ff5e0ff */
[----:B------:R-:W-:Y:S02]  /*da60*/  IADD3 R232, P3, R232, UR7, RZ ;  /* 0x00000007e8e87c10 */ /* 0x000fe4000ff7e0ff */
[----:B------:R-:W-:Y:S02]  /*da70*/  IADD3 R234, P4, R234, UR7, RZ ;  /* 0x00000007eaea7c10 */ /* 0x000fe4000ff9e0ff */
[----:B------:R-:W-:-:S02]  /*da80*/  IADD3 R236, P5, R236, UR7, RZ ;  /* 0x00000007ecec7c10 */ /* 0x000fc4000ffbe0ff */
[----:B------:R-:W-:Y:S02]  /*da90*/  IADD3 R238, P6, R238, UR7, RZ ;  /* 0x00000007eeee7c10 */ /* 0x000fe4000ffde0ff */
[----:B------:R-:W-:Y:S02]  /*daa0*/  IADD3.X R229, R229, UR16, RZ, P2, !PT ;  /* 0x00000010e5e57c10 */ /* 0x000fe400097fe4ff */
[----:B------:R-:W-:Y:S02]  /*dab0*/  IADD3 R244, P2, R244, UR7, RZ ;  /* 0x00000007f4f47c10 */ /* 0x000fe4000ff5e0ff */
[----:B------:R-:W-:Y:S02]  /*dac0*/  IADD3.X R231, R231, UR16, RZ, P3, !PT ;  /* 0x00000010e7e77c10 */ /* 0x000fe40009ffe4ff */
[----:B------:R-:W-:Y:S02]  /*dad0*/  IADD3 R246, P3, R246, UR7, RZ ;  /* 0x00000007f6f67c10 */ /* 0x000fe4000ff7e0ff */
[----:B------:R-:W-:-:S02]  /*dae0*/  IADD3.X R233, R233, UR16, RZ, P4, !PT ;  /* 0x00000010e9e97c10 */ /* 0x000fc4000a7fe4ff */
[----:B------:R-:W-:Y:S02]  /*daf0*/  IADD3 R248, P4, R248, UR7, RZ ;  /* 0x00000007f8f87c10 */ /* 0x000fe4000ff9e0ff */
[----:B------:R-:W-:Y:S02]  /*db00*/  IADD3.X R235, R235, UR16, RZ, P5, !PT ;  /* 0x00000010ebeb7c10 */ /* 0x000fe4000affe4ff */
[----:B------:R-:W-:Y:S02]  /*db10*/  IADD3 R250, P5, R250, UR7, RZ ;  /* 0x00000007fafa7c10 */ /* 0x000fe4000ffbe0ff */
[----:B------:R-:W-:Y:S02]  /*db20*/  IADD3.X R237, R237, UR16, RZ, P6, !PT ;  /* 0x00000010eded7c10 */ /* 0x000fe4000b7fe4ff */
[----:B------:R-:W-:Y:S02]  /*db30*/  IADD3 R252, P6, R252, UR7, RZ ;  /* 0x00000007fcfc7c10 */ /* 0x000fe4000ffde0ff */
[----:B------:R-:W-:-:S02]  /*db40*/  IADD3.X R243, R243, UR16, RZ, P2, !PT ;  /* 0x00000010f3f37c10 */ /* 0x000fc400097fe4ff */
[----:B----4-:R-:W-:Y:S02]  /*db50*/  IADD3 R182, P2, R182, UR7, RZ ;  /* 0x00000007b6b67c10 */ /* 0x010fe4000ff5e0ff */
[----:B------:R-:W-:Y:S02]  /*db60*/  IADD3.X R245, R245, UR16, RZ, P3, !PT ;  /* 0x00000010f5f57c10 */ /* 0x000fe40009ffe4ff */
[----:B--2---:R-:W-:Y:S02]  /*db70*/  IADD3 R188, P3, R188, UR7, RZ ;  /* 0x00000007bcbc7c10 */ /* 0x004fe4000ff7e0ff */
[----:B------:R-:W-:Y:S02]  /*db80*/  IADD3.X R247, R247, UR16, RZ, P4, !PT ;  /* 0x00000010f7f77c10 */ /* 0x000fe4000a7fe4ff */
[----:B------:R-:W-:Y:S02]  /*db90*/  IADD3 R192, P4, R192, UR7, RZ ;  /* 0x00000007c0c07c10 */ /* 0x000fe4000ff9e0ff */
[----:B------:R-:W-:-:S02]  /*dba0*/  IADD3.X R249, R249, UR16, RZ, P5, !PT ;  /* 0x00000010f9f97c10 */ /* 0x000fc4000affe4ff */
[----:B------:R-:W-:Y:S01]  /*dbb0*/  IADD3 R190, P5, R190, UR7, RZ ;  /* 0x00000007bebe7c10 */ /* 0x000fe2000ffbe0ff */
[----:B------:R-:W-:Y:S01]  /*dbc0*/  STL [R1+0x614], R182 ;  /* 0x000614b601007387 */ /* 0x000fe20000100800 */
[----:B------:R-:W-:Y:S02]  /*dbd0*/  IADD3.X R200, R200, UR16, RZ, P0, !PT ;  /* 0x00000010c8c87c10 */ /* 0x000fe400087fe4ff */
[----:B------:R-:W-:Y:S01]  /*dbe0*/  IADD3 R198, P0, R198, UR7, RZ ;  /* 0x00000007c6c67c10 */ /* 0x000fe2000ff1e0ff */
[----:B------:R-:W-:Y:S01]  /*dbf0*/  STL [R1+0x61c], R188 ;  /* 0x00061cbc01007387 */ /* 0x000fe20000100800 */
[----:B------:R-:W-:Y:S02]  /*dc00*/  IADD3.X R207, R207, UR16, RZ, P1, !PT ;  /* 0x00000010cfcf7c10 */ /* 0x000fe40008ffe4ff */
[----:B------:R-:W-:Y:S01]  /*dc10*/  IADD3 R205, P1, R205, UR7, RZ ;  /* 0x00000007cdcd7c10 */ /* 0x000fe2000ff3e0ff */
[----:B------:R-:W-:Y:S01]  /*dc20*/  STL [R1+0x624], R192 ;  /* 0x000624c001007387 */ /* 0x000fe20000100800 */
[----:B------:R-:W-:-:S03]  /*dc30*/  IADD3.X R201, R201, UR16, RZ, P2, !PT ;  /* 0x00000010c9c97c10 */ /* 0x000fc600097fe4ff */
[----:B------:R-:W-:Y:S01]  /*dc40*/  STL [R1+0x62c], R190 ;  /* 0x00062cbe01007387 */ /* 0x000fe20000100800 */
[----:B------:R-:W-:Y:S02]  /*dc50*/  IADD3 R212, P2, R212, UR7, RZ ;  /* 0x00000007d4d47c10 */ /* 0x000fe4000ff5e0ff */
[----:B------:R-:W-:Y:S02]  /*dc60*/  IADD3.X R210, R210, UR16, RZ, P3, !PT ;  /* 0x00000010d2d27c10 */ /* 0x000fe40009ffe4ff */
[----:B------:R-:W-:Y:S02]  /*dc70*/  IADD3 R216, P3, R216, UR7, RZ ;  /* 0x00000007d8d87c10 */ /* 0x000fe4000ff7e0ff */
[----:B------:R-:W-:Y:S02]  /*dc80*/  IADD3.X R214, R214, UR16, RZ, P4, !PT ;  /* 0x00000010d6d67c10 */ /* 0x000fe4000a7fe4ff */
[----:B------:R-:W-:Y:S02]  /*dc90*/  IADD3.X R218, R218, UR16, RZ, P5, !PT ;  /* 0x00000010dada7c10 */ /* 0x000fe4000affe4ff */
[----:B------:R-:W-:-:S02]  /*dca0*/  IADD3 R2, P5, R2, UR7, RZ ;  /* 0x0000000702027c10 */ /* 0x000fc4000ffbe0ff */
[----:B------:R-:W-:Y:S02]  /*dcb0*/  IADD3 R220, P4, R220, UR7, RZ ;  /* 0x00000007dcdc7c10 */ /* 0x000fe4000ff9e0ff */
[----:B---3--:R-:W-:Y:S02]  /*dcc0*/  IADD3.X R251, R251, UR16, RZ, P6, !PT ;  /* 0x00000010fbfb7c10 */ /* 0x008fe4000b7fe4ff */
[----:B------:R-:W-:-:S05]  /*dcd0*/  IADD3 R196, P6, R196, UR7, RZ ;  /* 0x00000007c4c47c10 */ /* 0x000fca000ffde0ff */
[----:B------:R-:W-:Y:S04]  /*dce0*/  STL [R1+0x634], R196 ;  /* 0x000634c401007387 */ /* 0x000fe80000100800 */
        /* <DEDUP_REMOVED lines=9> */
[----:B------:R1:W-:Y:S04]  /*dd80*/  STL [R1+0x664], R2 ;  /* 0x0006640201007387 */ /* 0x0003e80000100800 */
[----:B------:R-:W-:Y:S04]  /*dd90*/  STL [R1+0x65c], R220 ;  /* 0x00065cdc01007387 */ /* 0x000fe80000100800 */
[----:B-1----:R-:W2:Y:S01]  /*dda0*/  LDL.LU R2, [R1+0x141c] ;  /* 0x00141c0001027983 */ /* 0x002ea20000300800 */
[----:B------:R-:W-:-:S02]  /*ddb0*/  IADD3.X R204, R204, UR16, RZ, P6, !PT ;  /* 0x00000010cccc7c10 */ /* 0x000fc4000b7fe4ff */
[----:B------:R-:W-:Y:S01]  /*ddc0*/  IADD3 R223, P6, R223, UR7, RZ ;  /* 0x00000007dfdf7c10 */ /* 0x000fe2000ffde0ff */
[----:B------:R-:W-:Y:S04]  /*ddd0*/  STL [R1+0x628], R218 ;  /* 0x000628da01007387 */ /* 0x000fe80000100800 */
[----:B------:R1:W-:Y:S04]  /*dde0*/  STL [R1+0x66c], R223 ;  /* 0x00066cdf01007387 */ /* 0x0003e80000100800 */
[----:B-1----:R-:W3:Y:S01]  /*ddf0*/  LDL.LU R223, [R1+0x1418] ;  /* 0x0014180001df7983 */ /* 0x002ee20000300800 */
[----:B------:R-:W-:-:S02]  /*de00*/  IADD3.X R208, R208, UR16, RZ, P0, !PT ;  /* 0x00000010d0d07c10 */ /* 0x000fc400087fe4ff */
[----:B------:R-:W-:Y:S01]  /*de10*/  IADD3 R0, P0, R0, UR7, RZ ;  /* 0x0000000700007c10 */ /* 0x000fe2000ff1e0ff */
[----:B------:R-:W-:Y:S04]  /*de20*/  STL [R1+0x630], R204 ;  /* 0x000630cc01007387 */ /* 0x000fe80000100800 */
[----:B------:R1:W-:Y:S04]  /*de30*/  STL [R1+0x674], R0 ;  /* 0x0006740001007387 */ /* 0x0003e80000100800 */
[----:B-1----:R-:W4:Y:S04]  /*de40*/  LDL.LU R0, [R1+0x1414] ;  /* 0x0014140001007983 */ /* 0x002f280000300800 */
[----:B------:R-:W-:Y:S01]  /*de50*/  STL [R1+0x638], R208 ;  /* 0x000638d001007387 */ /* 0x000fe20000100800 */
[----:B------:R-:W-:Y:S01]  /*de60*/  UIADD3.64 UR8, UR8, 0x200, URZ ;  /* 0x0000020008087897 */ /* 0x000fe2000fffe03f */
[----:B------:R-:W-:-:S08]  /*de70*/  WARPGROUP.ARRIVE ;  /* 0x00000000000079c5 */ /* 0x000fd00000000000 */
[----:B------:R-:W-:Y:S01]  /*de80*/  QGMMA.64x256x32.F32.E4M3.E4M3 R24, gdesc[UR8], R24, gsb0 ;  /* 0x03e00000081879f3 */ /* 0x000fe20008000818 */
[----:B--2---:R-:W-:-:S05]  /*de90*/  IADD3.X R2, R2, UR16, RZ, P1, !PT ;  /* 0x0000001002027c10 */ /* 0x004fca0008ffe4ff */
[----:B------:R1:W-:Y:S04]  /*dea0*/  STL [R1+0x640], R2 ;  /* 0x0006400201007387 */ /* 0x0003e80000100800 */
[----:B-1----:R-:W2:Y:S01]  /*deb0*/  LDL.LU R2, [R1+0x1410] ;  /* 0x0014100001027983 */ /* 0x002ea20000300800 */
[----:B------:R-:W-:Y:S02]  /*dec0*/  IADD3 R224, P1, R224, UR7, RZ ;  /* 0x00000007e0e07c10 */ /* 0x000fe4000ff3e0ff */
[----:B---3--:R-:W-:Y:S02]  /*ded0*/  IADD3.X R223, R223, UR16, RZ, P2, !PT ;  /* 0x00000010dfdf7c10 */ /* 0x008fe400097fe4ff */
[----:B------:R-:W-:Y:S01]  /*dee0*/  IADD3 R211, P2, R211, UR7, RZ ;  /* 0x00000007d3d37c10 */ /* 0x000fe2000ff5e0ff */
[----:B------:R1:W-:Y:S01]  /*def0*/  STL [R1+0x67c], R224 ;  /* 0x00067ce001007387 */ /* 0x0003e20000100800 */
[----:B------:R-:W-:-:S02]  /*df00*/  IADD3.X R7, R7, UR16, RZ, P3, !PT ;  /* 0x0000001007077c10 */ /* 0x000fc40009ffe4ff */
[----:B------:R-:W-:Y:S02]  /*df10*/  IADD3.X R6, R6, UR16, RZ, P4, !PT ;  /* 0x0000001006067c10 */ /* 0x000fe4000a7fe4ff */
[----:B------:R-:W-:Y:S01]  /*df20*/  IADD3 R213, P3, R213, UR7, RZ ;  /* 0x00000007d5d57c10 */ /* 0x000fe2000ff7e0ff */
[----:B-1----:R1:W5:Y:S01]  /*df30*/  LDL.LU R224, [R1+0x140c] ;  /* 0x00140c0001e07983 */ /* 0x0023620000300800 */
[----:B------:R-:W-:-:S03]  /*df40*/  IADD3.X R5, R5, UR16, RZ, P5, !PT ;  /* 0x0000001005057c10 */ /* 0x000fc6000affe4ff */
[----:B------:R3:W-:Y:S01]  /*df50*/  STL [R1+0x648], R223 ;  /* 0x000648df01007387 */ /* 0x0007e20000100800 */
[----:B------:R-:W-:-:S03]  /*df60*/  IADD3.X R15, R15, UR16, RZ, P6, !PT ;  /* 0x000000100f0f7c10 */ /* 0x000fc6000b7fe4ff */
[----:B---3--:R1:W5:Y:S04]  /*df70*/  LDL.LU R223, [R1+0x1408] ;  /* 0x0014080001df7983 */ /* 0x0083680000300800 */
[----:B------:R-:W-:Y:S04]  /*df80*/  STL [R1+0x684], R211 ;  /* 0x000684d301007387 */ /* 0x000fe80000100800 */
[----:B------:R3:W-:Y:S04]  /*df90*/  STL [R1+0x650], R7 ;  /* 0x0006500701007387 */ /* 0x0007e80000100800 */
[----:B---3--:R1:W5:Y:S04]  /*dfa0*/  LDL.LU R7, [R1+0x1404] ;  /* 0x0014040001077983 */ /* 0x0083680000300800 */
[----:B------:R3:W-:Y:S01]  /*dfb0*/  STL [R1+0x658], R6 ;  /* 0x0006580601007387 */ /* 0x0007e20000100800 */
[----:B------:R-:W-:-:S03]  /*dfc0*/  IADD3.X R215, R215, UR16, RZ, P0, !PT ;  /* 0x00000010d7d77c10 */ /* 0x000fc600087fe4ff */
[----:B---3--:R1:W5:Y:S04]  /*dfd0*/  LDL.LU R6, [R1+0x1400] ;  /* 0x0014000001067983 */ /* 0x0083680000300800 */
[----:B------:R-:W-:Y:S04]  /*dfe0*/  STL [R1+0x68c], R213 ;  /* 0x00068cd501007387 */ /* 0x000fe80000100800 */
[----:B------:R3:W-:Y:S01]  /*dff0*/  STL [R1+0x660], R5 ;  /* 0x0006600501007387 */ /* 0x0007e20000100800 */
[----:B------:R-:W-:-:S03]  /*e000*/  IADD3.X R217, R217, UR16, RZ, P1, !PT ;  /* 0x00000010d9d97c10 */ /* 0x000fc60008ffe4ff */
[----:B---3--:R1:W5:Y:S04]  /*e010*/  LDL.LU R5, [R1+0x13fc] ;  /* 0x0013fc0001057983 */ /* 0x0083680000300800 */
[----:B------:R3:W-:Y:S01]  /*e020*/  STL [R1+0x668], R15 ;  /* 0x0006680f01007387 */ /* 0x0007e20000100800 */
[----:B------:R-:W-:Y:S02]  /*e030*/  IADD3.X R221, R221, UR16, RZ, P3, !PT ;  /* 0x00000010dddd7c10 */ /* 0x000fe40009ffe4ff */
[----:B------:R-:W-:Y:S01]  /*e040*/  IADD3.X R219, R219, UR16, RZ, P2, !PT ;  /* 0x00000010dbdb7c10 */ /* 0x000fe200097fe4ff */
[----:B---3--:R-:W3:Y:S01]  /*e050*/  S2R R15, SR_TID.X ;  /* 0x00000000000f7919 */ /* 0x008ee20000002100 */
[----:B------:R-:W-:Y:S01]  /*e060*/  VIADD R222, R222, 0xffffffff ;  /* 0xffffffffdede7836 */ /* 0x000fe20000000000 */
[----:B------:R1:W-:Y:S04]  /*e070*/  STL [R1+0x670], R215 ;  /* 0x000670d701007387 */ /* 0x0003e80000100800 */
[----:B------:R1:W-:Y:S04]  /*e080*/  STL [R1+0x678], R217 ;  /* 0x000678d901007387 */ /* 0x0003e80000100800 */
[----:B------:R1:W-:Y:S04]  /*e090*/  STL [R1+0x688], R221 ;  /* 0x000688dd01007387 */ /* 0x0003e80000100800 */
[----:B------:R1:W-:Y:S01]  /*e0a0*/  STL [R1+0x680], R219 ;  /* 0x000680db01007387 */ /* 0x0003e20000100800 */
[----:B------:R-:W-:Y:S01]  /*e0b0*/  ISETP.NE.U32.AND P5, PT, R222, RZ, PT ;  /* 0x000000ffde00720c */ /* 0x000fe20003fa5070 */
[----:B0-----:R-:W-:Y:S01]  /*e0c0*/  IMAD.SHL.U32 R8, R8, 0x20, RZ ;  /* 0x0000002008087824 */ /* 0x001fe200078e00ff */
[----:B------:R-:W-:-:S02]  /*e0d0*/  WARPGROUP.DEPBAR.LE gsb0, 0x0 ;  /* 0x00008000000079c5 */ /* 0x000fc40000010000 */
[----:B------:R-:W-:Y:S01]  /*e0e0*/  VIADD R3, R3, 0xffffffe0 ;  /* 0xffffffe003037836 */ /* 0x000fe20000000000 */
[----:B---3--:R-:W-:Y:S02]  /*e0f0*/  LOP3.LUT R15, R15, 0x1f, RZ, 0xc0, !PT ;  /* 0x0000001f0f0f7812 */ /* 0x008fe400078ec0ff */
[----:B--2---:R-:W-:-:S04]  /*e100*/  IADD3 R2, P4, R8, R2, RZ ;  /* 0x0000000208027210 */ /* 0x004fc80007f9e0ff */
[----:B----4-:R-:W-:Y:S02]  /*e110*/  LEA.HI.X.SX32 R0, R8, R0, 0x1, P4 ;  /* 0x0000000008007211 */ /* 0x010fe400020f0eff */
[----:B-1----:R-:W-:Y:S07]  /*e120*/  @P5 BRA `(.L_x_1) ;  /* 0xffffff9400c05947 */ /* 0x002fee000383ffff */
.L_x_0:
[----:B------:R-:W3:Y:S01]  /*e130*/  LDL.LU R155, [R1+0x408] ;  /* 0x00040800019b7983 */ /* 0x000ee20000300800 */
[----:B------:R-:W-:Y:S01]  /*e140*/  F2FP.SATFINITE.E4M3.F32.PACK_AB_MERGE_C R28, R29, R28, RZ ;  /* 0x0000001c1d1c723e */ /* 0x000fe200048070ff */
[----:B------:R-:W-:Y:S01]  /*e150*/  ULDC UR5, c[0x0][0x22c] ;  /* 0x00008b0000057ab9 */ /* 0x000fe20000000800 */
[----:B------:R-:W-:Y:S01]  /*e160*/  F2FP.SATFINITE.E4M3.F32.PACK_AB_MERGE_C R40, R41, R40, RZ ;  /* 0x000000282928723e */ /* 0x000fe200048070ff */
[----:B------:R-:W3:Y:S01]  /*e170*/  LDL.LU R154, [R1+0x40c] ;  /* 0x00040c00019a7983 */ /* 0x000ee20000300800 */
[----:B------:R-:W-:Y:S01]  /*e180*/  F2FP.SATFINITE.E4M3.F32.PACK_AB_MERGE_C R38, R39, R38, RZ ;  /* 0x000000262726723e */ /* 0x000fe200048070ff */
[----:B------:R-:W-:Y:S01]  /*e190*/  ULDC.64 UR40, c[0x0][0x228] ;  /* 0x00008a0000287ab9 */ /* 0x000fe20000000a00 */
[----:B------:R-:W-:Y:S01]  /*e1a0*/  F2FP.SATFINITE.E4M3.F32.PACK_AB_MERGE_C R30, R31, R30, RZ ;  /* 0x0000001e1f1e723e */ /* 0x000fe200048070ff */
[----:B------:R-:W4:Y:S01]  /*e1b0*/  LDL.LU R153, [R1+0x410] ;  /* 0x0004100001997983 */ /* 0x000f220000300800 */
[----:B------:R-:W-:Y:S01]  /*e1c0*/  F2FP.SATFINITE.E4M3.F32.PACK_AB_MERGE_C R36, R37, R36, RZ ;  /* 0x000000242524723e */ /* 0x000fe200048070ff */
[----:B------:R-:W-:Y:S01]  /*e1d0*/  ULDC UR6, c[0x0][0x248] ;  /* 0x0000920000067ab9 */ /* 0x000fe20000000800 */
[----:B------:R-:W-:Y:S01]  /*e1e0*/  F2FP.SATFINITE.E4M3.F32.PACK_AB_MERGE_C R32, R33, R32, RZ ;  /* 0x000000202120723e */ /* 0x000fe200048070ff */
[----:B------:R-:W4:Y:S01]  /*e1f0*/  LDL.LU R152, [R1+0x414] ;  /* 0x0004140001987983 */ /* 0x000f220000300800 */
[----:B------:R-:W-:Y:S01]  /*e200*/  F2FP.SATFINITE.E4M3.F32.PACK_AB_MERGE_C R34, R35, R34, RZ ;  /* 0x000000222322723e */ /* 0x000fe200048070ff */
[----:B------:R-:W-:Y:S01]  /*e210*/  ULDC UR7, c[0x0][0x248] ;  /* 0x0000920000077ab9 */ /* 0x000fe20000000800 */
[----:B------:R-:W-:Y:S01]  /*e220*/  F2FP.SATFINITE.E4M3.F32.PACK_AB_MERGE_C R44, R45, R44, RZ ;  /* 0x0000002c2d2c723e */ /* 0x000fe200048070ff */
[----:B------:R-:W2:Y:S01]  /*e230*/  LDL.LU R23, [R1+0x418] ;  /* 0x0004180001177983 */ /* 0x000ea20000300800 */
        /* <DEDUP_REMOVED lines=39> */
[----:B------:R-:W-:Y:S01]  /*e4b0*/  STL [R1+0x1690], R89 ;  /* 0x0016905901007387 */ /* 0x000fe20000100800 */
        /* <DEDUP_REMOVED lines=8> */
[----:B------:R-:W-:Y:S01]  /*e540*/  ULDC UR22, c[0x0][0x248] ;  /* 0x0000920000167ab9 */ /* 0x000fe20000000800 */
[----:B------:R-:W-:Y:S01]  /*e550*/  ULDC UR48, c[0x0][0x248] ;  /* 0x0000920000307ab9 */ /* 0x000fe20000000800 */
[----:B------:R-:W-:Y:S01]  /*e560*/  ULDC UR49, c[0x0][0x248] ;  /* 0x0000920000317ab9 */ /* 0x000fe20000000800 */
        /* <DEDUP_REMOVED lines=46> */
[----:B------:R-:W-:-:S02]  /*e850*/  ULDC UR61, c[0x0][0x228] ;  /* 0x00008a00003d7ab9 */ /* 0x000fc40000000800 */
        /* <DEDUP_REMOVED lines=44> */
[----:B-----5:R-:W-:Y:S04]  /*eb20*/  STL [R1+0x15a4], R5 ;  /* 0x0015a40501007387 */ /* 0x020fe80000100800 */
[----:B------:R-:W-:Y:S04]  /*eb30*/  STL [R1+0x15a0], R148 ;  /* 0x0015a09401007387 */ /* 0x000fe80000100800 */
[----:B------:R-:W-:Y:S04]  /*eb40*/  STL [R1+0x159c], R149 ;  /* 0x00159c9501007387 */ /* 0x000fe80000100800 */
[----:B------:R-:W-:Y:S04]  /*eb50*/  STL [R1+0x1598], R151 ;  /* 0x0015989701007387 */ /* 0x000fe80000100800 */
[----:B------:R-:W-:Y:S04]  /*eb60*/  STL [R1+0x1594], R150 ;  /* 0x0015949601007387 */ /* 0x000fe80000100800 */
[----:B------:R-:W-:Y:S04]  /*eb70*/  STL [R1+0x157c], R6 ;  /* 0x00157c0601007387 */ /* 0x000fe80000100800 */
[----:B------:R4:W-:Y:S04]  /*eb80*/  STL [R1+0x1578], R2 ;  /* 0x0015780201007387 */ /* 0x0009e80000100800 */
[----:B------:R3:W-:Y:S04]  /*eb90*/  STL [R1+0x1574], R3 ;  /* 0x0015740301007387 */ /* 0x0007e80000100800 */
[----:B------:R-:W-:Y:S01]  /*eba0*/  STL [R1+0x1570], R7 ;  /* 0x0015700701007387 */ /* 0x000fe20000100800 */
[----:B----4-:R-:W-:-:S03]  /*ebb0*/  F2FP.SATFINITE.E4M3.F32.PACK_AB_MERGE_C R2, R152, R153, RZ ;  /* 0x000000999802723e */ /* 0x010fc600048070ff */
[----:B------:R2:W-:Y:S01]  /*ebc0*/  STL [R1+0x156c], R0 ;  /* 0x00156c0001007387 */ /* 0x0005e20000100800 */
[----:B---3--:R-:W-:-:S03]  /*ebd0*/  F2FP.SATFINITE.E4M3.F32.PACK_AB_MERGE_C R3, R154, R155, RZ ;  /* 0x0000009b9a03723e */ /* 0x008fc600048070ff */
[----:B------:R-:W-:Y:S04]  /*ebe0*/  STL [R1+0x1568], R4 ;  /* 0x0015680401007387 */ /* 0x000fe80000100800 */
[----:B------:R-:W-:Y:S01]  /*ebf0*/  STL [R1+0x1564], R17 ;  /* 0x0015641101007387 */ /* 0x000fe20000100800 */
[----:B--2---:R-:W-:-:S03]  /*ec00*/  F2FP.SATFINITE.E4M3.F32.PACK_AB_MERGE_C R0, R156, R157, RZ ;  /* 0x0000009d9c00723e */ /* 0x004fc600048070ff */
        /* <DEDUP_REMOVED lines=10> */
[----:B------:R1:W-:Y:S04]  /*ecb0*/  STL [R1+0x620], R3 ;  /* 0x0006200301007387 */ /* 0x0003e80000100800 */
[----:B------:R2:W-:Y:S01]  /*ecc0*/  STL [R1+0x61c], R2 ;  /* 0x00061c0201007387 */ /* 0x0005e20000100800 */
[----:B0-----:R-:W-:-:S02]  /*ecd0*/  F2FP.SATFINITE.E4M3.F32.PACK_AB_MERGE_C R0, R22, R23, RZ ;  /* 0x000000171600723e */ /* 0x001fc400048070ff */
[----:B-1----:R-:W-:-:S03]  /*ece0*/  F2FP.SATFINITE.E4M3.F32.PACK_AB_MERGE_C R3, R20, R21, RZ ;  /* 0x000000151403723e */ /* 0x002fc600048070ff */
[----:B------:R0:W-:Y:S01]  /*ecf0*/  STL [R1+0x618], R0 ;  /* 0x0006180001007387 */ /* 0x0001e20000100800 */
[----:B--2---:R-:W-:-:S03]  /*ed00*/  F2FP.SATFINITE.E4M3.F32.PACK_AB_MERGE_C R2, R10, R19, RZ ;  /* 0x000000130a02723e */ /* 0x004fc600048070ff */
[----:B------:R-:W-:Y:S04]  /*ed10*/  STL [R1+0x614], R3 ;  /* 0x0006140301007387 */ /* 0x000fe80000100800 */
[----:B------:R-:W2:Y:S01]  /*ed20*/  LDL.LU R197, [R1+0x438] ;  /* 0x0004380001c57983 */ /* 0x000ea20000300800 */
[----:B0-----:R-:W-:-:S03]  /*ed30*/  F2FP.SATFINITE.E4M3.F32.PACK_AB_MERGE_C R0, R8, R9, RZ ;  /* 0x000000090800723e */ /* 0x001fc600048070ff */
[----:B------:R-:W-:Y:S04]  /*ed40*/  STL [R1+0x610], R2 ;  /* 0x0006100201007387 */ /* 0x000fe80000100800 */
[----:B------:R-:W2:Y:S04]  /*ed50*/  LDL.LU R196, [R1+0x43c] ;  /* 0x00043c0001c47983 */ /* 0x000ea80000300800 */
[----:B------:R2:W-:Y:S04]  /*ed60*/  STL [R1+0x60c], R0 ;  /* 0x00060c0001007387 */ /* 0x0005e80000100800 */
[----:B------:R-:W3:Y:S04]  /*ed70*/  LDL.LU R195, [R1+0x440] ;  /* 0x0004400001c37983 */ /* 0x000ee80000300800 */
[----:B------:R-:W3:Y:S04]  /*ed80*/  LDL.LU R194, [R1+0x444] ;  /* 0x0004440001c27983 */ /* 0x000ee80000300800 */
[----:B------:R-:W4:Y:S04]  /*ed90*/  LDL.LU R193, [R1+0x448] ;  /* 0x0004480001c17983 */ /* 0x000f280000300800 */
        /* <DEDUP_REMOVED lines=46> */
[----:B------:R-:W4:Y:S01]  /*f080*/  LDL.LU R8, [R1+0x504] ;  /* 0x0005040001087983 */ /* 0x000f220000300800 */
[----:B--2---:R-:W-:-:S05]  /*f090*/  F2FP.SATFINITE.E4M3.F32.PACK_AB_MERGE_C R0, R196, R197, RZ ;  /* 0x000000c5c400723e */ /* 0x004fca00048070ff */
[----:B------:R0:W-:Y:S01]  /*f0a0*/  STL [R1+0x604], R0 ;  /* 0x0006040001007387 */ /* 0x0001e20000100800 */
[----:B---3--:R-:W-:-:S05]  /*f0b0*/  F2FP.SATFINITE.E4M3.F32.PACK_AB_MERGE_C R3, R194, R195, RZ ;  /* 0x000000c3c203723e */ /* 0x008fca00048070ff */
[----:B------:R1:W-:Y:S01]  /*f0c0*/  STL [R1+0x600], R3 ;  /* 0x0006000301007387 */ /* 0x0003e20000100800 */
[----:B----4-:R-:W-:Y:S02]  /*f0d0*/  F2FP.SATFINITE.E4M3.F32.PACK_AB_MERGE_C R2, R192, R193, RZ ;  /* 0x000000c1c002723e */ /* 0x010fe400048070ff */
[----:B0-----:R-:W-:-:S03]  /*f0e0*/  F2FP.SATFINITE.E4M3.F32.PACK_AB_MERGE_C R0, R188, R189, RZ ;  /* 0x000000bdbc00723e */ /* 0x001fc600048070ff */
[----:B------:R0:W-:Y:S04]  /*f0f0*/  STL [R1+0x608], R2 ;  /* 0x0006080201007387 */ /* 0x0001e80000100800 */
[----:B------:R2:W-:Y:S01]  /*f100*/  STL [R1+0x62c], R0 ;  /* 0x00062c0001007387 */ /* 0x0005e20000100800 */
[----:B-1----:R-:W-:-:S05]  /*f110*/  F2FP.SATFINITE.E4M3.F32.PACK_AB_MERGE_C R3, R186, R187, RZ ;  /* 0x000000bbba03723e */ /* 0x002fca00048070ff */
[----:B------:R1:W-:Y:S01]  /*f120*/  STL [R1+0x628], R3 ;  /* 0x0006280301007387 */ /* 0x0003e20000100800 */
[----:B0-----:R-:W-:Y:S02]  /*f130*/  F2FP.SATFINITE.E4M3.F32.PACK_AB_MERGE_C R2, R184, R185, RZ ;  /* 0x000000b9b802723e */ /* 0x001fe400048070ff */
[----:B--2---:R-:W-:-:S03]  /*f140*/  F2FP.SATFINITE.E4M3.F32.PACK_AB_MERGE_C R0, R182, R183, RZ ;  /* 0x000000b7b600723e */ /* 0x004fc600048070ff */
[----:B------:R0:W-:Y:S04]  /*f150*/  STL [R1+0x630], R2 ;  /* 0x0006300201007387 */ /* 0x0001e80000100800 */
[----:B------:R2:W-:Y:S01]  /*f160*/  STL [R1+0x634], R0 ;  /* 0x0006340001007387 */ /* 0x0005e20000100800 */
[----:B-1----:R-:W-:-:S05]  /*f170*/  F2FP.SATFINITE.E4M3.F32.PACK_AB_MERGE_C R3, R180, R181, RZ ;  /* 0x000000b5b403723e */ /* 0x002fca00048070ff */
[----:B------:R1:W-:Y:S01]  /*f180*/  STL [R1+0x63c], R3 ;  /* 0x00063c0301007387 */ /* 0x0003e20000100800 */
[----:B0-----:R-:W-:Y:S02]  /*f190*/  F2FP.SATFINITE.E4M3.F32.PACK_AB_MERGE_C R2, R178, R179, RZ ;  /* 0x000000b3b202723e */ /* 0x001fe400048070ff */
[----:B--2---:R-:W-:-:S05]  /*f1a0*/  F2FP.SATFINITE.E4M3.F32.PACK_AB_MERGE_C R0, R176, R177, RZ ;  /* 0x000000b1b000723e */ /* 0x004fca00048070ff */
[----:B------:R0:W-:Y:S01]  /*f1b0*/  STL [R1+0x1580], R0 ;  /* 0x0015800001007387 */ /* 0x0001e20000100800 */
[----:B------:R-:W-:-:S03]  /*f1c0*/  F2FP.SATFINITE.E4M3.F32.PACK_AB_MERGE_C R4, R174, R175, RZ ;  /* 0x000000afae04723e */ /* 0x000fc600048070ff */
[----:B------:R2:W-:Y:S01]  /*f1d0*/  STL [R1+0x638], R2 ;  /* 0x0006380201007387 */ /* 0x0005e20000100800 */
[----:B-1----:R-:W-:-:S03]  /*f1e0*/  F2FP.SATFINITE.E4M3.F32.PACK_AB_MERGE_C R3, R172, R173, RZ ;  /* 0x000000adac03723e */ /* 0x002fc600048070ff */
[----:B------:R-:W-:Y:S01]  /*f1f0*/  STL [R1+0x1584], R4 ;  /* 0x0015840401007387 */ /* 0x000fe20000100800 */
[----:B------:R-:W-:-:S03]  /*f200*/  F2FP.SATFINITE.E4M3.F32.PACK_AB_MERGE_C R7, R170, R171, RZ ;  /* 0x000000abaa07723e */ /* 0x000fc600048070ff */
[----:B------:R-:W-:Y:S04]  /*f210*/  STL [R1+0x1588], R3 ;  /* 0x0015880301007387 */ /* 0x000fe80000100800 */
[----:B------:R-:W-:Y:S01]  /*f220*/  STL [R1+0x158c], R7 ;  /* 0x00158c0701007387 */ /* 0x000fe20000100800 */
[----:B0-----:R-:W-:Y:S02]  /*f230*/  F2FP.SATFINITE.E4M3.F32.PACK_AB_MERGE_C R0, R168, R169, RZ ;  /* 0x000000a9a800723e */ /* 0x001fe400048070ff */
[----:B------:R-:W-:-:S05]  /*f240*/  F2FP.SATFINITE.E4M3.F32.PACK_AB_MERGE_C R6, R166, R167, RZ ;  /* 0x000000a7a606723e */ /* 0x000fca00048070ff */
[----:B------:R-:W-:Y:S01]  /*f250*/  STL [R1+0x1590], R6 ;  /* 0x0015900601007387 */ /* 0x000fe20000100800 */
[----:B--2---:R-:W-:-:S03]  /*f260*/  F2FP.SATFINITE.E4M3.F32.PACK_AB_MERGE_C R2, R164, R165, RZ ;  /* 0x000000a5a402723e */ /* 0x004fc600048070ff */
[----:B------:R0:W-:Y:S04]  /*f270*/  STL [R1+0x4a4], R0 ;  /* 0x0004a40001007387 */ /* 0x0001e80000100800 */
[----:B------:R1:W-:Y:S01]  /*f280*/  STL [R1+0x49c], R2 ;  /* 0x00049c0201007387 */ /* 0x0003e20000100800 */
[----:B0-----:R-:W-:Y:S02]  /*f290*/  F2FP.SATFINITE.E4M3.F32.PACK_AB_MERGE_C R0, R162, R163, RZ ;  /* 0x000000a3a200723e */ /* 0x001fe400048070ff */
[----:B------:R-:W-:-:S03]  /*f2a0*/  F2FP.SATFINITE.E4M3.F32.PACK_AB_MERGE_C R3, R160, R161, RZ ;  /* 0x000000a1a003723e */ /* 0x000fc600048070ff */
[----:B------:R0:W-:Y:S04]  /*f2b0*/  STL [R1+0x4a0], R0 ;  /* 0x0004a00001007387 */ /* 0x0001e80000100800 */
[----:B------:R2:W-:Y:S01]  /*f2c0*/  STL [R1+0x498], R3 ;  /* 0x0004980301007387 */ /* 0x0005e20000100800 */
[----:B-1----:R-:W-:-:S05]  /*f2d0*/  F2FP.SATFINITE.E4M3.F32.PACK_AB_MERGE_C R2, R158, R159, RZ ;  /* 0x0000009f9e02723e */ /* 0x002fca00048070ff */
[----:B------:R1:W-:Y:S01]  /*f2e0*/  STL [R1+0x494], R2 ;  /* 0x0004940201007387 */ /* 0x0003e20000100800 */
[----:B0-----:R-:W-:-:S05]  /*f2f0*/  F2FP.SATFINITE.E4M3.F32.PACK_AB_MERGE_C R0, R156, R157, RZ ;  /* 0x0000009d9c00723e */ /* 0x001fca00048070ff */
[----:B------:R0:W-:Y:S01]  /*f300*/  STL [R1+0x48c], R0 ;  /* 0x00048c0001007387 */ /* 0x0001e20000100800 */
[----:B--2---:R-:W-:-:S05]  /*f310*/  F2FP.SATFINITE.E4M3.F32.PACK_AB_MERGE_C R3, R154, R155, RZ ;  /* 0x0000009b9a03723e */ /* 0x004fca00048070ff */
[----:B------:R2:W-:Y:S01]  /*f320*/  STL [R1+0x490], R3 ;  /* 0x0004900301007387 */ /* 0x0005e20000100800 */
[----:B-1----:R-:W-:-:S05]  /*f330*/  F2FP.SATFINITE.E4M3.F32.PACK_AB_MERGE_C R2, R152, R153, RZ ;  /* 0x000000999802723e */ /* 0x002fca00048070ff */
[----:B------:R1:W-:Y:S01]  /*f340*/  STL [R1+0x488], R2 ;  /* 0x0004880201007387 */ /* 0x0003e20000100800 */
[----:B0-----:R-:W-:-:S05]  /*f350*/  F2FP.SATFINITE.E4M3.F32.PACK_AB_MERGE_C R0, R22, R23, RZ ;  /* 0x000000171600723e */ /* 0x001fca00048070ff */
[----:B------:R0:W-:Y:S01]  /*f360*/  STL [R1+0x484], R0 ;  /* 0x0004840001007387 */ /* 0x0001e20000100800 */
[----:B--2---:R-:W-:-:S05]  /*f370*/  F2FP.SATFINITE.E4M3.F32.PACK_AB_MERGE_C R3, R20, R21, RZ ;  /* 0x000000151403723e */ /* 0x004fca00048070ff */
[----:B------:R2:W-:Y:S01]  /*f380*/  STL [R1+0x480], R3 ;  /* 0x0004800301007387 */ /* 0x0005e20000100800 */
[----:B-1----:R-:W-:-:S03]  /*f390*/  F2FP.SATFINITE.E4M3.F32.PACK_AB_MERGE_C R2, R10, R19, RZ ;  /* 0x000000130a02723e */ /* 0x002fc600048070ff */
[----:B------:R-:W2:Y:S04]  /*f3a0*/  LDL.LU R207, [R1+0x508] ;  /* 0x0005080001cf7983 */ /* 0x000ea80000300800 */
[----:B------:R1:W-:Y:S01]  /*f3b0*/  STL [R1+0x47c], R2 ;  /* 0x00047c0201007387 */ /* 0x0003e20000100800 */
[----:B0-----:R-:W-:-:S03]  /*f3c0*/  F2FP.SATFINITE.E4M3.F32.PACK_AB_MERGE_C R0, R8, R9, RZ ;  /* 0x000000090800723e */ /* 0x001fc600048070ff */
[----:B------:R-:W2:Y:S04]  /*f3d0*/  LDL.LU R206, [R1+0x50c] ;  /* 0x00050c0001ce7983 */ /* 0x000ea80000300800 */
[----:B------:R0:W-:Y:S04]  /*f3e0*/  STL [R1+0x478], R0 ;  /* 0x0004780001007387 */ /* 0x0001e80000100800 */
[----:B------:R-:W1:Y:S04]  /*f3f0*/  LDL.LU R205, [R1+0x510] ;  /* 0x0005100001cd7983 */ /* 0x000e680000300800 */
[----:B------:R-:W1:Y:S04]  /*f400*/  LDL.LU R204, [R1+0x514] ;  /* 0x0005140001cc7983 */ /* 0x000e680000300800 */
[----:B------:R-:W0:Y:S04]  /*f410*/  LDL.LU R203, [R1+0x518] ;  /* 0x0005180001cb7983 */ /* 0x000e280000300800 */
[----:B------:R-:W0:Y:S04]  /*f420*/  LDL.LU R202, [R1+0x51c] ;  /* 0x00051c0001ca7983 */ /* 0x000e280000300800 */
        /* <DEDUP_REMOVED lines=58> */
[----:B-1----:R-:W-:-:S05]  /*f7d0*/  F2FP.SATFINITE.E4M3.F32.PACK_AB_MERGE_C R2, R204, R205, RZ ;  /* 0x000000cdcc02723e */ /* 0x002fca00048070ff */
[----:B------:R4:W-:Y:S01]  /*f7e0*/  STL [R1+0x470], R2 ;  /* 0x0004700201007387 */ /* 0x0009e20000100800 */
[----:B0-----:R-:W-:-:S05]  /*f7f0*/  F2FP.SATFINITE.E4M3.F32.PACK_AB_MERGE_C R0, R202, R203, RZ ;  /* 0x000000cbca00723e */ /* 0x001fca00048070ff */
[----:B------:R0:W-:Y:S01]  /*f800*/  STL [R1+0x46c], R0 ;  /* 0x00046c0001007387 */ /* 0x0001e20000100800 */
[----:B---3--:R-:W-:Y:S02]  /*f810*/  F2FP.SATFINITE.E4M3.F32.PACK_AB_MERGE_C R3, R200, R201, RZ ;  /* 0x000000c9c803723e */ /* 0x008fe400048070ff */
[----:B----4-:R-:W-:-:S03]  /*f820*/  F2FP.SATFINITE.E4M3.F32.PACK_AB_MERGE_C R2, R198, R199, RZ ;  /* 0x000000c7c602723e */ /* 0x010fc600048070ff */
[----:B------:R1:W-:Y:S04]  /*f830*/  STL [R1+0x468], R3 ;  /* 0x0004680301007387 */ /* 0x0003e80000100800 */
[----:B------:R2:W-:Y:S01]  /*f840*/  STL [R1+0x464], R2 ;  /* 0x0004640201007387 */ /* 0x0005e20000100800 */
[----:B0-----:R-:W-:-:S05]  /*f850*/  F2FP.SATFINITE.E4M3.F32.PACK_AB_MERGE_C R0, R196, R197, RZ ;  /* 0x000000c5c400723e */ /* 0x001fca00048070ff */
[----:B------:R0:W-:Y:S01]  /*f860*/  STL [R1+0x460], R0 ;  /* 0x0004600001007387 */ /* 0x0001e20000100800 */
[----:B-1----:R-:W-:Y:S02]  /*f870*/  F2FP.SATFINITE.E4M3.F32.PACK_AB_MERGE_C R3, R194, R195, RZ ;  /* 0x000000c3c203723e */ /* 0x002fe400048070ff */
[----:B--2---:R-:W-:-:S03]  /*f880*/  F2FP.SATFINITE.E4M3.F32.PACK_AB_MERGE_C R2, R192, R193, RZ ;  /* 0x000000c1c002723e */ /* 0x004fc600048070ff */
        /* <DEDUP_REMOVED lines=42> */
[----:B------:R-:W-:Y:S04]  /*fb30*/  STL [R1+0x408], R3 ;  /* 0x0004080301007387 */ /* 0x000fe80000100800 */
[----:B------:R-:W-:Y:S01]  /*fb40*/  STL [R1+0x404], R2 ;  /* 0x0004040201007387 */ /* 0x000fe20000100800 */
[----:B0-----:R-:W-:-:S03]  /*fb50*/  F2FP.SATFINITE.E4M3.F32.PACK_AB_MERGE_C R0, R10, R19, RZ ;  /* 0x000000130a00723e */ /* 0x001fc600048070ff */
[----:B------:R-:W2:Y:S04]  /*fb60*/  LDL.LU R110, [R1+0x200] ;  /* 0x00020000016e7983 */ /* 0x000ea80000300800 */
[----:B------:R0:W-:Y:S04]  /*fb70*/  STL [R1+0x400], R0 ;  /* 0x0004000001007387 */ /* 0x0001e80000100800 */
[----:B------:R-:W2:Y:S04]  /*fb80*/  LDL.LU R250, [R1+0x204] ;  /* 0x0002040001fa7983 */ /* 0x000ea80000300800 */
[----:B------:R-:W3:Y:S04]  /*fb90*/  LDL.LU R109, [R1+0x208] ;  /* 0x00020800016d7983 */ /* 0x000ee80000300800 */
[----:B------:R-:W3:Y:S04]  /*fba0*/  LDL.LU R248, [R1+0x20c] ;  /* 0x00020c0001f87983 */ /* 0x000ee80000300800 */
[----:B------:R-:W4:Y:S04]  /*fbb0*/  LDL.LU R108, [R1+0x210] ;  /* 0x00021000016c7983 */ /* 0x000f280000300800 */
[----:B------:R-:W4:Y:S04]  /*fbc0*/  LDL.LU R246, [R1+0x214] ;  /* 0x0002140001f67983 */ /* 0x000f280000300800 */
[----:B------:R-:W2:Y:S04]  /*fbd0*/  LDL.LU R106, [R1+0x218] ;  /* 0x00021800016a7983 */ /* 0x000ea80000300800 */
        /* <DEDUP_REMOVED lines=23> */
[----:B------:R-:W0:Y:S04]  /*fd50*/  LDL.LU R92, [R1+0x278] ;  /* 0x00027800015c7983 */ /* 0x000e280000300800 */
[----:B------:R-:W0:Y:S04]  /*fd60*/  LDL.LU R91, [R1+0x27c] ;  /* 0x00027c00015b7983 */ /* 0x000e280000300800 */
[----:B------:R-:W2:Y:S04]  /*fd70*/  LDL.LU R90, [R1+0x280] ;  /* 0x00028000015a7983 */ /* 0x000ea80000300800 */
[----:B------:R-:W2:Y:S04]  /*fd80*/  LDL.LU R89, [R1+0x284] ;  /* 0x0002840001597983 */ /* 0x000ea80000300800 */
[----:B------:R-:W3:Y:S04]  /*fd90*/  LDL.LU R226, [R1+0x288] ;  /* 0x0002880001e27983 */ /* 0x000ee80000300800 */
        /* <DEDUP_REMOVED lines=15> */
[----:B------:R-:W4:Y:S04]  /*fe90*/  LDL.LU R222, [R1+0x2c8] ;  /* 0x0002c80001de7983 */ /* 0x000f280000300800 */
[----:B------:R-:W4:Y:S04]  /*fea0*/  LDL.LU R223, [R1+0x2cc] ;  /* 0x0002cc0001df7983 */ /* 0x000f280000300800 */
        /* <DEDUP_REMOVED lines=69> */
[----:B------:R-:W3:Y:S01]  /*10300*/  LDL.LU R22, [R1+0x3e4] ;  /* 0x0003e40001167983 */ /* 0x000ee20000300800 */
[----:B------:R-:W-:-:S03]  /*10310*/  F2FP.SATFINITE.E4M3.F32.PACK_AB_MERGE_C R252, R8, R9, RZ ;  /* 0x0000000908fc723e */ /* 0x000fc600048070ff */
[----:B------:R-:W3:Y:S04]  /*10320*/  LDL.LU R21, [R1+0x3e8] ;  /* 0x0003e80001157983 */ /* 0x000ee80000300800 */
[----:B------:R-:W3:Y:S04]  /*10330*/  LDL.LU R20, [R1+0x3ec] ;  /* 0x0003ec0001147983 */ /* 0x000ee80000300800 */
[----:B------:R-:W3:Y:S04]  /*10340*/  LDL.LU R19, [R1+0x3f0] ;  /* 0x0003f00001137983 */ /* 0x000ee80000300800 */
[----:B------:R-:W3:Y:S04]  /*10350*/  LDL.LU R10, [R1+0x3f4] ;  /* 0x0003f400010a7983 */ /* 0x000ee80000300800 */
[----:B------:R-:W3:Y:S04]  /*10360*/  LDL.LU R9, [R1+0x3f8] ;  /* 0x0003f80001097983 */ /* 0x000ee80000300800 */
[----:B------:R-:W3:Y:S01]  /*10370*/  LDL.LU R8, [R1+0x3fc] ;  /* 0x0003fc0001087983 */ /* 0x000ee20000300800 */
[----:B--2---:R-:W-:-:S02]  /*10380*/  F2FP.SATFINITE.E4M3.F32.PACK_AB_MERGE_C R17, R89, R90, RZ ;  /* 0x0000005a5911723e */ /* 0x004fc400048070ff */
[----:B0-----:R-:W-:Y:S02]  /*10390*/  F2FP.SATFINITE.E4M3.F32.PACK_AB_MERGE_C R0, R91, R92, RZ ;  /* 0x0000005c5b00723e */ /* 0x001fe400048070ff */
[----:B----4-:R-:W-:Y:S02]  /*103a0*/  F2FP.SATFINITE.E4M3.F32.PACK_AB_MERGE_C R15, R223, R222, RZ ;  /* 0x000000dedf0f723e */ /* 0x010fe400048070ff */
[----:B---3--:R-:W-:Y:S02]  /*103b0*/  F2FP.SATFINITE.E4M3.F32.PACK_AB_MERGE_C R222, R220, R221, RZ ;  /* 0x000000dddcde723e */ /* 0x008fe400048070ff */
[----:B------:R-:W-:Y:S02]  /*103c0*/  F2FP.SATFINITE.E4M3.F32.PACK_AB_MERGE_C R4, R93, R94, RZ ;  /* 0x0000005e5d04723e */ /* 0x000fe400048070ff */
[----:B------:R-:W-:Y:S02]  /*103d0*/  F2FP.SATFINITE.E4M3.F32.PACK_AB_MERGE_C R220, R218, R219, RZ ;  /* 0x000000dbdadc723e */ /* 0x000fe400048070ff */
[----:B------:R-:W-:-:S02]  /*103e0*/  F2FP.SATFINITE.E4M3.F32.PACK_AB_MERGE_C R7, R95, R96, RZ ;  /* 0x000000605f07723e */ /* 0x000fc400048070ff */
[----:B------:R-:W-:Y:S02]  /*103f0*/  F2FP.SATFINITE.E4M3.F32.PACK_AB_MERGE_C R218, R216, R217, RZ ;  /* 0x000000d9d8da723e */ /* 0x000fe400048070ff */
[----:B------:R-:W-:Y:S02]  /*10400*/  F2FP.SATFINITE.E4M3.F32.PACK_AB_MERGE_C R14, R214, R215, RZ ;  /* 0x000000d7d60e723e */ /* 0x000fe400048070ff */
[----:B------:R-:W-:Y:S02]  /*10410*/  F2FP.SATFINITE.E4M3.F32.PACK_AB_MERGE_C R216, R212, R213, RZ ;  /* 0x000000d5d4d8723e */ /* 0x000fe400048070ff */
        /* <DEDUP_REMOVED lines=10> */
[----:B------:R-:W-:-:S05]  /*104c0*/  F2FP.SATFINITE.E4M3.F32.PACK_AB_MERGE_C R5, R180, R181, RZ ;  /* 0x000000b5b405723e */ /* 0x000fca00048070ff */
[----:B------:R0:W-:Y:S01]  /*104d0*/  STL [R1+0x1034], R5 ;  /* 0x0010340501007387 */ /* 0x0001e20000100800 */
[----:B------:R-:W-:Y:S02]  /*104e0*/  F2FP.SATFINITE.E4M3.F32.PACK_AB_MERGE_C R192, R178, R179, RZ ;  /* 0x000000b3b2c0723e */ /* 0x000fe400048070ff */
[----:B0-----:R-:W-:-:S05]  /*104f0*/  F2FP.SATFINITE.E4M3.F32.PACK_AB_MERGE_C R5, R172, R173, RZ ;  /* 0x000000adac05723e */ /* 0x001fca00048070ff */
[----:B------:R0:W-:Y:S01]  /*10500*/  STL [R1+0x1018], R5 ;  /* 0x0010180501007387 */ /* 0x0001e20000100800 */
[----:B------:R-:W-:Y:S02]  /*10510*/  F2FP.SATFINITE.E4M3.F32.PACK_AB_MERGE_C R188, R176, R177, RZ ;  /* 0x000000b1b0bc723e */ /* 0x000fe400048070ff */
[----:B------:R-:W-:Y:S02]  /*10520*/  F2FP.SATFINITE.E4M3.F32.PACK_AB_MERGE_C R198, R186, R187, RZ ;  /* 0x000000bbbac6723e */ /* 0x000fe400048070ff */
        /* <DEDUP_REMOVED lines=11> */
[----:B------:R-:W-:Y:S02]  /*105e0*/  F2FP.SATFINITE.E4M3.F32.PACK_AB_MERGE_C R184, R170, R171, RZ ;  /* 0x000000abaab8723e */ /* 0x000fe400048070ff */
[----:B------:R-:W-:-:S05]  /*105f0*/  F2FP.SATFINITE.E4M3.F32.PACK_AB_MERGE_C R20, R20, R21, RZ ;  /* 0x000000151414723e */ /* 0x000fca00048070ff */
[----:B------:R1:W-:Y:S04]  /*10600*/  STL [R1+0x1020], R20 ;  /* 0x0010201401007387 */ /* 0x0003e80000100800 */
[----:B------:R-:W2:Y:S04]  /*10610*/  LDL.LU R89, [R1] ;  /* 0x0000000001597983 */ /* 0x000ea80000300800 */
[----:B------:R-:W2:Y:S01]  /*10620*/  LDL.LU R164, [R1+0x4] ;  /* 0x0000040001a47983 */ /* 0x000ea20000300800 */
[----:B0-----:R-:W-:-:S05]  /*10630*/  F2FP.SATFINITE.E4M3.F32.PACK_AB_MERGE_C R5, R8, R9, RZ ;  /* 0x000000090805723e */ /* 0x001fca00048070ff */
[----:B------:R0:W-:Y:S04]  /*10640*/  STL [R1+0x101c], R5 ;  /* 0x00101c0501007387 */ /* 0x0001e80000100800 */
[----:B------:R-:W3:Y:S04]  /*10650*/  LDL.LU R90, [R1+0x8] ;  /* 0x00000800015a7983 */ /* 0x000ee80000300800 */
[----:B------:R-:W3:Y:S04]  /*10660*/  LDL.LU R162, [R1+0xc] ;  /* 0x00000c0001a27983 */ /* 0x000ee80000300800 */
[----:B------:R-:W4:Y:S04]  /*10670*/  LDL.LU R91, [R1+0x10] ;  /* 0x00001000015b7983 */ /* 0x000f280000300800 */
[----:B------:R-:W4:Y:S04]  /*10680*/  LDL.LU R160, [R1+0x14] ;  /* 0x0000140001a07983 */ /* 0x000f280000300800 */
[----:B------:R-:W4:Y:S04]  /*10690*/  LDL.LU R92, [R1+0x18] ;  /* 0x00001800015c7983 */ /* 0x000f280000300800 */
[----:B------:R-:W4:Y:S04]  /*106a0*/  LDL.LU R158, [R1+0x1c] ;  /* 0x00001c00019e7983 */ /* 0x000f280000300800 */
[----:B------:R-:W4:Y:S01]  /*106b0*/  LDL.LU R93, [R1+0x20] ;  /* 0x00002000015d7983 */ /* 0x000f220000300800 */
[----:B------:R-:W-:-:S03]  /*106c0*/  F2FP.SATFINITE.E4M3.F32.PACK_AB_MERGE_C R194, R182, R183, RZ ;  /* 0x000000b7b6c2723e */ /* 0x000fc600048070ff */
        /* <DEDUP_REMOVED lines=14> */
[----:B------:R-:W4:Y:S04]  /*107b0*/  LDL.LU R97, [R1+0x40] ;  /* 0x0000400001617983 */ /* 0x000f280000300800 */
[----:B-1----:R-:W4:Y:S01]  /*107c0*/  LDL.LU R20, [R1+0x44] ;  /* 0x0000440001147983 */ /* 0x002f220000300800 */
[----:B------:R-:W-:-:S03]  /*107d0*/  F2FP.SATFINITE.E4M3.F32.PACK_AB_MERGE_C R230, R230, R100, RZ ;  /* 0x00000064e6e6723e */ /* 0x000fc600048070ff */
[----:B------:R-:W4:Y:S04]  /*107e0*/  LDL.LU R99, [R1+0x48] ;  /* 0x0000480001637983 */ /* 0x000f280000300800 */
[----:B------:R-:W4:Y:S01]  /*107f0*/  LDL.LU R10, [R1+0x4c] ;  /* 0x00004c00010a7983 */ /* 0x000f220000300800 */
        /* <DEDUP_REMOVED lines=114> */
[----:B0-----:R-:W4:Y:S01]  /*10f20*/  LDL.LU R5, [R1+0x1d8] ;  /* 0x0001d80001057983 */ /* 0x001f220000300800 */
[----:B------:R-:W-:-:S03]  /*10f30*/  F2FP.SATFINITE.E4M3.F32.PACK_AB_MERGE_C R3, R249, R247, RZ ;  /* 0x000000f7f903723e */ /* 0x000fc600048070ff */
[----:B------:R-:W4:Y:S04]  /*10f40*/  LDL.LU R243, [R1+0x1dc] ;  /* 0x0001dc0001f37983 */ /* 0x000f280000300800 */
[----:B------:R-:W4:Y:S04]  /*10f50*/  LDL.LU R148, [R1+0x1e0] ;  /* 0x0001e00001947983 */ /* 0x000f280000300800 */
[----:B------:R-:W4:Y:S04]  /*10f60*/  LDL.LU R245, [R1+0x1e4] ;  /* 0x0001e40001f57983 */ /* 0x000f280000300800 */
[----:B------:R-:W4:Y:S01]  /*10f70*/  LDL.LU R149, [R1+0x1e8] ;  /* 0x0001e80001957983 */ /* 0x000f220000300800 */
[----:B------:R-:W-:-:S03]  /*10f80*/  F2FP.SATFINITE.E4M3.F32.PACK_AB_MERGE_C R224, R224, R251, RZ ;  /* 0x000000fbe0e0723e */ /* 0x000fc600048070ff */
[----:B------:R-:W4:Y:S01]  /*10f90*/  LDL.LU R247, [R1+0x1ec] ;  /* 0x0001ec0001f77983 */ /* 0x000f220000300800 */
[----:B--2---:R-:W-:-:S03]  /*10fa0*/  F2FP.SATFINITE.E4M3.F32.PACK_AB_MERGE_C R164, R164, R89, RZ ;  /* 0x00000059a4a4723e */ /* 0x004fc600048070ff */
[----:B------:R-:W2:Y:S01]  /*10fb0*/  LDL.LU R151, [R1+0x1f0] ;  /* 0x0001f00001977983 */ /* 0x000ea20000300800 */
[----:B---3--:R-:W-:-:S03]  /*10fc0*/  F2FP.SATFINITE.E4M3.F32.PACK_AB_MERGE_C R162, R162, R90, RZ ;  /* 0x0000005aa2a2723e */ /* 0x008fc600048070ff */
[----:B------:R-:W2:Y:S01]  /*10fd0*/  LDL.LU R249, [R1+0x1f4] ;  /* 0x0001f40001f97983 */ /* 0x000ea20000300800 */
[----:B----4-:R-:W-:-:S03]  /*10fe0*/  F2FP.SATFINITE.E4M3.F32.PACK_AB_MERGE_C R160, R160, R91, RZ ;  /* 0x0000005ba0a0723e */ /* 0x010fc600048070ff */
[----:B------:R-:W3:Y:S01]  /*10ff0*/  LDL.LU R150, [R1+0x1f8] ;  /* 0x0001f80001967983 */ /* 0x000ee20000300800 */
[----:B------:R-:W-:-:S03]  /*11000*/  F2FP.SATFINITE.E4M3.F32.PACK_AB_MERGE_C R158, R158, R92, RZ ;  /* 0x0000005c9e9e723e */ /* 0x000fc600048070ff */
[----:B------:R-:W3:Y:S01]  /*11010*/  LDL.LU R251, [R1+0x1fc] ;  /* 0x0001fc0001fb7983 */ /* 0x000ee20000300800 */
        /* <DEDUP_REMOVED lines=78> */
[----:B------:R-:W4:Y:S04]  /*11500*/  LDL.LU R128, [R1+0x15f4] ;  /* 0x0015f40001807983 */ /* 0x000f280000300800 */
[----:B------:R-:W4:Y:S04]  /*11510*/  LDL.LU R129, [R1+0x15f0] ;  /* 0x0015f00001817983 */ /* 0x000f280000300800 */
[----:B------:R-:W4:Y:S04]  /*11520*/  LDL.LU R131, [R1+0x15ec] ;  /* 0x0015ec0001837983 */ /* 0x000f280000300800 */
[----:B------:R-:W4:Y:S01]  /*11530*/  LDL.LU R130, [R1+0x15e8] ;  /* 0x0015e80001827983 */ /* 0x000f220000300800 */
[----:B------:R-:W-:-:S02]  /*11540*/  F2FP.SATFINITE.E4M3.F32.PACK_AB_MERGE_C R211, R211, R132, RZ ;  /* 0x00000084d3d3723e */ /* 0x000fc400048070ff */
[----:B------:R-:W-:Y:S01]  /*11550*/  F2FP.SATFINITE.E4M3.F32.PACK_AB_MERGE_C R213, R213, R133, RZ ;  /* 0x00000085d5d5723e */ /* 0x000fe200048070ff */
[----:B------:R-:W4:Y:S01]  /*11560*/  LDL.LU R132, [R1+0x15e4] ;  /* 0x0015e40001847983 */ /* 0x000f220000300800 */
[----:B------:R-:W-:Y:S02]  /*11570*/  F2FP.SATFINITE.E4M3.F32.PACK_AB_MERGE_C R215, R215, R134, RZ ;  /* 0x00000086d7d7723e */ /* 0x000fe400048070ff */
[----:B------:R-:W-:Y:S01]  /*11580*/  F2FP.SATFINITE.E4M3.F32.PACK_AB_MERGE_C R217, R217, R135, RZ ;  /* 0x00000087d9d9723e */ /* 0x000fe200048070ff */
[----:B------:R-:W4:Y:S01]  /*11590*/  LDL.LU R133, [R1+0x15e0] ;  /* 0x0015e00001857983 */ /* 0x000f220000300800 */
[----:B------:R-:W-:-:S03]  /*115a0*/  F2FP.SATFINITE.E4M3.F32.PACK_AB_MERGE_C R219, R219, R136, RZ ;  /* 0x00000088dbdb723e */ /* 0x000fc600048070ff */
[----:B------:R-:W4:Y:S01]  /*115b0*/  LDL.LU R134, [R1+0x15dc] ;  /* 0x0015dc0001867983 */ /* 0x000f220000300800 */
[----:B------:R-:W-:-:S03]  /*115c0*/  F2FP.SATFINITE.E4M3.F32.PACK_AB_MERGE_C R221, R221, R137, RZ ;  /* 0x00000089dddd723e */ /* 0x000fc600048070ff */
        /* <DEDUP_REMOVED lines=29> */
[----:B--2---:R-:W-:-:S03]  /*117a0*/  F2FP.SATFINITE.E4M3.F32.PACK_AB_MERGE_C R249, R249, R151, RZ ;  /* 0x00000097f9f9723e */ /* 0x004fc600048070ff */
[----:B------:R-:W2:Y:S01]  /*117b0*/  LDL.LU R151, [R1+0x1598] ;  /* 0x0015980001977983 */ /* 0x000ea20000300800 */
[----:B---3--:R-:W-:-:S03]  /*117c0*/  F2FP.SATFINITE.E4M3.F32.PACK_AB_MERGE_C R251, R251, R150, RZ ;  /* 0x00000096fbfb723e */ /* 0x008fc600048070ff */
[----:B------:R-:W2:Y:S01]  /*117d0*/  LDL.LU R150, [R1+0x1594] ;  /* 0x0015940001967983 */ /* 0x000ea20000300800 */
[----:B----4-:R-:W-:-:S05]  /*117e0*/  F2FP.SATFINITE.E4M3.F32.PACK_AB_MERGE_C R29, R115, R114, RZ ;  /* 0x00000072731d723e */ /* 0x010fca00048070ff */
[----:B------:R0:W-:Y:S02]  /*117f0*/  STL [R1+0x100c], R29 ;  /* 0x00100c1d01007387 */ /* 0x0001e40000100800 */
[----:B0-----:R-:W-:-:S05]  /*11800*/  F2FP.SATFINITE.E4M3.F32.PACK_AB_MERGE_C R29, R123, R122, RZ ;  /* 0x0000007a7b1d723e */ /* 0x001fca00048070ff */
[----:B------:R0:W-:Y:S02]  /*11810*/  STL [R1+0x1000], R29 ;  /* 0x0010001d01007387 */ /* 0x0001e40000100800 */
[----:B0-----:R-:W-:-:S05]  /*11820*/  F2FP.SATFINITE.E4M3.F32.PACK_AB_MERGE_C R29, R131, R130, RZ ;  /* 0x00000082831d723e */ /* 0x001fca00048070ff */
[----:B------:R0:W-:Y:S04]  /*11830*/  STL [R1+0xffc], R29 ;  /* 0x000ffc1d01007387 */ /* 0x0001e80000100800 */
[----:B------:R-:W3:Y:S04]  /*11840*/  LDL.LU R41, [R1+0x410] ;  /* 0x0004100001297983 */ /* 0x000ee80000300800 */
[----:B------:R-:W4:Y:S01]  /*11850*/  LDL.LU R39, [R1+0x40c] ;  /* 0x00040c0001277983 */ /* 0x000f220000300800 */
[----:B------:R-:W-:Y:S02]  /*11860*/  LOP3.LUT R252, R252, 0xffff, RZ, 0xc0, !PT ;  /* 0x0000fffffcfc7812 */ /* 0x000fe400078ec0ff */
[----:B------:R-:W-:-:S02]  /*11870*/  LOP3.LUT R251, R251, 0xffff, RZ, 0xc0, !PT ;  /* 0x0000fffffbfb7812 */ /* 0x000fc400078ec0ff */
[----:B0-----:R-:W-:-:S05]  /*11880*/  F2FP.SATFINITE.E4M3.F32.PACK_AB_MERGE_C R29, R139, R138, RZ ;  /* 0x0000008a8b1d723e */ /* 0x001fca00048070ff */
[----:B------:R0:W-:Y:S04]  /*11890*/  STL [R1+0x1010], R29 ;  /* 0x0010101d01007387 */ /* 0x0001e80000100800 */
[----:B------:R-:W4:Y:S01]  /*118a0*/  LDL.LU R37, [R1+0x404] ;  /* 0x0004040001257983 */ /* 0x000f220000300800 */
[----:B------:R-:W-:Y:S02]  /*118b0*/  LOP3.LUT R166, R166, 0xffff, RZ, 0xc0, !PT ;  /* 0x0000ffffa6a67812 */ /* 0x000fe400078ec0ff */
[----:B------:R-:W-:Y:S02]  /*118c0*/  SHF.R.U32.HI R33, RZ, 0x8, R252 ;  /* 0x00000008ff217819 */ /* 0x000fe400000116fc */
[----:B------:R-:W-:Y:S02]  /*118d0*/  SHF.R.U32.HI R35, RZ, 0x8, R251 ;  /* 0x00000008ff237819 */ /* 0x000fe400000116fb */
[----:B------:R-:W-:-:S02]  /*118e0*/  LOP3.LUT R33, R33, 0xffff, RZ, 0xc0, !PT ;  /* 0x0000ffff21217812 */ /* 0x000fc400078ec0ff */
[----:B------:R-:W-:Y:S02]  /*118f0*/  LOP3.LUT R35, R35, 0xffff, RZ, 0xc0, !PT ;  /* 0x0000ffff23237812 */ /* 0x000fe400078ec0ff */
[----:B------:R-:W-:Y:S02]  /*11900*/  PRMT R45, R252, 0x3340, R251 ;  /* 0x00003340fc2d7816 */ /* 0x000fe400000000fb */
[----:B------:R-:W-:Y:S02]  /*11910*/  PRMT R35, R33, 0x3340, R35 ;  /* 0x0000334021237816 */ /* 0x000fe40000000023 */
[----:B------:R-:W-:-:S05]  /*11920*/  F2FP.SATFINITE.E4M3.F32.PACK_AB_MERGE_C R31, R147, R146, RZ ;  /* 0x00000092931f723e */ /* 0x000fca00048070ff */
[----:B------:R2:W-:Y:S01]  /*11930*/  STL [R1+0x1008], R31 ;  /* 0x0010081f01007387 */ /* 0x0005e20000100800 */
[----:B0-----:R-:W-:-:S05]  /*11940*/  VIADD R29, R5, 0x3e ;  /* 0x0000003e051d7836 */ /* 0x001fca0000000000 */
[----:B------:R-:W-:Y:S01]  /*11950*/  ISETP.GE.AND P2, PT, R29, UR5, PT ;  /* 0x000000051d007c0c */ /* 0x000fe2000bf46270 */
[----:B------:R-:W-:Y:S01]  /*11960*/  VIADD R29, R5, 0x2 ;  /* 0x00000002051d7836 */ /* 0x000fe20000000000 */
[----:B------:R-:W-:Y:S01]  /*11970*/  ULDC UR5, c[0x0][0x22c] ;  /* 0x00008b0000057ab9 */ /* 0x000fe20000000800 */
[----:B------:R-:W-:-:S04]  /*11980*/  F2FP.SATFINITE.E4M3.F32.PACK_AB_MERGE_C R148, R149, R148, RZ ;  /* 0x000000949594723e */ /* 0x000fc800048070ff */
[----:B------:R-:W-:Y:S02]  /*11990*/  LOP3.LUT R148, R148, 0xffff, RZ, 0xc0, !PT ;  /* 0x0000ffff94947812 */ /* 0x000fe400078ec0ff */
[----:B--2---:R-:W-:-:S05]  /*119a0*/  F2FP.SATFINITE.E4M3.F32.PACK_AB_MERGE_C R31, R151, R150, RZ ;  /* 0x00000096971f723e */ /* 0x004fca00048070ff */
[----:B------:R0:W-:Y:S01]  /*119b0*/  STL [R1+0x1004], R31 ;  /* 0x0010041f01007387 */ /* 0x0001e20000100800 */
[----:B------:R-:W-:Y:S01]  /*119c0*/  ISETP.GE.AND P1, PT, R29, UR41, PT ;  /* 0x000000291d007c0c */ /* 0x000fe2000bf26270 */
[----:B------:R-:W-:Y:S01]  /*119d0*/  ULDC UR41, c[0x0][0x248] ;  /* 0x0000920000297ab9 */ /* 0x000fe20000000800 */
[----:B------:R-:W-:Y:S01]  /*119e0*/  SHF.R.U32.HI R29, RZ, 0x8, R166 ;  /* 0x00000008ff1d7819 */ /* 0x000fe200000116a6 */
[----:B0-----:R-:W-:-:S05]  /*119f0*/  VIADD R31, R5, 0x3f ;  /* 0x0000003f051f7836 */ /* 0x001fca0000000000 */
[----:B------:R-:W-:Y:S02]  /*11a00*/  ISETP.GE.AND P0, PT, R31, UR5, PT ;  /* 0x000000051f007c0c */ /* 0x000fe4000bf06270 */
[--C-:B------:R-:W-:Y:S01]  /*11a10*/  PRMT R43, R166, 0x3340, R148.reuse ;  /* 0x00003340a62b7816 */ /* 0x100fe20000000094 */
[----:B------:R-:W-:Y:S01]  /*11a20*/  STL [R1+0x13f8], R45 ;  /* 0x0013f82d01007387 */ /* 0x000fe20000100800 */
[----:B------:R-:W-:Y:S01]  /*11a30*/  SHF.R.U32.HI R31, RZ, 0x8, R148 ;  /* 0x00000008ff1f7819 */ /* 0x000fe20000011694 */
[----:B------:R-:W-:Y:S01]  /*11a40*/  ULDC UR5, c[0x0][0x248] ;  /* 0x0000920000057ab9 */ /* 0x000fe20000000800 */
[----:B------:R-:W-:Y:S02]  /*11a50*/  LOP3.LUT R29, R29, 0xffff, RZ, 0xc0, !PT ;  /* 0x0000ffff1d1d7812 */ /* 0x000fe400078ec0ff */
[----:B------:R-:W-:Y:S01]  /*11a60*/  LOP3.LUT R31, R31, 0xffff, RZ, 0xc0, !PT ;  /* 0x0000ffff1f1f7812 */ /* 0x000fe200078ec0ff */
[----:B------:R0:W-:Y:S03]  /*11a70*/  STL [R1+0x13f4], R43 ;  /* 0x0013f42b01007387 */ /* 0x0001e60000100800 */
[----:B------:R-:W-:Y:S01]  /*11a80*/  PRMT R33, R29, 0x3340, R31 ;  /* 0x000033401d217816 */ /* 0x000fe2000000001f */
[----:B------:R-:W-:Y:S04]  /*11a90*/  STL [R1+0x12f0], R35 ;  /* 0x0012f02301007387 */ /* 0x000fe80000100800 */
[----:B------:R1:W-:Y:S01]  /*11aa0*/  STL [R1+0x12ec], R33 ;  /* 0x0012ec2101007387 */ /* 0x0003e20000100800 */
[----:B---3--:R-:W-:-:S03]  /*11ab0*/  LOP3.LUT R29, R41, 0xffff, RZ, 0xc0, !PT ;  /* 0x0000ffff291d7812 */ /* 0x008fc600078ec0ff */
[----:B------:R-:W2:Y:S01]  /*11ac0*/  LDL.LU R41, [R1+0x414] ;  /* 0x0004140001297983 */ /* 0x000ea20000300800 */
[----:B----4-:R-:W-:-:S03]  /*11ad0*/  LOP3.LUT R31, R39, 0xffff, RZ, 0xc0, !PT ;  /* 0x0000ffff271f7812 */ /* 0x010fc600078ec0ff */
[----:B------:R-:W3:Y:S01]  /*11ae0*/  LDL.LU R39, [R1+0x400] ;  /* 0x0004000001277983 */ /* 0x000ee20000300800 */
[----:B------:R-:W-:Y:S02]  /*11af0*/  F2FP.SATFINITE.E4M3.F32.PACK_AB_MERGE_C R144, R145, R144, RZ ;  /* 0x000000909190723e */ /* 0x000fe400048070ff */
[----:B------:R-:W-:Y:S02]  /*11b00*/  LOP3.LUT R247, R247, 0xffff, RZ, 0xc0, !PT ;  /* 0x0000fffff7f77812 */ /* 0x000fe400078ec0ff */
[----:B------:R-:W-:Y:S02]  /*11b10*/  LOP3.LUT R168, R168, 0xffff, RZ, 0xc0, !PT ;  /* 0x0000ffffa8a87812 */ /* 0x000fe400078ec0ff */
[----:B------:R-:W-:Y:S02]  /*11b20*/  LOP3.LUT R144, R144, 0xffff, RZ, 0xc0, !PT ;  /* 0x0000ffff90907812 */ /* 0x000fe400078ec0ff */
[----:B------:R-:W-:Y:S02]  /*11b30*/  LOP3.LUT R241, R241, 0xffff, RZ, 0xc0, !PT ;  /* 0x0000fffff1f17812 */ /* 0x000fe400078ec0ff */
[----:B0-----:R-:W-:-:S02]  /*11b40*/  PRMT R43, R168, 0x3340, R144 ;  /* 0x00003340a82b7816 */ /* 0x001fc40000000090 */
[----:B------:R-:W-:Y:S02]  /*11b50*/  LOP3.LUT R243, R243, 0xffff, RZ, 0xc0, !PT ;  /* 0x0000fffff3f37812 */ /* 0x000fe400078ec0ff */
[----:B-1----:R-:W-:-:S04]  /*11b60*/  LOP3.LUT R33, R37, 0xffff, RZ, 0xc0, !PT ;  /* 0x0000ffff25217812 */ /* 0x002fc800078ec0ff */
[----:B------:R-:W-:Y:S02]  /*11b70*/  PRMT R37, R33, 0x3340, R247 ;  /* 0x0000334021257816 */ /* 0x000fe400000000f7 */
[----:B------:R-:W-:-:S03]  /*11b80*/  SHF.R.U32.HI R35, RZ, 0x8, R33 ;  /* 0x00000008ff237819 */ /* 0x000fc60000011621 */
[----:B------:R0:W-:Y:S01]  /*11b90*/  STL [R1+0x1390], R37 ;  /* 0x0013902501007387 */ /* 0x0001e20000100800 */
[----:B------:R-:W-:-:S03]  /*11ba0*/  SHF.R.U32.HI R247, RZ, 0x8, R247 ;  /* 0x00000008fff77819 */ /* 0x000fc600000116f7 */
[----:B------:R1:W-:Y:S01]  /*11bb0*/  STL [R1+0x138c], R43 ;  /* 0x00138c2b01007387 */ /* 0x0003e20000100800 */
[----:B------:R-:W-:Y:S02]  /*11bc0*/  SHF.R.U32.HI R33, RZ, 0x8, R168 ;  /* 0x00000008ff217819 */ /* 0x000fe400000116a8 */
[----:B------:R-:W-:Y:S02]  /*11bd0*/  SHF.R.U32.HI R144, RZ, 0x8, R144 ;  /* 0x00000008ff907819 */ /* 0x000fe40000011690 */
[----:B0-----:R-:W-:Y:S02]  /*11be0*/  SHF.R.U32.HI R37, RZ, 0x8, R29 ;  /* 0x00000008ff257819 */ /* 0x001fe4000001161d */
[----:B-1----:R-:W-:Y:S02]  /*11bf0*/  PRMT R43, R29, 0x3340, R241 ;  /* 0x000033401d2b7816 */ /* 0x002fe400000000f1 */
[----:B------:R-:W-:Y:S02]  /*11c00*/  SHF.R.U32.HI R29, RZ, 0x8, R31 ;  /* 0x00000008ff1d7819 */ /* 0x000fe4000001161f */
[----:B------:R-:W-:-:S02]  /*11c10*/  SHF.R.U32.HI R241, RZ, 0x8, R241 ;  /* 0x00000008fff17819 */ /* 0x000fc400000116f1 */
[--C-:B------:R-:W-:Y:S02]  /*11c20*/  PRMT R31, R31, 0x3340, R243.reuse ;  /* 0x000033401f1f7816 */ /* 0x100fe400000000f3 */
[----:B------:R-:W-:Y:S02]  /*11c30*/  SHF.R.U32.HI R243, RZ, 0x8, R243 ;  /* 0x00000008fff37819 */ /* 0x000fe400000116f3 */
[----:B------:R-:W-:Y:S02]  /*11c40*/  LOP3.LUT R35, R35, 0xffff, RZ, 0xc0, !PT ;  /* 0x0000ffff23237812 */ /* 0x000fe400078ec0ff */
[----:B------:R-:W-:Y:S02]  /*11c50*/  LOP3.LUT R247, R247, 0xffff, RZ, 0xc0, !PT ;  /* 0x0000fffff7f77812 */ /* 0x000fe400078ec0ff */
[----:B------:R-:W-:Y:S02]  /*11c60*/  LOP3.LUT R33, R33, 0xffff, RZ, 0xc0, !PT ;  /* 0x0000ffff21217812 */ /* 0x000fe400078ec0ff */
[----:B------:R-:W-:Y:S01]  /*11c70*/  LOP3.LUT R144, R144, 0xffff, RZ, 0xc0, !PT ;  /* 0x0000ffff90907812 */ /* 0x000fe200078ec0ff */
[----:B------:R0:W-:Y:S01]  /*11c80*/  STL [R1+0x1398], R43 ;  /* 0x0013982b01007387 */ /* 0x0001e20000100800 */
[----:B------:R-:W-:-:S02]  /*11c90*/  LOP3.LUT R37, R37, 0xffff, RZ, 0xc0, !PT ;  /* 0x0000ffff25257812 */ /* 0x000fc400078ec0ff */
[----:B------:R-:W-:Y:S02]  /*11ca0*/  LOP3.LUT R241, R241, 0xffff, RZ, 0xc0, !PT ;  /* 0x0000fffff1f17812 */ /* 0x000fe400078ec0ff */
[----:B------:R-:W-:Y:S02]  /*11cb0*/  LOP3.LUT R29, R29, 0xffff, RZ, 0xc0, !PT ;  /* 0x0000ffff1d1d7812 */ /* 0x000fe400078ec0ff */
[----:B------:R-:W-:Y:S01]  /*11cc0*/  LOP3.LUT R243, R243, 0xffff, RZ, 0xc0, !PT ;  /* 0x0000fffff3f37812 */ /* 0x000fe200078ec0ff */
[----:B------:R1:W-:Y:S01]  /*11cd0*/  STL [R1+0x13f0], R31 ;  /* 0x0013f01f01007387 */ /* 0x0003e20000100800 */
[----:B0-----:R-:W-:Y:S02]  /*11ce0*/  PRMT R43, R35, 0x3340, R247 ;  /* 0x00003340232b7816 */ /* 0x001fe400000000f7 */
[----:B------:R-:W-:Y:S02]  /*11cf0*/  PRMT R35, R33, 0x3340, R144 ;  /* 0x0000334021237816 */ /* 0x000fe40000000090 */
[----:B------:R-:W-:Y:S01]  /*11d00*/  PRMT R33, R29, 0x3340, R243 ;  /* 0x000033401d217816 */ /* 0x000fe200000000f3 */
[----:B------:R0:W-:Y:S01]  /*11d10*/  STL [R1+0x114c], R43 ;  /* 0x00114c2b01007387 */ /* 0x0001e20000100800 */
[----:B-1----:R-:W-:-:S03]  /*11d20*/  PRMT R31, R37, 0x3340, R241 ;  /* 0x00003340251f7816 */ /* 0x002fc600000000f1 */
[----:B------:R-:W-:Y:S04]  /*11d30*/  STL [R1+0x1144], R35 ;  /* 0x0011442301007387 */ /* 0x000fe80000100800 */
[----:B------:R3:W-:Y:S04]  /*11d40*/  STL [R1+0x1160], R31 ;  /* 0x0011601f01007387 */ /* 0x0007e80000100800 */
[----:B------:R1:W-:Y:S04]  /*11d50*/  STL [R1+0x1298], R33 ;  /* 0x0012982101007387 */ /* 0x0003e80000100800 */
[----:B0-----:R-:W4:Y:S01]  /*11d60*/  LDL.LU R43, [R1+0x420] ;  /* 0x00042000012b7983 */ /* 0x001f220000300800 */
[----:B--2---:R-:W-:-:S03]  /*11d70*/  LOP3.LUT R29, R41, 0xffff, RZ, 0xc0, !PT ;  /* 0x0000ffff291d7812 */ /* 0x004fc600078ec0ff */
[----:B------:R-:W2:Y:S01]  /*11d80*/  LDL.LU R41, [R1+0x418] ;  /* 0x0004180001297983 */ /* 0x000ea20000300800 */
[----:B------:R-:W-:Y:S02]  /*11d90*/  F2FP.SATFINITE.E4M3.F32.PACK_AB_MERGE_C R140, R141, R140, RZ ;  /* 0x0000008c8d8c723e */ /* 0x000fe400048070ff */
[----:B---3--:R-:W-:Y:S02]  /*11da0*/  LOP3.LUT R31, R39, 0xffff, RZ, 0xc0, !PT ;  /* 0x0000ffff271f7812 */ /* 0x008fe400078ec0ff */
[----:B------:R-:W3:Y:S01]  /*11db0*/  LDL.LU R39, [R1+0x408] ;  /* 0x0004080001277983 */ /* 0x000ee20000300800 */
[----:B------:R-:W-:Y:S02]  /*11dc0*/  LOP3.LUT R172, R172, 0xffff, RZ, 0xc0, !PT ;  /* 0x0000ffffacac7812 */ /* 0x000fe400078ec0ff */
[----:B------:R-:W-:Y:S02]  /*11dd0*/  LOP3.LUT R140, R140, 0xffff, RZ, 0xc0, !PT ;  /* 0x0000ffff8c8c7812 */ /* 0x000fe400078ec0ff */
[----:B------:R-:W-:-:S02]  /*11de0*/  LOP3.LUT R239, R239, 0xffff, RZ, 0xc0, !PT ;  /* 0x0000ffffefef7812 */ /* 0x000fc400078ec0ff */
[----:B------:R-:W-:Y:S02]  /*11df0*/  PRMT R37, R172, 0x3340, R140 ;  /* 0x00003340ac257816 */ /* 0x000fe4000000008c */
[----:B------:R-:W-:-:S03]  /*11e00*/  F2FP.SATFINITE.E4M3.F32.PACK_AB_MERGE_C R136, R137, R136, RZ ;  /* 0x000000888988723e */ /* 0x000fc600048070ff */
[----:B------:R0:W-:Y:S01]  /*11e10*/  STL [R1+0x13e8], R37 ;  /* 0x0013e82501007387 */ /* 0x0001e20000100800 */
[----:B------:R-:W-:Y:S02]  /*11e20*/  LOP3.LUT R174, R174, 0xffff, RZ, 0xc0, !PT ;  /* 0x0000ffffaeae7812 */ /* 0x000fe400078ec0ff */
[----:B------:R-:W-:Y:S02]  /*11e30*/  LOP3.LUT R136, R136, 0xffff, RZ, 0xc0, !PT ;  /* 0x0000ffff88887812 */ /* 0x000fe400078ec0ff */
[----:B-1----:R-:W-:Y:S02]  /*11e40*/  SHF.R.U32.HI R33, RZ, 0x8, R172 ;  /* 0x00000008ff217819 */ /* 0x002fe400000116ac */
[----:B------:R-:W-:Y:S02]  /*11e50*/  SHF.R.U32.HI R140, RZ, 0x8, R140 ;  /* 0x00000008ff8c7819 */ /* 0x000fe4000001168c */
[----:B0-----:R-:W-:Y:S02]  /*11e60*/  PRMT R37, R29, 0x3340, R239 ;  /* 0x000033401d257816 */ /* 0x001fe400000000ef */
[----:B------:R-:W-:-:S02]  /*11e70*/  LOP3.LUT R249, R249, 0xffff, RZ, 0xc0, !PT ;  /* 0x0000fffff9f97812 */ /* 0x000fc400078ec0ff */
[----:B------:R-:W-:Y:S01]  /*11e80*/  SHF.R.U32.HI R35, RZ, 0x8, R29 ;  /* 0x00000008ff237819 */ /* 0x000fe2000001161d */
[----:B------:R0:W-:Y:S01]  /*11e90*/  STL [R1+0x1378], R37 ;  /* 0x0013782501007387 */ /* 0x0001e20000100800 */
[----:B------:R-:W-:Y:S02]  /*11ea0*/  SHF.R.U32.HI R239, RZ, 0x8, R239 ;  /* 0x00000008ffef7819 */ /* 0x000fe400000116ef */
[----:B------:R-:W-:Y:S02]  /*11eb0*/  PRMT R45, R174, 0x3340, R136 ;  /* 0x00003340ae2d7816 */ /* 0x000fe40000000088 */
[----:B------:R-:W-:Y:S02]  /*11ec0*/  LOP3.LUT R33, R33, 0xffff, RZ, 0xc0, !PT ;  /* 0x0000ffff21217812 */ /* 0x000fe400078ec0ff */
[----:B------:R-:W-:Y:S02]  /*11ed0*/  LOP3.LUT R140, R140, 0xffff, RZ, 0xc0, !PT ;  /* 0x0000ffff8c8c7812 */ /* 0x000fe400078ec0ff */
[----:B------:R-:W-:-:S02]  /*11ee0*/  SHF.R.U32.HI R29, RZ, 0x8, R174 ;  /* 0x00000008ff1d7819 */ /* 0x000fc400000116ae */
[----:B0-----:R-:W-:Y:S02]  /*11ef0*/  SHF.R.U32.HI R37, RZ, 0x8, R31 ;  /* 0x00000008ff257819 */ /* 0x001fe4000001161f */
[----:B------:R-:W-:Y:S02]  /*11f00*/  SHF.R.U32.HI R136, RZ, 0x8, R136 ;  /* 0x00000008ff887819 */ /* 0x000fe40000011688 */
[--C-:B------:R-:W-:Y:S02]  /*11f10*/  PRMT R31, R31, 0x3340, R249.reuse ;  /* 0x000033401f1f7816 */ /* 0x100fe400000000f9 */
[----:B------:R-:W-:Y:S02]  /*11f20*/  SHF.R.U32.HI R249, RZ, 0x8, R249 ;  /* 0x00000008fff97819 */ /* 0x000fe400000116f9 */
[----:B------:R-:W-:Y:S02]  /*11f30*/  LOP3.LUT R35, R35, 0xffff, RZ, 0xc0, !PT ;  /* 0x0000ffff23237812 */ /* 0x000fe400078ec0ff */
[----:B------:R-:W-:-:S02]  /*11f40*/  LOP3.LUT R239, R239, 0xffff, RZ, 0xc0, !PT ;  /* 0x0000ffffefef7812 */ /* 0x000fc400078ec0ff */
[----:B------:R-:W-:Y:S02]  /*11f50*/  PRMT R33, R33, 0x3340, R140 ;  /* 0x0000334021217816 */ /* 0x000fe4000000008c */
[----:B------:R-:W-:Y:S02]  /*11f60*/  LOP3.LUT R29, R29, 0xffff, RZ, 0xc0, !PT ;  /* 0x0000ffff1d1d7812 */ /* 0x000fe400078ec0ff */
[----:B------:R-:W-:Y:S01]  /*11f70*/  LOP3.LUT R136, R136, 0xffff, RZ, 0xc0, !PT ;  /* 0x0000ffff88887812 */ /* 0x000fe200078ec0ff */
[----:B------:R-:W-:Y:S01]  /*11f80*/  STL [R1+0x1370], R45 ;  /* 0x0013702d01007387 */ /* 0x000fe20000100800 */
[----:B------:R-:W-:Y:S02]  /*11f90*/  LOP3.LUT R37, R37, 0xffff, RZ, 0xc0, !PT ;  /* 0x0000ffff25257812 */ /* 0x000fe400078ec0ff */
[----:B------:R-:W-:Y:S01]  /*11fa0*/  LOP3.LUT R249, R249, 0xffff, RZ, 0xc0, !PT ;  /* 0x0000fffff9f97812 */ /* 0x000fe200078ec0ff */
[----:B------:R0:W-:Y:S01]  /*11fb0*/  STL [R1+0x13ec], R31 ;  /* 0x0013ec1f01007387 */ /* 0x0001e20000100800 */
[----:B------:R-:W-:-:S03]  /*11fc0*/  PRMT R35, R35, 0x3340, R239 ;  /* 0x0000334023237816 */ /* 0x000fc600000000ef */
[----:B------:R1:W-:Y:S01]  /*11fd0*/  STL [R1+0x1250], R33 ;  /* 0x0012502101007387 */ /* 0x0003e20000100800 */
[----:B0-----:R-:W-:-:S03]  /*11fe0*/  PRMT R31, R29, 0x3340, R136 ;  /* 0x000033401d1f7816 */ /* 0x001fc60000000088 */
[----:B------:R-:W-:Y:S01]  /*11ff0*/  STL [R1+0x113c], R35 ;  /* 0x00113c2301007387 */ /* 0x000fe20000100800 */
[----:B-1----:R-:W-:-:S03]  /*12000*/  PRMT R33, R37, 0x3340, R249 ;  /* 0x0000334025217816 */ /* 0x002fc600000000f9 */
[----:B------:R2:W-:Y:S04]  /*12010*/  STL [R1+0x1134], R31 ;  /* 0x0011341f01007387 */ /* 0x0005e80000100800 */
[----:B------:R3:W-:Y:S01]  /*12020*/  STL [R1+0x1254], R33 ;  /* 0x0012542101007387 */ /* 0x0007e20000100800 */
[----:B--2---:R-:W-:-:S03]  /*12030*/  LOP3.LUT R31, R41, 0xffff, RZ, 0xc0, !PT ;  /* 0x0000ffff291f7812 */ /* 0x004fc600078ec0ff */
[----:B------:R-:W2:Y:S01]  /*12040*/  LDL.LU R41, [R1+0x428] ;  /* 0x0004280001297983 */ /* 0x000ea20000300800 */
[----:B---3--:R-:W-:-:S03]  /*12050*/  LOP3.LUT R33, R39, 0xffff, RZ, 0xc0, !PT ;  /* 0x0000ffff27217812 */ /* 0x008fc600078ec0ff */
[----:B------:R-:W3:Y:S01]  /*12060*/  LDL.LU R39, [R1+0x41c] ;  /* 0x00041c0001277983 */ /* 0x000ee20000300800 */
[----:B------:R-:W-:Y:S02]  /*12070*/  F2FP.SATFINITE.E4M3.F32.PACK_AB_MERGE_C R142, R143, R142, RZ ;  /* 0x0000008e8f8e723e */ /* 0x000fe400048070ff */
[----:B------:R-:W-:Y:S02]  /*12080*/  LOP3.LUT R245, R245, 0xffff, RZ, 0xc0, !PT ;  /* 0x0000fffff5f57812 */ /* 0x000fe400078ec0ff */
[----:B------:R-:W-:Y:S02]  /*12090*/  LOP3.LUT R170, R170, 0xffff, RZ, 0xc0, !PT ;  /* 0x0000ffffaaaa7812 */ /* 0x000fe400078ec0ff */
[----:B------:R-:W-:Y:S02]  /*120a0*/  LOP3.LUT R142, R142, 0xffff, RZ, 0xc0, !PT ;  /* 0x0000ffff8e8e7812 */ /* 0x000fe400078ec0ff */
[----:B----4-:R-:W-:Y:S02]  /*120b0*/  LOP3.LUT R29, R43, 0xffff, RZ, 0xc0, !PT ;  /* 0x0000ffff2b1d7812 */ /* 0x010fe400078ec0ff */
[----:B------:R-:W-:-:S02]  /*120c0*/  PRMT R37, R33, 0x3340, R245 ;  /* 0x0000334021257816 */ /* 0x000fc400000000f5 */
[----:B------:R-:W-:Y:S02]  /*120d0*/  PRMT R43, R170, 0x3340, R142 ;  /* 0x00003340aa2b7816 */ /* 0x000fe4000000008e */
[----:B------:R-:W-:Y:S01]  /*120e0*/  LOP3.LUT R237, R237, 0xffff, RZ, 0xc0, !PT ;  /* 0x0000ffffeded7812 */ /* 0x000fe200078ec0ff */
[----:B------:R0:W-:Y:S01]  /*120f0*/  STL [R1+0x13e4], R37 ;  /* 0x0013e42501007387 */ /* 0x0001e20000100800 */
[----:B------:R-:W-:Y:S02]  /*12100*/  LOP3.LUT R233, R233, 0xffff, RZ, 0xc0, !PT ;  /* 0x0000ffffe9e97812 */ /* 0x000fe400078ec0ff */
[----:B------:R-:W-:Y:S01]  /*12110*/  SHF.R.U32.HI R35, RZ, 0x8, R33 ;  /* 0x00000008ff237819 */ /* 0x000fe20000011621 */
[----:B------:R1:W-:Y:S01]  /*12120*/  STL [R1+0x13e0], R43 ;  /* 0x0013e02b01007387 */ /* 0x0003e20000100800 */
[----:B------:R-:W-:Y:S02]  /*12130*/  SHF.R.U32.HI R245, RZ, 0x8, R245 ;  /* 0x00000008fff57819 */ /* 0x000fe400000116f5 */
[----:B------:R-:W-:-:S02]  /*12140*/  SHF.R.U32.HI R33, RZ, 0x8, R170 ;  /* 0x00000008ff217819 */ /* 0x000fc400000116aa */
[----:B------:R-:W-:Y:S02]  /*12150*/  SHF.R.U32.HI R142, RZ, 0x8, R142 ;  /* 0x00000008ff8e7819 */ /* 0x000fe4000001168e */
[----:B0-----:R-:W-:Y:S02]  /*12160*/  SHF.R.U32.HI R37, RZ, 0x8, R31 ;  /* 0x00000008ff257819 */ /* 0x001fe4000001161f */
[----:B-1----:R-:W-:Y:S02]  /*12170*/  PRMT R43, R31, 0x3340, R237 ;  /* 0x000033401f2b7816 */ /* 0x002fe400000000ed */
[----:B------:R-:W-:Y:S02]  /*12180*/  SHF.R.U32.HI R31, RZ, 0x8, R29 ;  /* 0x00000008ff1f7819 */ /* 0x000fe4000001161d */
[----:B------:R-:W-:Y:S02]  /*12190*/  SHF.R.U32.HI R237, RZ, 0x8, R237 ;  /* 0x00000008ffed7819 */ /* 0x000fe400000116ed */
[----:B------:R-:W-:-:S02]  /*121a0*/  PRMT R29, R29, 0x3340, R233 ;  /* 0x000033401d1d7816 */ /* 0x000fc400000000e9 */
[----:B------:R-:W-:Y:S02]  /*121b0*/  SHF.R.U32.HI R233, RZ, 0x8, R233 ;  /* 0x00000008ffe97819 */ /* 0x000fe400000116e9 */
[----:B------:R-:W-:Y:S02]  /*121c0*/  LOP3.LUT R35, R35, 0xffff, RZ, 0xc0, !PT ;  /* 0x0000ffff23237812 */ /* 0x000fe400078ec0ff */
[----:B------:R-:W-:Y:S02]  /*121d0*/  LOP3.LUT R245, R245, 0xffff, RZ, 0xc0, !PT ;  /* 0x0000fffff5f57812 */ /* 0x000fe400078ec0ff */
[----:B------:R-:W-:Y:S02]  /*121e0*/  LOP3.LUT R33, R33, 0xffff, RZ, 0xc0, !PT ;  /* 0x0000ffff21217812 */ /* 0x000fe400078ec0ff */
[----:B------:R-:W-:Y:S01]  /*121f0*/  LOP3.LUT R142, R142, 0xffff, RZ, 0xc0, !PT ;  /* 0x0000ffff8e8e7812 */ /* 0x000fe200078ec0ff */
[----:B------:R0:W-:Y:S01]  /*12200*/  STL [R1+0x135c], R43 ;  /* 0x00135c2b01007387 */ /* 0x0001e20000100800 */
[----:B------:R-:W-:-:S02]  /*12210*/  LOP3.LUT R37, R37, 0xffff, RZ, 0xc0, !PT ;  /* 0x0000ffff25257812 */ /* 0x000fc400078ec0ff */
[----:B------:R-:W-:Y:S01]  /*12220*/  LOP3.LUT R237, R237, 0xffff, RZ, 0xc0, !PT ;  /* 0x0000ffffeded7812 */ /* 0x000fe200078ec0ff */
[----:B------:R1:W-:Y:S01]  /*12230*/  STL [R1+0x13dc], R29 ;  /* 0x0013dc1d01007387 */ /* 0x0003e20000100800 */
[----:B------:R-:W-:Y:S02]  /*12240*/  LOP3.LUT R31, R31, 0xffff, RZ, 0xc0, !PT ;  /* 0x0000ffff1f1f7812 */ /* 0x000fe400078ec0ff */
[----:B------:R-:W-:Y:S02]  /*12250*/  LOP3.LUT R233, R233, 0xffff, RZ, 0xc0, !PT ;  /* 0x0000ffffe9e97812 */ /* 0x000fe400078ec0ff */
[----:B0-----:R-:W-:Y:S02]  /*12260*/  PRMT R43, R35, 0x3340, R245 ;  /* 0x00003340232b7816 */ /* 0x001fe400000000f5 */
[----:B------:R-:W-:Y:S02]  /*12270*/  PRMT R35, R37, 0x3340, R237 ;  /* 0x0000334025237816 */ /* 0x000fe400000000ed */
[----:B-1----:R-:W-:-:S02]  /*12280*/  PRMT R29, R33, 0x3340, R142 ;  /* 0x00003340211d7816 */ /* 0x002fc4000000008e */
[----:B------:R-:W-:Y:S01]  /*12290*/  PRMT R33, R31, 0x3340, R233 ;  /* 0x000033401f217816 */ /* 0x000fe200000000e9 */
[----:B------:R0:W-:Y:S04]  /*122a0*/  STL [R1+0x1244], R43 ;  /* 0x0012442b01007387 */ /* 0x0001e80000100800 */
[----:B------:R2:W-:Y:S04]  /*122b0*/  STL [R1+0x1230], R29 ;  /* 0x0012301d01007387 */ /* 0x0005e80000100800 */
        /* <DEDUP_REMOVED lines=11> */
[----:B-1----:R-:W-:Y:S02]  /*12370*/  PRMT R35, R31, 0x3340, R235 ;  /* 0x000033401f237816 */ /* 0x002fe400000000eb */
[----:B------:R-:W-:Y:S02]  /*12380*/  PRMT R37, R178, 0x3340, R132 ;  /* 0x00003340b2257816 */ /* 0x000fe40000000084 */
[----:B------:R-:W-:Y:S01]  /*12390*/  LOP3.LUT R229, R229, 0xffff, RZ, 0xc0, !PT ;  /* 0x0000ffffe5e57812 */ /* 0x000fe200078ec0ff */
[----:B------:R-:W-:Y:S01]  /*123a0*/  STL [R1+0x13d8], R35 ;  /* 0x0013d82301007387 */ /* 0x000fe20000100800 */
[----:B------:R-:W-:-:S03]  /*123b0*/  F2FP.SATFINITE.E4M3.F32.PACK_AB_MERGE_C R134, R135, R134, RZ ;  /* 0x000000868786723e */ /* 0x000fc600048070ff */
[----:B------:R0:W-:Y:S01]  /*123c0*/  STL [R1+0x13d4], R37 ;  /* 0x0013d42501007387 */ /* 0x0001e20000100800 */
[----:B------:R-:W-:Y:S02]  /*123d0*/  LOP3.LUT R176, R176, 0xffff, RZ, 0xc0, !PT ;  /* 0x0000ffffb0b07812 */ /* 0x000fe400078ec0ff */
[----:B------:R-:W-:Y:S02]  /*123e0*/  LOP3.LUT R134, R134, 0xffff, RZ, 0xc0, !PT ;  /* 0x0000ffff86867812 */ /* 0x000fe400078ec0ff */
[----:B----4-:R-:W-:Y:S02]  /*123f0*/  SHF.R.U32.HI R33, RZ, 0x8, R31 ;  /* 0x00000008ff217819 */ /* 0x010fe4000001161f */
[----:B------:R-:W-:Y:S02]  /*12400*/  SHF.R.U32.HI R235, RZ, 0x8, R235 ;  /* 0x00000008ffeb7819 */ /* 0x000fe400000116eb */
[----:B0-----:R-:W-:Y:S02]  /*12410*/  PRMT R37, R29, 0x3340, R229 ;  /* 0x000033401d257816 */ /* 0x001fe400000000e5 */
[----:B------:R-:W-:-:S02]  /*12420*/  SHF.R.U32.HI R31, RZ, 0x8, R178 ;  /* 0x00000008ff1f7819 */ /* 0x000fc400000116b2 */
[----:B------:R-:W-:Y:S01]  /*12430*/  SHF.R.U32.HI R132, RZ, 0x8, R132 ;  /* 0x00000008ff847819 */ /* 0x000fe20000011684 */
[----:B------:R0:W-:Y:S01]  /*12440*/  STL [R1+0x13cc], R37 ;  /* 0x0013cc2501007387 */ /* 0x0001e20000100800 */
[----:B------:R-:W-:Y:S02]  /*12450*/  SHF.R.U32.HI R35, RZ, 0x8, R29 ;  /* 0x00000008ff237819 */ /* 0x000fe4000001161d */
[----:B------:R-:W-:Y:S02]  /*12460*/  LOP3.LUT R33, R33, 0xffff, RZ, 0xc0, !PT ;  /* 0x0000ffff21217812 */ /* 0x000fe400078ec0ff */
[----:B------:R-:W-:Y:S02]  /*12470*/  LOP3.LUT R235, R235, 0xffff, RZ, 0xc0, !PT ;  /* 0x0000ffffebeb7812 */ /* 0x000fe400078ec0ff */
[----:B------:R-:W-:Y:S02]  /*12480*/  SHF.R.U32.HI R29, RZ, 0x8, R176 ;  /* 0x00000008ff1d7819 */ /* 0x000fe400000116b0 */
[----:B0-----:R-:W-:-:S02]  /*12490*/  PRMT R37, R176, 0x3340, R134 ;  /* 0x00003340b0257816 */ /* 0x001fc40000000086 */
[----:B------:R-:W-:Y:S02]  /*124a0*/  SHF.R.U32.HI R134, RZ, 0x8, R134 ;  /* 0x00000008ff867819 */ /* 0x000fe40000011686 */
[----:B------:R-:W-:Y:S02]  /*124b0*/  SHF.R.U32.HI R229, RZ, 0x8, R229 ;  /* 0x00000008ffe57819 */ /* 0x000fe400000116e5 */
[----:B------:R-:W-:Y:S02]  /*124c0*/  LOP3.LUT R31, R31, 0xffff, RZ, 0xc0, !PT ;  /* 0x0000ffff1f1f7812 */ /* 0x000fe400078ec0ff */
[----:B------:R-:W-:Y:S02]  /*124d0*/  LOP3.LUT R132, R132, 0xffff, RZ, 0xc0, !PT ;  /* 0x0000ffff84847812 */ /* 0x000fe400078ec0ff */
[----:B------:R-:W-:Y:S02]  /*124e0*/  PRMT R33, R33, 0x3340, R235 ;  /* 0x0000334021217816 */ /* 0x000fe400000000eb */
[----:B------:R-:W-:-:S02]  /*124f0*/  LOP3.LUT R29, R29, 0xffff, RZ, 0xc0, !PT ;  /* 0x0000ffff1d1d7812 */ /* 0x000fc400078ec0ff */
[----:B------:R-:W-:Y:S01]  /*12500*/  LOP3.LUT R134, R134, 0xffff, RZ, 0xc0, !PT ;  /* 0x0000ffff86867812 */ /* 0x000fe200078ec0ff */
[----:B------:R0:W-:Y:S01]  /*12510*/  STL [R1+0x13d0], R37 ;  /* 0x0013d02501007387 */ /* 0x0001e20000100800 */
[----:B------:R-:W-:Y:S02]  /*12520*/  LOP3.LUT R35, R35, 0xffff, RZ, 0xc0, !PT ;  /* 0x0000ffff23237812 */ /* 0x000fe400078ec0ff */
[----:B------:R-:W-:Y:S01]  /*12530*/  LOP3.LUT R229, R229, 0xffff, RZ, 0xc0, !PT ;  /* 0x0000ffffe5e57812 */ /* 0x000fe200078ec0ff */
[----:B------:R1:W-:Y:S01]  /*12540*/  STL [R1+0x1204], R33 ;  /* 0x0012042101007387 */ /* 0x0003e20000100800 */
[----:B0-----:R-:W-:Y:S02]  /*12550*/  PRMT R37, R31, 0x3340, R132 ;  /* 0x000033401f257816 */ /* 0x001fe40000000084 */
[----:B------:R-:W-:Y:S02]  /*12560*/  PRMT R31, R29, 0x3340, R134 ;  /* 0x000033401d1f7816 */ /* 0x000fe40000000086 */
[----:B-1----:R-:W-:Y:S01]  /*12570*/  PRMT R33, R35, 0x3340, R229 ;  /* 0x0000334023217816 */ /* 0x002fe200000000e5 */
[----:B------:R-:W-:Y:S04]  /*12580*/  STL [R1+0x11fc], R37 ;  /* 0x0011fc2501007387 */ /* 0x000fe80000100800 */
[----:B------:R2:W-:Y:S04]  /*12590*/  STL [R1+0x11f0], R31 ;  /* 0x0011f01f01007387 */ /* 0x0005e80000100800 */
[----:B------:R3:W-:Y:S01]  /*125a0*/  STL [R1+0x11e4], R33 ;  /* 0x0011e42101007387 */ /* 0x0007e20000100800 */
[----:B--2---:R-:W-:-:S03]  /*125b0*/  LOP3.LUT R31, R41, 0xffff, RZ, 0xc0, !PT ;  /* 0x0000ffff291f7812 */ /* 0x004fc600078ec0ff */
[----:B------:R-:W2:Y:S01]  /*125c0*/  LDL.LU R41, [R1+0x438] ;  /* 0x0004380001297983 */ /* 0x000ea20000300800 */
[----:B------:R-:W-:Y:S02]  /*125d0*/  LOP3.LUT R29, R43, 0xffff, RZ, 0xc0, !PT ;  /* 0x0000ffff2b1d7812 */ /* 0x000fe400078ec0ff */
[----:B------:R-:W-:Y:S02]  /*125e0*/  LOP3.LUT R225, R225, 0xffff, RZ, 0xc0, !PT ;  /* 0x0000ffffe1e17812 */ /* 0x000fe400078ec0ff */
[----:B---3--:R-:W-:Y:S02]  /*125f0*/  LOP3.LUT R33, R39, 0xffff, RZ, 0xc0, !PT ;  /* 0x0000ffff27217812 */ /* 0x008fe400078ec0ff */
[----:B------:R-:W3:Y:S01]  /*12600*/  LDL.LU R39, [R1+0x434] ;  /* 0x0004340001277983 */ /* 0x000ee20000300800 */
[----:B------:R-:W-:Y:S02]  /*12610*/  PRMT R37, R29, 0x3340, R225 ;  /* 0x000033401d257816 */ /* 0x000fe400000000e1 */
[----:B------:R-:W-:-:S03]  /*12620*/  LOP3.LUT R227, R227, 0xffff, RZ, 0xc0, !PT ;  /* 0x0000ffffe3e37812 */ /* 0x000fc600078ec0ff */
[----:B------:R0:W-:Y:S01]  /*12630*/  STL [R1+0x13c8], R37 ;  /* 0x0013c82501007387 */ /* 0x0001e20000100800 */
[----:B------:R-:W-:Y:S02]  /*12640*/  LOP3.LUT R231, R231, 0xffff, RZ, 0xc0, !PT ;  /* 0x0000ffffe7e77812 */ /* 0x000fe400078ec0ff */
[----:B------:R-:W-:Y:S02]  /*12650*/  F2FP.SATFINITE.E4M3.F32.PACK_AB_MERGE_C R128, R129, R128, RZ ;  /* 0x000000808180723e */ /* 0x000fe400048070ff */
[----:B0-----:R-:W-:Y:S02]  /*12660*/  PRMT R37, R31, 0x3340, R227 ;  /* 0x000033401f257816 */ /* 0x001fe400000000e3 */
[----:B------:R-:W-:-:S03]  /*12670*/  LOP3.LUT R180, R180, 0xffff, RZ, 0xc0, !PT ;  /* 0x0000ffffb4b47812 */ /* 0x000fc600078ec0ff */
[----:B------:R0:W-:Y:S01]  /*12680*/  STL [R1+0x13c4], R37 ;  /* 0x0013c42501007387 */ /* 0x0001e20000100800 */
[----:B------:R-:W-:Y:S02]  /*12690*/  LOP3.LUT R128, R128, 0xffff, RZ, 0xc0, !PT ;  /* 0x0000ffff80807812 */ /* 0x000fe400078ec0ff */
[----:B------:R-:W-:Y:S02]  /*126a0*/  SHF.R.U32.HI R35, RZ, 0x8, R29 ;  /* 0x00000008ff237819 */ /* 0x000fe4000001161d */
[----:B------:R-:W-:Y:S02]  /*126b0*/  SHF.R.U32.HI R29, RZ, 0x8, R31 ;  /* 0x00000008ff1d7819 */ /* 0x000fe4000001161f */
[----:B0-----:R-:W-:Y:S02]  /*126c0*/  PRMT R37, R33, 0x3340, R231 ;  /* 0x0000334021257816 */ /* 0x001fe400000000e7 */
[----:B------:R-:W-:Y:S02]  /*126d0*/  SHF.R.U32.HI R31, RZ, 0x8, R33 ;  /* 0x00000008ff1f7819 */ /* 0x000fe40000011621 */
[----:B------:R-:W-:Y:S01]  /*126e0*/  SHF.R.U32.HI R231, RZ, 0x8, R231 ;  /* 0x00000008ffe77819 */ /* 0x000fe200000116e7 */
[----:B------:R0:W-:Y:S01]  /*126f0*/  STL [R1+0x13c0], R37 ;  /* 0x0013c02501007387 */ /* 0x0001e20000100800 */
[----:B------:R-:W-:-:S02]  /*12700*/  SHF.R.U32.HI R33, RZ, 0x8, R180 ;  /* 0x00000008ff217819 */ /* 0x000fc400000116b4 */
[----:B------:R-:W-:Y:S02]  /*12710*/  SHF.R.U32.HI R225, RZ, 0x8, R225 ;  /* 0x00000008ffe17819 */ /* 0x000fe400000116e1 */
[----:B------:R-:W-:Y:S02]  /*12720*/  SHF.R.U32.HI R227, RZ, 0x8, R227 ;  /* 0x00000008ffe37819 */ /* 0x000fe400000116e3 */
[--C-:B0-----:R-:W-:Y:S02]  /*12730*/  PRMT R37, R180, 0x3340, R128.reuse ;  /* 0x00003340b4257816 */ /* 0x101fe40000000080 */
[----:B------:R-:W-:Y:S02]  /*12740*/  SHF.R.U32.HI R128, RZ, 0x8, R128 ;  /* 0x00000008ff807819 */ /* 0x000fe40000011680 */
[----:B------:R-:W-:Y:S02]  /*12750*/  LOP3.LUT R31, R31, 0xffff, RZ, 0xc0, !PT ;  /* 0x0000ffff1f1f7812 */ /* 0x000fe400078ec0ff */
[----:B------:R-:W-:-:S02]  /*12760*/  LOP3.LUT R231, R231, 0xffff, RZ, 0xc0, !PT ;  /* 0x0000ffffe7e77812 */ /* 0x000fc400078ec0ff */
[----:B------:R-:W-:Y:S02]  /*12770*/  LOP3.LUT R33, R33, 0xffff, RZ, 0xc0, !PT ;  /* 0x0000ffff21217812 */ /* 0x000fe400078ec0ff */
[----:B------:R-:W-:Y:S02]  /*12780*/  LOP3.LUT R128, R128, 0xffff, RZ, 0xc0, !PT ;  /* 0x0000ffff80807812 */ /* 0x000fe400078ec0ff */
[----:B------:R-:W-:Y:S02]  /*12790*/  LOP3.LUT R35, R35, 0xffff, RZ, 0xc0, !PT ;  /* 0x0000ffff23237812 */ /* 0x000fe400078ec0ff */
[----:B------:R-:W-:Y:S01]  /*127a0*/  LOP3.LUT R225, R225, 0xffff, RZ, 0xc0, !PT ;  /* 0x0000ffffe1e17812 */ /* 0x000fe200078ec0ff */
[----:B------:R0:W-:Y:S01]  /*127b0*/  STL [R1+0x13bc], R37 ;  /* 0x0013bc2501007387 */ /* 0x0001e20000100800 */
[----:B------:R-:W-:Y:S02]  /*127c0*/  LOP3.LUT R29, R29, 0xffff, RZ, 0xc0, !PT ;  /* 0x0000ffff1d1d7812 */ /* 0x000fe400078ec0ff */
[----:B------:R-:W-:-:S02]  /*127d0*/  LOP3.LUT R227, R227, 0xffff, RZ, 0xc0, !PT ;  /* 0x0000ffffe3e37812 */ /* 0x000fc400078ec0ff */
[----:B------:R-:W-:Y:S02]  /*127e0*/  PRMT R43, R31, 0x3340, R231 ;  /* 0x000033401f2b7816 */ /* 0x000fe400000000e7 */
[----:B------:R-:W-:Y:S02]  /*127f0*/  PRMT R31, R35, 0x3340, R225 ;  /* 0x00003340231f7816 */ /* 0x000fe400000000e1 */
[----:B0-----:R-:W-:Y:S02]  /*12800*/  PRMT R37, R33, 0x3340, R128 ;  /* 0x0000334021257816 */ /* 0x001fe40000000080 */
[----:B------:R-:W-:Y:S01]  /*12810*/  PRMT R33, R29, 0x3340, R227 ;  /* 0x000033401d217816 */ /* 0x000fe200000000e3 */
[----:B------:R0:W-:Y:S04]  /*12820*/  STL [R1+0x11d4], R43 ;  /* 0x0011d42b01007387 */ /* 0x0001e80000100800 */
[----:B------:R-:W-:Y:S04]  /*12830*/  STL [R1+0x11d8], R37 ;  /* 0x0011d82501007387 */ /* 0x000fe80000100800 */
[----:B------:R3:W-:Y:S04]  /*12840*/  STL [R1+0x11dc], R31 ;  /* 0x0011dc1f01007387 */ /* 0x0007e80000100800 */
[----:B------:R-:W-:Y:S04]  /*12850*/  STL [R1+0x11e0], R33 ;  /* 0x0011e02101007387 */ /* 0x000fe80000100800 */
[----:B0-----:R-:W4:Y:S01]  /*12860*/  LDL.LU R43, [R1+0x440] ;  /* 0x00044000012b7983 */ /* 0x001f220000300800 */
[----:B--2---:R-:W-:-:S03]  /*12870*/  LOP3.LUT R29, R41, 0xffff, RZ, 0xc0, !PT ;  /* 0x0000ffff291d7812 */ /* 0x004fc600078ec0ff */
[----:B------:R-:W2:Y:S01]  /*12880*/  LDL.LU R41, [R1+0x43c] ;  /* 0x00043c0001297983 */ /* 0x000ea20000300800 */
[----:B------:R-:W-:Y:S02]  /*12890*/  F2FP.SATFINITE.E4M3.F32.PACK_AB_MERGE_C R124, R125, R124, RZ ;  /* 0x0000007c7d7c723e */ /* 0x000fe400048070ff */
[----:B------:R-:W-:Y:S02]  /*128a0*/  LOP3.LUT R223, R223, 0xffff, RZ, 0xc0, !PT ;  /* 0x0000ffffdfdf7812 */ /* 0x000fe400078ec0ff */
[----:B---3--:R-:W-:Y:S02]  /*128b0*/  LOP3.LUT R31, R39, 0xffff, RZ, 0xc0, !PT ;  /* 0x0000ffff271f7812 */ /* 0x008fe400078ec0ff */
[----:B------:R-:W-:Y:S02]  /*128c0*/  LOP3.LUT R184, R184, 0xffff, RZ, 0xc0, !PT ;  /* 0x0000ffffb8b87812 */ /* 0x000fe400078ec0ff */
[----:B------:R-:W-:Y:S02]  /*128d0*/  LOP3.LUT R124, R124, 0xffff, RZ, 0xc0, !PT ;  /* 0x0000ffff7c7c7812 */ /* 0x000fe400078ec0ff */
[----:B------:R-:W-:-:S02]  /*128e0*/  PRMT R37, R31, 0x3340, R223 ;  /* 0x000033401f257816 */ /* 0x000fc400000000df */
[----:B------:R-:W-:Y:S02]  /*128f0*/  PRMT R39, R184, 0x3340, R124 ;  /* 0x00003340b8277816 */ /* 0x000fe4000000007c */
[----:B------:R-:W-:Y:S01]  /*12900*/  LOP3.LUT R221, R221, 0xffff, RZ, 0xc0, !PT ;  /* 0x0000ffffdddd7812 */ /* 0x000fe200078ec0ff */
[----:B------:R-:W-:Y:S01]  /*12910*/  STL [R1+0x13b0], R37 ;  /* 0x0013b02501007387 */ /* 0x000fe20000100800 */
[----:B------:R-:W-:-:S03]  /*12920*/  F2FP.SATFINITE.E4M3.F32.PACK_AB_MERGE_C R126, R127, R126, RZ ;  /* 0x0000007e7f7e723e */ /* 0x000fc600048070ff */
[----:B------:R0:W-:Y:S01]  /*12930*/  STL [R1+0x13b8], R39 ;  /* 0x0013b82701007387 */ /* 0x0001e20000100800 */
[----:B------:R-:W-:Y:S02]  /*12940*/  LOP3.LUT R182, R182, 0xffff, RZ, 0xc0, !PT ;  /* 0x0000ffffb6b67812 */ /* 0x000fe400078ec0ff */
[----:B------:R-:W-:Y:S02]  /*12950*/  LOP3.LUT R126, R126, 0xffff, RZ, 0xc0, !PT ;  /* 0x0000ffff7e7e7812 */ /* 0x000fe400078ec0ff */
[----:B0-----:R-:W-:Y:S02]  /*12960*/  PRMT R39, R29, 0x3340, R221 ;  /* 0x000033401d277816 */ /* 0x001fe400000000dd */
[----:B------:R-:W-:-:S03]  /*12970*/  SHF.R.U32.HI R37, RZ, 0x8, R29 ;  /* 0x00000008ff257819 */ /* 0x000fc6000001161d */
[----:B------:R0:W-:Y:S01]  /*12980*/  STL [R1+0x13ac], R39 ;  /* 0x0013ac2701007387 */ /* 0x0001e20000100800 */
[----:B------:R-:W-:Y:S02]  /*12990*/  SHF.R.U32.HI R35, RZ, 0x8, R184 ;  /* 0x00000008ff237819 */ /* 0x000fe400000116b8 */
[----:B------:R-:W-:Y:S02]  /*129a0*/  SHF.R.U32.HI R124, RZ, 0x8, R124 ;  /* 0x00000008ff7c7819 */ /* 0x000fe4000001167c */
[----:B------:R-:W-:Y:S02]  /*129b0*/  SHF.R.U32.HI R29, RZ, 0x8, R182 ;  /* 0x00000008ff1d7819 */ /* 0x000fe400000116b6 */
[--C-:B0-----:R-:W-:Y:S02]  /*129c0*/  PRMT R39, R182, 0x3340, R126.reuse ;  /* 0x00003340b6277816 */ /* 0x101fe4000000007e */
[----:B------:R-:W-:Y:S02]  /*129d0*/  SHF.R.U32.HI R126, RZ, 0x8, R126 ;  /* 0x00000008ff7e7819 */ /* 0x000fe4000001167e */
[----:B------:R-:W-:Y:S01]  /*129e0*/  SHF.R.U32.HI R33, RZ, 0x8, R31 ;  /* 0x00000008ff217819 */ /* 0x000fe2000001161f */
[----:B------:R0:W-:Y:S01]  /*129f0*/  STL [R1+0x13b4], R39 ;  /* 0x0013b42701007387 */ /* 0x0001e20000100800 */
[----:B------:R-:W-:-:S02]  /*12a00*/  SHF.R.U32.HI R221, RZ, 0x8, R221 ;  /* 0x00000008ffdd7819 */ /* 0x000fc400000116dd */
[----:B------:R-:W-:Y:S02]  /*12a10*/  SHF.R.U32.HI R31, RZ, 0x8, R223 ;  /* 0x00000008ff1f7819 */ /* 0x000fe400000116df */
[----:B------:R-:W-:Y:S02]  /*12a20*/  LOP3.LUT R35, R35, 0xffff, RZ, 0xc0, !PT ;  /* 0x0000ffff23237812 */ /* 0x000fe400078ec0ff */
[----:B------:R-:W-:Y:S02]  /*12a30*/  LOP3.LUT R124, R124, 0xffff, RZ, 0xc0, !PT ;  /* 0x0000ffff7c7c7812 */ /* 0x000fe400078ec0ff */
[----:B0-----:R-:W-:Y:S02]  /*12a40*/  LOP3.LUT R39, R29, 0xffff, RZ, 0xc0, !PT ;  /* 0x0000ffff1d277812 */ /* 0x001fe400078ec0ff */
[----:B------:R-:W-:Y:S02]  /*12a50*/  LOP3.LUT R29, R126, 0xffff, RZ, 0xc0, !PT ;  /* 0x0000ffff7e1d7812 */ /* 0x000fe400078ec0ff */
[----:B------:R-:W-:-:S02]  /*12a60*/  LOP3.LUT R37, R37, 0xffff, RZ, 0xc0, !PT ;  /* 0x0000ffff25257812 */ /* 0x000fc400078ec0ff */
[----:B------:R-:W-:Y:S02]  /*12a70*/  LOP3.LUT R221, R221, 0xffff, RZ, 0xc0, !PT ;  /* 0x0000ffffdddd7812 */ /* 0x000fe400078ec0ff */
[----:B------:R-:W-:Y:S02]  /*12a80*/  LOP3.LUT R33, R33, 0xffff, RZ, 0xc0, !PT ;  /* 0x0000ffff21217812 */ /* 0x000fe400078ec0ff */
[----:B------:R-:W-:Y:S02]  /*12a90*/  LOP3.LUT R31, R31, 0xffff, RZ, 0xc0, !PT ;  /* 0x0000ffff1f1f7812 */ /* 0x000fe400078ec0ff */
[----:B------:R-:W-:Y:S02]  /*12aa0*/  PRMT R45, R35, 0x3340, R124 ;  /* 0x00003340232d7816 */ /* 0x000fe4000000007c */
[----:B------:R-:W-:Y:S02]  /*12ab0*/  PRMT R29, R39, 0x3340, R29 ;  /* 0x00003340271d7816 */ /* 0x000fe4000000001d */
[----:B------:R-:W-:-:S02]  /*12ac0*/  PRMT R35, R37, 0x3340, R221 ;  /* 0x0000334025237816 */ /* 0x000fc400000000dd */
[----:B------:R-:W-:Y:S01]  /*12ad0*/  PRMT R33, R33, 0x3340, R31 ;  /* 0x0000334021217816 */ /* 0x000fe2000000001f */
[----:B------:R-:W-:Y:S01]  /*12ae0*/  STL [R1+0x11cc], R45 ;  /* 0x0011cc2d01007387 */ /* 0x000fe20000100800 */
[----:B------:R-:W-:-:S03]  /*12af0*/  LOP3.LUT R217, R217, 0xffff, RZ, 0xc0, !PT ;  /* 0x0000ffffd9d97812 */ /* 0x000fc600078ec0ff */
[----:B------:R4:W-:Y:S04]  /*12b00*/  STL [R1+0x11d0], R29 ;  /* 0x0011d01d01007387 */ /* 0x0009e80000100800 */
[----:B------:R0:W-:Y:S01]  /*12b10*/  STL [R1+0x11c4], R35 ;  /* 0x0011c42301007387 */ /* 0x0001e20000100800 */
[----:B------:R-:W-:-:S03]  /*12b20*/  F2FP.SATFINITE.E4M3.F32.PACK_AB_MERGE_C R120, R121, R120, RZ ;  /* 0x000000787978723e */ /* 0x000fc600048070ff */
[----:B------:R1:W-:Y:S01]  /*12b30*/  STL [R1+0x11c8], R33 ;  /* 0x0011c82101007387 */ /* 0x0003e20000100800 */
[----:B----4-:R-:W-:-:S03]  /*12b40*/  LOP3.LUT R29, R43, 0xffff, RZ, 0xc0, !PT ;  /* 0x0000ffff2b1d7812 */ /* 0x010fc600078ec0ff */
[----:B------:R-:W3:Y:S01]  /*12b50*/  LDL.LU R43, [R1+0x448] ;  /* 0x00044800012b7983 */ /* 0x000ee20000300800 */
[----:B0-----:R-:W-:Y:S02]  /*12b60*/  PRMT R35, R29, 0x3340, R217 ;  /* 0x000033401d237816 */ /* 0x001fe400000000d9 */
[----:B------:R-:W-:Y:S02]  /*12b70*/  LOP3.LUT R219, R219, 0xffff, RZ, 0xc0, !PT ;  /* 0x0000ffffdbdb7812 */ /* 0x000fe400078ec0ff */
[----:B------:R-:W-:Y:S02]  /*12b80*/  LOP3.LUT R186, R186, 0xffff, RZ, 0xc0, !PT ;  /* 0x0000ffffbaba7812 */ /* 0x000fe400078ec0ff */
[----:B------:R-:W-:Y:S02]  /*12b90*/  LOP3.LUT R120, R120, 0xffff, RZ, 0xc0, !PT ;  /* 0x0000ffff78787812 */ /* 0x000fe400078ec0ff */
[----:B------:R-:W-:Y:S02]  /*12ba0*/  F2FP.SATFINITE.E4M3.F32.PACK_AB_MERGE_C R116, R117, R116, RZ ;  /* 0x000000747574723e */ /* 0x000fe400048070ff */
[----:B-1----:R-:W-:-:S02]  /*12bb0*/  SHF.R.U32.HI R33, RZ, 0x8, R29 ;  /* 0x00000008ff217819 */ /* 0x002fc4000001161d */
[--C-:B------:R-:W-:Y:S02]  /*12bc0*/  PRMT R37, R186, 0x3340, R120.reuse ;  /* 0x00003340ba257816 */ /* 0x100fe40000000078 */
[----:B------:R-:W-:Y:S02]  /*12bd0*/  LOP3.LUT R192, R192, 0xffff, RZ, 0xc0, !PT ;  /* 0x0000ffffc0c07812 */ /* 0x000fe400078ec0ff */
[----:B------:R-:W-:Y:S02]  /*12be0*/  LOP3.LUT R116, R116, 0xffff, RZ, 0xc0, !PT ;  /* 0x0000ffff74747812 */ /* 0x000fe400078ec0ff */
[----:B------:R-:W-:Y:S02]  /*12bf0*/  SHF.R.U32.HI R120, RZ, 0x8, R120 ;  /* 0x00000008ff787819 */ /* 0x000fe40000011678 */
[----:B------:R-:W-:Y:S02]  /*12c00*/  SHF.R.U32.HI R217, RZ, 0x8, R217 ;  /* 0x00000008ffd97819 */ /* 0x000fe400000116d9 */
[----:B------:R-:W-:-:S02]  /*12c10*/  PRMT R39, R192, 0x3340, R116 ;  /* 0x00003340c0277816 */ /* 0x000fc40000000074 */
[----:B------:R-:W-:Y:S02]  /*12c20*/  SHF.R.U32.HI R116, RZ, 0x8, R116 ;  /* 0x00000008ff747819 */ /* 0x000fe40000011674 */
[----:B------:R-:W-:Y:S02]  /*12c30*/  LOP3.LUT R33, R33, 0xffff, RZ, 0xc0, !PT ;  /* 0x0000ffff21217812 */ /* 0x000fe400078ec0ff */
[----:B------:R-:W-:Y:S02]  /*12c40*/  LOP3.LUT R217, R217, 0xffff, RZ, 0xc0, !PT ;  /* 0x0000ffffd9d97812 */ /* 0x000fe400078ec0ff */
[----:B------:R-:W-:Y:S02]  /*12c50*/  LOP3.LUT R116, R116, 0xffff, RZ, 0xc0, !PT ;  /* 0x0000ffff74747812 */ /* 0x000fe400078ec0ff */
[----:B--2---:R-:W-:Y:S02]  /*12c60*/  LOP3.LUT R31, R41, 0xffff, RZ, 0xc0, !PT ;  /* 0x0000ffff291f7812 */ /* 0x004fe400078ec0ff */
[----:B------:R-:W2:Y:S04]  /*12c70*/  LDL.LU R41, [R1+0x444] ;  /* 0x0004440001297983 */ /* 0x000ea80000300800 */
[----:B------:R0:W-:Y:S01]  /*12c80*/  STL [R1+0x13a8], R35 ;  /* 0x0013a82301007387 */ /* 0x0001e20000100800 */
[----:B------:R-:W-:-:S02]  /*12c90*/  SHF.R.U32.HI R29, RZ, 0x8, R31 ;  /* 0x00000008ff1d7819 */ /* 0x000fc4000001161f */
[--C-:B0-----:R-:W-:Y:S02]  /*12ca0*/  PRMT R35, R31, 0x3340, R219.reuse ;  /* 0x000033401f237816 */ /* 0x101fe400000000db */
[----:B------:R-:W-:Y:S02]  /*12cb0*/  SHF.R.U32.HI R31, RZ, 0x8, R186 ;  /* 0x00000008ff1f7819 */ /* 0x000fe400000116ba */
[----:B------:R-:W-:Y:S01]  /*12cc0*/  SHF.R.U32.HI R219, RZ, 0x8, R219 ;  /* 0x00000008ffdb7819 */ /* 0x000fe200000116db */
[----:B------:R0:W-:Y:S04]  /*12cd0*/  STL [R1+0x13a4], R35 ;  /* 0x0013a42301007387 */ /* 0x0001e80000100800 */
[----:B------:R1:W-:Y:S01]  /*12ce0*/  STL [R1+0x139c], R37 ;  /* 0x00139c2501007387 */ /* 0x0003e20000100800 */
[----:B------:R-:W-:-:S02]  /*12cf0*/  LOP3.LUT R29, R29, 0xffff, RZ, 0xc0, !PT ;  /* 0x0000ffff1d1d7812 */ /* 0x000fc400078ec0ff */
[----:B------:R-:W-:Y:S02]  /*12d00*/  LOP3.LUT R219, R219, 0xffff, RZ, 0xc0, !PT ;  /* 0x0000ffffdbdb7812 */ /* 0x000fe400078ec0ff */
[----:B0-----:R-:W-:Y:S02]  /*12d10*/  SHF.R.U32.HI R35, RZ, 0x8, R192 ;  /* 0x00000008ff237819 */ /* 0x001fe400000116c0 */
[----:B-1----:R-:W-:Y:S02]  /*12d20*/  LOP3.LUT R37, R31, 0xffff, RZ, 0xc0, !PT ;  /* 0x0000ffff1f257812 */ /* 0x002fe400078ec0ff */
[----:B------:R-:W-:Y:S01]  /*12d30*/  LOP3.LUT R31, R120, 0xffff, RZ, 0xc0, !PT ;  /* 0x0000ffff781f7812 */ /* 0x000fe200078ec0ff */
[----:B------:R0:W-:Y:S01]  /*12d40*/  STL [R1+0x13a0], R39 ;  /* 0x0013a02701007387 */ /* 0x0001e20000100800 */
[----:B------:R-:W-:Y:S02]  /*12d50*/  LOP3.LUT R35, R35, 0xffff, RZ, 0xc0, !PT ;  /* 0x0000ffff23237812 */ /* 0x000fe400078ec0ff */
[----:B0-----:R-:W-:-:S02]  /*12d60*/  PRMT R39, R37, 0x3340, R31 ;  /* 0x0000334025277816 */ /* 0x001fc4000000001f */
[----:B------:R-:W-:Y:S02]  /*12d70*/  PRMT R37, R33, 0x3340, R217 ;  /* 0x0000334021257816 */ /* 0x000fe400000000d9 */
[----:B------:R-:W-:Y:S02]  /*12d80*/  PRMT R31, R29, 0x3340, R219 ;  /* 0x000033401d1f7816 */ /* 0x000fe400000000db */
[----:B------:R-:W-:Y:S01]  /*12d90*/  PRMT R33, R35, 0x3340, R116 ;  /* 0x0000334023217816 */ /* 0x000fe20000000074 */
[----:B------:R0:W-:Y:S04]  /*12da0*/  STL [R1+0x11b4], R39 ;  /* 0x0011b42701007387 */ /* 0x0001e80000100800 */
[----:B------:R1:W-:Y:S04]  /*12db0*/  STL [R1+0x11b8], R37 ;  /* 0x0011b82501007387 */ /* 0x0003e80000100800 */
[----:B------:R2:W-:Y:S04]  /*12dc0*/  STL [R1+0x11bc], R31 ;  /* 0x0011bc1f01007387 */ /* 0x0005e80000100800 */
[----:B------:R4:W-:Y:S04]  /*12dd0*/  STL [R1+0x11c0], R33 ;  /* 0x0011c02101007387 */ /* 0x0009e80000100800 */
[----:B------:R-:W4:Y:S04]  /*12de0*/  LDL.LU R47, [R1+0x450] ;  /* 0x00045000012f7983 */ /* 0x000f280000300800 */
[----:B------:R-:W4:Y:S01]  /*12df0*/  LDL.LU R45, [R1+0x44c] ;  /* 0x00044c00012d7983 */ /* 0x000f220000300800 */
[----:B------:R-:W-:-:S02]  /*12e00*/  F2FP.SATFINITE.E4M3.F32.PACK_AB_MERGE_C R112, R113, R112, RZ ;  /* 0x000000707170723e */ /* 0x000fc400048070ff */
[----:B------:R-:W-:Y:S02]  /*12e10*/  LOP3.LUT R215, R215, 0xffff, RZ, 0xc0, !PT ;  /* 0x0000ffffd7d77812 */ /* 0x000fe400078ec0ff */
[----:B------:R-:W-:Y:S02]  /*12e20*/  LOP3.LUT R194, R194, 0xffff, RZ, 0xc0, !PT ;  /* 0x0000ffffc2c27812 */ /* 0x000fe400078ec0ff */
[----:B------:R-:W-:Y:S02]  /*12e30*/  LOP3.LUT R112, R112, 0xffff, RZ, 0xc0, !PT ;  /* 0x0000ffff70707812 */ /* 0x000fe400078ec0ff */
[----:B------:R-:W-:Y:S02]  /*12e40*/  F2FP.SATFINITE.E4M3.F32.PACK_AB_MERGE_C R118, R119, R118, RZ ;  /* 0x000000767776723e */ /* 0x000fe400048070ff */
[----:B------:R-:W-:Y:S02]  /*12e50*/  LOP3.LUT R188, R188, 0xffff, RZ, 0xc0, !PT ;  /* 0x0000ffffbcbc7812 */ /* 0x000fe400078ec0ff */
[----:B------:R-:W-:-:S02]  /*12e60*/  LOP3.LUT R213, R213, 0xffff, RZ, 0xc0, !PT ;  /* 0x0000ffffd5d57812 */ /* 0x000fc400078ec0ff */
[----:B------:R-:W-:Y:S02]  /*12e70*/  LOP3.LUT R118, R118, 0xffff, RZ, 0xc0, !PT ;  /* 0x0000ffff76767812 */ /* 0x000fe400078ec0ff */
[----:B0-----:R-:W-:Y:S02]  /*12e80*/  SHF.R.U32.HI R39, RZ, 0x8, R188 ;  /* 0x00000008ff277819 */ /* 0x001fe400000116bc */
[----:B---3--:R-:W-:Y:S02]  /*12e90*/  LOP3.LUT R29, R43, 0xffff, RZ, 0xc0, !PT ;  /* 0x0000ffff2b1d7812 */ /* 0x008fe400078ec0ff */
[--C-:B------:R-:W-:Y:S02]  /*12ea0*/  SHF.R.U32.HI R43, RZ, 0x8, R118.reuse ;  /* 0x00000008ff2b7819 */ /* 0x100fe40000011676 */
[----:B-1----:R-:W-:Y:S02]  /*12eb0*/  SHF.R.U32.HI R37, RZ, 0x8, R215 ;  /* 0x00000008ff257819 */ /* 0x002fe400000116d7 */
[----:B------:R-:W-:-:S02]  /*12ec0*/  PRMT R49, R188, 0x3340, R118 ;  /* 0x00003340bc317816 */ /* 0x000fc40000000076 */
[----:B------:R-:W-:Y:S02]  /*12ed0*/  LOP3.LUT R39, R39, 0xffff, RZ, 0xc0, !PT ;  /* 0x0000ffff27277812 */ /* 0x000fe400078ec0ff */
[----:B------:R-:W-:Y:S02]  /*12ee0*/  LOP3.LUT R43, R43, 0xffff, RZ, 0xc0, !PT ;  /* 0x0000ffff2b2b7812 */ /* 0x000fe400078ec0ff */
[----:B------:R-:W-:Y:S02]  /*12ef0*/  LOP3.LUT R37, R37, 0xffff, RZ, 0xc0, !PT ;  /* 0x0000ffff25257812 */ /* 0x000fe400078ec0ff */
[----:B------:R-:W-:Y:S02]  /*12f00*/  PRMT R43, R39, 0x3340, R43 ;  /* 0x00003340272b7816 */ /* 0x000fe4000000002b */
[----:B--2---:R-:W-:Y:S02]  /*12f10*/  LOP3.LUT R31, R41, 0xffff, RZ, 0xc0, !PT ;  /* 0x0000ffff291f7812 */ /* 0x004fe400078ec0ff */
[----:B------:R-:W-:-:S02]  /*12f20*/  PRMT R41, R194, 0x3340, R112 ;  /* 0x00003340c2297816 */ /* 0x000fc40000000070 */
[----:B----4-:R-:W-:-:S05]  /*12f30*/  PRMT R33, R31, 0x3340, R215 ;  /* 0x000033401f217816 */ /* 0x010fca00000000d7 */
[----:B------:R0:W-:Y:S04]  /*12f40*/  STL [R1+0x1384], R33 ;  /* 0x0013842101007387 */ /* 0x0001e80000100800 */
[----:B------:R1:W-:Y:S01]  /*12f50*/  STL [R1+0x1388], R41 ;  /* 0x0013882901007387 */ /* 0x0003e20000100800 */
[----:B------:R-:W-:Y:S02]  /*12f60*/  SHF.R.U32.HI R35, RZ, 0x8, R31 ;  /* 0x00000008ff237819 */ /* 0x000fe4000001161f */
[----:B------:R-:W-:Y:S02]  /*12f70*/  SHF.R.U32.HI R31, RZ, 0x8, R194 ;  /* 0x00000008ff1f7819 */ /* 0x000fe400000116c2 */
[----:B0-----:R-:W-:Y:S02]  /*12f80*/  SHF.R.U32.HI R33, RZ, 0x8, R112 ;  /* 0x00000008ff217819 */ /* 0x001fe40000011670 */
[----:B-1----:R-:W-:-:S02]  /*12f90*/  SHF.R.U32.HI R41, RZ, 0x8, R29 ;  /* 0x00000008ff297819 */ /* 0x002fc4000001161d */
[--C-:B------:R-:W-:Y:S02]  /*12fa0*/  PRMT R29, R29, 0x3340, R213.reuse ;  /* 0x000033401d1d7816 */ /* 0x100fe400000000d5 */
[----:B------:R-:W-:Y:S02]  /*12fb0*/  SHF.R.U32.HI R213, RZ, 0x8, R213 ;  /* 0x00000008ffd57819 */ /* 0x000fe400000116d5 */
[----:B------:R-:W-:Y:S02]  /*12fc0*/  LOP3.LUT R41, R41, 0xffff, RZ, 0xc0, !PT ;  /* 0x0000ffff29297812 */ /* 0x000fe400078ec0ff */
[----:B------:R-:W-:Y:S02]  /*12fd0*/  LOP3.LUT R213, R213, 0xffff, RZ, 0xc0, !PT ;  /* 0x0000ffffd5d57812 */ /* 0x000fe400078ec0ff */
[----:B------:R-:W-:Y:S01]  /*12fe0*/  LOP3.LUT R35, R35, 0xffff, RZ, 0xc0, !PT ;  /* 0x0000ffff23237812 */ /* 0x000fe200078ec0ff */
[----:B------:R-:W-:Y:S01]  /*12ff0*/  STL [R1+0x1394], R49 ;  /* 0x0013943101007387 */ /* 0x000fe20000100800 */
[----:B------:R-:W-:-:S02]  /*13000*/  LOP3.LUT R31, R31, 0xffff, RZ, 0xc0, !PT ;  /* 0x0000ffff1f1f7812 */ /* 0x000fc400078ec0ff */
[----:B------:R-:W-:Y:S01]  /*13010*/  LOP3.LUT R33, R33, 0xffff, RZ, 0xc0, !PT ;  /* 0x0000ffff21217812 */ /* 0x000fe200078ec0ff */
[----:B------:R0:W-:Y:S01]  /*13020*/  STL [R1+0x1380], R29 ;  /* 0x0013801d01007387 */ /* 0x0001e20000100800 */
[----:B------:R-:W-:Y:S02]  /*13030*/  PRMT R39, R41, 0x3340, R213 ;  /* 0x0000334029277816 */ /* 0x000fe400000000d5 */
[----:B------:R-:W-:Y:S01]  /*13040*/  PRMT R33, R31, 0x3340, R33 ;  /* 0x000033401f217816 */ /* 0x000fe20000000021 */
[----:B------:R-:W-:Y:S01]  /*13050*/  STL [R1+0x11b0], R43 ;  /* 0x0011b02b01007387 */ /* 0x000fe20000100800 */
[----:B0-----:R-:W-:-:S03]  /*13060*/  PRMT R29, R35, 0x3340, R37 ;  /* 0x00003340231d7816 */ /* 0x001fc60000000025 */
[----:B------:R-:W-:Y:S04]  /*13070*/  STL [R1+0x11a4], R39 ;  /* 0x0011a42701007387 */ /* 0x000fe80000100800 */
[----:B------:R0:W-:Y:S04]  /*13080*/  STL [R1+0x11a8], R29 ;  /* 0x0011a81d01007387 */ /* 0x0001e80000100800 */
[----:B------:R-:W-:Y:S04]  /*13090*/  STL [R1+0x11ac], R33 ;  /* 0x0011ac2101007387 */ /* 0x000fe80000100800 */
[----:B------:R-:W2:Y:S01]  /*130a0*/  LDL.LU R49, [R1+0x460] ;  /* 0x0004600001317983 */ /* 0x000ea20000300800 */
[----:B------:R-:W-:-:S03]  /*130b0*/  LOP3.LUT R31, R47, 0xffff, RZ, 0xc0, !PT ;  /* 0x0000ffff2f1f7812 */ /* 0x000fc600078ec0ff */
[----:B------:R-:W3:Y:S01]  /*130c0*/  LDL.LU R47, [R1+0x458] ;  /* 0x00045800012f7983 */ /* 0x000ee20000300800 */
[----:B0-----:R-:W-:-:S03]  /*130d0*/  LOP3.LUT R29, R45, 0xffff, RZ, 0xc0, !PT ;  /* 0x0000ffff2d1d7812 */ /* 0x001fc600078ec0ff */
[----:B------:R-:W4:Y:S01]  /*130e0*/  LDL.LU R45, [R1+0x454] ;  /* 0x00045400012d7983 */ /* 0x000f220000300800 */
[----:B------:R-:W-:Y:S02]  /*130f0*/  LOP3.LUT R209, R209, 0xffff, RZ, 0xc0, !PT ;  /* 0x0000ffffd1d17812 */ /* 0x000fe400078ec0ff */
[----:B------:R-:W-:Y:S02]  /*13100*/  F2FP.SATFINITE.E4M3.F32.PACK_AB_MERGE_C R108, R109, R108, RZ ;  /* 0x0000006c6d6c723e */ /* 0x000fe400048070ff */
[----:B------:R-:W-:Y:S02]  /*13110*/  SHF.R.U32.HI R41, RZ, 0x8, R31 ;  /* 0x00000008ff297819 */ /* 0x000fe4000001161f */
[----:B------:R-:W-:Y:S02]  /*13120*/  PRMT R31, R31, 0x3340, R209 ;  /* 0x000033401f1f7816 */ /* 0x000fe400000000d1 */
[----:B------:R-:W-:Y:S02]  /*13130*/  LOP3.LUT R211, R211, 0xffff, RZ, 0xc0, !PT ;  /* 0x0000ffffd3d37812 */ /* 0x000fe400078ec0ff */
[----:B------:R-:W-:-:S02]  /*13140*/  LOP3.LUT R198, R198, 0xffff, RZ, 0xc0, !PT ;  /* 0x0000ffffc6c67812 */ /* 0x000fc400078ec0ff */
[----:B------:R-:W-:Y:S01]  /*13150*/  LOP3.LUT R108, R108, 0xffff, RZ, 0xc0, !PT ;  /* 0x0000ffff6c6c7812 */ /* 0x000fe200078ec0ff */
[----:B------:R0:W-:Y:S01]  /*13160*/  STL [R1+0x1368], R31 ;  /* 0x0013681f01007387 */ /* 0x0001e20000100800 */
[----:B------:R-:W-:Y:S02]  /*13170*/  F2FP.SATFINITE.E4M3.F32.PACK_AB_MERGE_C R110, R111, R110, RZ ;  /* 0x0000006e6f6e723e */ /* 0x000fe400048070ff */
[----:B------:R-:W-:Y:S02]  /*13180*/  SHF.R.U32.HI R37, RZ, 0x8, R29 ;  /* 0x00000008ff257819 */ /* 0x000fe4000001161d */
[----:B------:R-:W-:Y:S02]  /*13190*/  PRMT R29, R29, 0x3340, R211 ;  /* 0x000033401d1d7816 */ /* 0x000fe400000000d3 */
[----:B------:R-:W-:Y:S02]  /*131a0*/  LOP3.LUT R196, R196, 0xffff, RZ, 0xc0, !PT ;  /* 0x0000ffffc4c47812 */ /* 0x000fe400078ec0ff */
[----:B0-----:R-:W-:-:S02]  /*131b0*/  PRMT R31, R198, 0x3340, R108 ;  /* 0x00003340c61f7816 */ /* 0x001fc4000000006c */
[----:B------:R-:W-:Y:S01]  /*131c0*/  LOP3.LUT R110, R110, 0xffff, RZ, 0xc0, !PT ;  /* 0x0000ffff6e6e7812 */ /* 0x000fe200078ec0ff */
[----:B------:R0:W-:Y:S01]  /*131d0*/  STL [R1+0x136c], R29 ;  /* 0x00136c1d01007387 */ /* 0x0001e20000100800 */
[----:B------:R-:W-:Y:S02]  /*131e0*/  SHF.R.U32.HI R43, RZ, 0x8, R209 ;  /* 0x00000008ff2b7819 */ /* 0x000fe400000116d1 */
[----:B------:R-:W-:Y:S01]  /*131f0*/  SHF.R.U32.HI R39, RZ, 0x8, R211 ;  /* 0x00000008ff277819 */ /* 0x000fe200000116d3 */
[----:B------:R1:W-:Y:S01]  /*13200*/  STL [R1+0x1374], R31 ;  /* 0x0013741f01007387 */ /* 0x0003e20000100800 */
[----:B------:R-:W-:Y:S02]  /*13210*/  SHF.R.U32.HI R33, RZ, 0x8, R198 ;  /* 0x00000008ff217819 */ /* 0x000fe400000116c6 */
[----:B------:R-:W-:Y:S02]  /*13220*/  SHF.R.U32.HI R35, RZ, 0x8, R108 ;  /* 0x00000008ff237819 */ /* 0x000fe4000001166c */
[----:B------:R-:W-:-:S02]  /*13230*/  LOP3.LUT R41, R41, 0xffff, RZ, 0xc0, !PT ;  /* 0x0000ffff29297812 */ /* 0x000fc400078ec0ff */
[----:B0-----:R-:W-:Y:S02]  /*13240*/  SHF.R.U32.HI R29, RZ, 0x8, R196 ;  /* 0x00000008ff1d7819 */ /* 0x001fe400000116c4 */
[----:B------:R-:W-:Y:S02]  /*13250*/  LOP3.LUT R43, R43, 0xffff, RZ, 0xc0, !PT ;  /* 0x0000ffff2b2b7812 */ /* 0x000fe400078ec0ff */
[----:B-1----:R-:W-:Y:S02]  /*13260*/  SHF.R.U32.HI R31, RZ, 0x8, R110 ;  /* 0x00000008ff1f7819 */ /* 0x002fe4000001166e */
[----:B------:R-:W-:Y:S02]  /*13270*/  LOP3.LUT R37, R37, 0xffff, RZ, 0xc0, !PT ;  /* 0x0000ffff25257812 */ /* 0x000fe400078ec0ff */
[----:B------:R-:W-:Y:S02]  /*13280*/  LOP3.LUT R39, R39, 0xffff, RZ, 0xc0, !PT ;  /* 0x0000ffff27277812 */ /* 0x000fe400078ec0ff */
[----:B------:R-:W-:-:S02]  /*13290*/  LOP3.LUT R33, R33, 0xffff, RZ, 0xc0, !PT ;  /* 0x0000ffff21217812 */ /* 0x000fc400078ec0ff */
[----:B------:R-:W-:Y:S02]  /*132a0*/  LOP3.LUT R35, R35, 0xffff, RZ, 0xc0, !PT ;  /* 0x0000ffff23237812 */ /* 0x000fe400078ec0ff */
[----:B------:R-:W-:Y:S02]  /*132b0*/  PRMT R51, R196, 0x3340, R110 ;  /* 0x00003340c4337816 */ /* 0x000fe4000000006e */
[----:B------:R-:W-:Y:S02]  /*132c0*/  LOP3.LUT R29, R29, 0xffff, RZ, 0xc0, !PT ;  /* 0x0000ffff1d1d7812 */ /* 0x000fe400078ec0ff */
[----:B------:R-:W-:Y:S02]  /*132d0*/  LOP3.LUT R31, R31, 0xffff, RZ, 0xc0, !PT ;  /* 0x0000ffff1f1f7812 */ /* 0x000fe400078ec0ff */
[----:B------:R-:W-:Y:S02]  /*132e0*/  PRMT R41, R41, 0x3340, R43 ;  /* 0x0000334029297816 */ /* 0x000fe4000000002b */
[----:B------:R-:W-:-:S02]  /*132f0*/  PRMT R37, R37, 0x3340, R39 ;  /* 0x0000334025257816 */ /* 0x000fc40000000027 */
[----:B------:R-:W-:Y:S01]  /*13300*/  PRMT R33, R33, 0x3340, R35 ;  /* 0x0000334021217816 */ /* 0x000fe20000000023 */
[----:B------:R-:W-:Y:S01]  /*13310*/  STL [R1+0x137c], R51 ;  /* 0x00137c3301007387 */ /* 0x000fe20000100800 */
[----:B------:R-:W-:-:S03]  /*13320*/  PRMT R29, R29, 0x3340, R31 ;  /* 0x000033401d1d7816 */ /* 0x000fc6000000001f */
[----:B------:R-:W-:Y:S04]  /*13330*/  STL [R1+0x1194], R41 ;  /* 0x0011942901007387 */ /* 0x000fe80000100800 */
[----:B------:R-:W-:Y:S04]  /*13340*/  STL [R1+0x1198], R37 ;  /* 0x0011982501007387 */ /* 0x000fe80000100800 */
[----:B------:R3:W-:Y:S04]  /*13350*/  STL [R1+0x119c], R33 ;  /* 0x00119c2101007387 */ /* 0x0007e80000100800 */
[----:B------:R-:W-:Y:S01]  /*13360*/  STL [R1+0x11a0], R29 ;  /* 0x0011a01d01007387 */ /* 0x000fe20000100800 */
[----:B---3--:R-:W-:-:S03]  /*13370*/  LOP3.LUT R33, R47, 0xffff, RZ, 0xc0, !PT ;  /* 0x0000ffff2f217812 */ /* 0x008fc600078ec0ff */
[----:B------:R-:W3:Y:S01]  /*13380*/  LDL.LU R47, [R1+0x468] ;  /* 0x00046800012f7983 */ /* 0x000ee20000300800 */
[----:B----4-:R-:W-:-:S03]  /*13390*/  LOP3.LUT R35, R45, 0xffff, RZ, 0xc0, !PT ;  /* 0x0000ffff2d237812 */ /* 0x010fc600078ec0ff */
[----:B------:R-:W4:Y:S01]  /*133a0*/  LDL.LU R45, [R1+0x45c] ;  /* 0x00045c00012d7983 */ /* 0x000f220000300800 */
[----:B--2---:R-:W-:Y:S02]  /*133b0*/  LOP3.LUT R31, R49, 0xffff, RZ, 0xc0, !PT ;  /* 0x0000ffff311f7812 */ /* 0x004fe400078ec0ff */
[----:B------:R-:W-:Y:S02]  /*133c0*/  LOP3.LUT R201, R201, 0xffff, RZ, 0xc0, !PT ;  /* 0x0000ffffc9c97812 */ /* 0x000fe400078ec0ff */
[----:B------:R-:W-:Y:S02]  /*133d0*/  LOP3.LUT R207, R207, 0xffff, RZ, 0xc0, !PT ;  /* 0x0000ffffcfcf7812 */ /* 0x000fe400078ec0ff */
[----:B------:R-:W-:Y:S02]  /*133e0*/  PRMT R39, R31, 0x3340, R201 ;  /* 0x000033401f277816 */ /* 0x000fe400000000c9 */
[----:B------:R-:W-:Y:S02]  /*133f0*/  SHF.R.U32.HI R37, RZ, 0x8, R35 ;  /* 0x00000008ff257819 */ /* 0x000fe40000011623 */
[----:B------:R-:W-:-:S02]  /*13400*/  PRMT R35, R35, 0x3340, R207 ;  /* 0x0000334023237816 */ /* 0x000fc400000000cf */
[----:B------:R-:W-:Y:S01]  /*13410*/  LOP3.LUT R205, R205, 0xffff, RZ, 0xc0, !PT ;  /* 0x0000ffffcdcd7812 */ /* 0x000fe200078ec0ff */
[----:B------:R-:W-:Y:S01]  /*13420*/  STL [R1+0x1364], R39 ;  /* 0x0013642701007387 */ /* 0x000fe20000100800 */
[----:B------:R-:W-:-:S03]  /*13430*/  F2FP.SATFINITE.E4M3.F32.PACK_AB_MERGE_C R104, R105, R104, RZ ;  /* 0x000000686968723e */ /* 0x000fc600048070ff */
[----:B------:R0:W-:Y:S01]  /*13440*/  STL [R1+0x1358], R35 ;  /* 0x0013582301007387 */ /* 0x0001e20000100800 */
[----:B------:R-:W-:Y:S02]  /*13450*/  LOP3.LUT R200, R200, 0xffff, RZ, 0xc0, !PT ;  /* 0x0000ffffc8c87812 */ /* 0x000fe400078ec0ff */
[----:B------:R-:W-:Y:S02]  /*13460*/  LOP3.LUT R104, R104, 0xffff, RZ, 0xc0, !PT ;  /* 0x0000ffff68687812 */ /* 0x000fe400078ec0ff */
[----:B------:R-:W-:Y:S02]  /*13470*/  SHF.R.U32.HI R41, RZ, 0x8, R33 ;  /* 0x00000008ff297819 */ /* 0x000fe40000011621 */
[--C-:B0-----:R-:W-:Y:S02]  /*13480*/  PRMT R35, R33, 0x3340, R205.reuse ;  /* 0x0000334021237816 */ /* 0x101fe400000000cd */
[----:B------:R-:W-:Y:S02]  /*13490*/  SHF.R.U32.HI R43, RZ, 0x8, R205 ;  /* 0x00000008ff2b7819 */ /* 0x000fe400000116cd */
[----:B------:R-:W-:Y:S01]  /*134a0*/  SHF.R.U32.HI R39, RZ, 0x8, R207 ;  /* 0x00000008ff277819 */ /* 0x000fe200000116cf */
[----:B------:R0:W-:Y:S01]  /*134b0*/  STL [R1+0x1354], R35 ;  /* 0x0013542301007387 */ /* 0x0001e20000100800 */
[----:B------:R-:W-:-:S02]  /*134c0*/  SHF.R.U32.HI R29, RZ, 0x8, R31 ;  /* 0x00000008ff1d7819 */ /* 0x000fc4000001161f */
[----:B------:R-:W-:Y:S02]  /*134d0*/  SHF.R.U32.HI R33, RZ, 0x8, R200 ;  /* 0x00000008ff217819 */ /* 0x000fe400000116c8 */
[----:B------:R-:W-:Y:S02]  /*134e0*/  SHF.R.U32.HI R31, RZ, 0x8, R201 ;  /* 0x00000008ff1f7819 */ /* 0x000fe400000116c9 */
[----:B------:R-:W-:Y:S02]  /*134f0*/  LOP3.LUT R41, R41, 0xffff, RZ, 0xc0, !PT ;  /* 0x0000ffff29297812 */ /* 0x000fe400078ec0ff */
[----:B0-----:R-:W-:Y:S02]  /*13500*/  SHF.R.U32.HI R35, RZ, 0x8, R104 ;  /* 0x00000008ff237819 */ /* 0x001fe40000011668 */
[----:B------:R-:W-:Y:S02]  /*13510*/  LOP3.LUT R43, R43, 0xffff, RZ, 0xc0, !PT ;  /* 0x0000ffff2b2b7812 */ /* 0x000fe400078ec0ff */
[----:B------:R-:W-:-:S02]  /*13520*/  LOP3.LUT R37, R37, 0xffff, RZ, 0xc0, !PT ;  /* 0x0000ffff25257812 */ /* 0x000fc400078ec0ff */
[----:B------:R-:W-:Y:S02]  /*13530*/  LOP3.LUT R39, R39, 0xffff, RZ, 0xc0, !PT ;  /* 0x0000ffff27277812 */ /* 0x000fe400078ec0ff */
[----:B------:R-:W-:Y:S02]  /*13540*/  LOP3.LUT R33, R33, 0xffff, RZ, 0xc0, !PT ;  /* 0x0000ffff21217812 */ /* 0x000fe400078ec0ff */
[----:B------:R-:W-:Y:S02]  /*13550*/  LOP3.LUT R35, R35, 0xffff, RZ, 0xc0, !PT ;  /* 0x0000ffff23237812 */ /* 0x000fe400078ec0ff */
[----:B------:R-:W-:Y:S02]  /*13560*/  PRMT R49, R200, 0x3340, R104 ;  /* 0x00003340c8317816 */ /* 0x000fe40000000068 */
[----:B------:R-:W-:Y:S02]  /*13570*/  LOP3.LUT R29, R29, 0xffff, RZ, 0xc0, !PT ;  /* 0x0000ffff1d1d7812 */ /* 0x000fe400078ec0ff */
[----:B------:R-:W-:-:S02]  /*13580*/  LOP3.LUT R31, R31, 0xffff, RZ, 0xc0, !PT ;  /* 0x0000ffff1f1f7812 */ /* 0x000fc400078ec0ff */
[----:B------:R-:W-:Y:S02]  /*13590*/  PRMT R41, R41, 0x3340, R43 ;  /* 0x0000334029297816 */ /* 0x000fe4000000002b */
[----:B------:R-:W-:Y:S02]  /*135a0*/  PRMT R37, R37, 0x3340, R39 ;  /* 0x0000334025257816 */ /* 0x000fe40000000027 */
[----:B------:R-:W-:Y:S01]  /*135b0*/  PRMT R35, R33, 0x3340, R35 ;  /* 0x0000334021237816 */ /* 0x000fe20000000023 */
[----:B------:R-:W-:Y:S01]  /*135c0*/  STL [R1+0x1360], R49 ;  /* 0x0013603101007387 */ /* 0x000fe20000100800 */
[----:B------:R-:W-:-:S03]  /*135d0*/  PRMT R33, R29, 0x3340, R31 ;  /* 0x000033401d217816 */ /* 0x000fc6000000001f */
[----:B------:R0:W-:Y:S04]  /*135e0*/  STL [R1+0x1184], R41 ;  /* 0x0011842901007387 */ /* 0x0001e80000100800 */
[----:B------:R-:W-:Y:S04]  /*135f0*/  STL [R1+0x1188], R37 ;  /* 0x0011882501007387 */ /* 0x000fe80000100800 */
        /* <DEDUP_REMOVED lines=10> */
[----:B0-----:R-:W-:Y:S02]  /*136a0*/  SHF.R.U32.HI R41, RZ, 0x8, R29 ;  /* 0x00000008ff297819 */ /* 0x001fe4000001161d */
[----:B------:R-:W-:-:S02]  /*136b0*/  PRMT R29, R29, 0x3340, R203 ;  /* 0x000033401d1d7816 */ /* 0x000fc400000000cb */
[----:B-1----:R-:W-:Y:S02]  /*136c0*/  PRMT R33, R204, 0x3340, R100 ;  /* 0x00003340cc217816 */ /* 0x002fe40000000064 */
[----:B------:R-:W-:Y:S01]  /*136d0*/  LOP3.LUT R197, R197, 0xffff, RZ, 0xc0, !PT ;  /* 0x0000ffffc5c57812 */ /* 0x000fe200078ec0ff */
[----:B------:R-:W-:Y:S01]  /*136e0*/  STL [R1+0x1348], R29 ;  /* 0x0013481d01007387 */ /* 0x000fe20000100800 */
[----:B------:R-:W-:-:S03]  /*136f0*/  F2FP.SATFINITE.E4M3.F32.PACK_AB_MERGE_C R102, R103, R102, RZ ;  /* 0x000000666766723e */ /* 0x000fc600048070ff */
[----:B------:R0:W-:Y:S01]  /*13700*/  STL [R1+0x134c], R33 ;  /* 0x00134c2101007387 */ /* 0x0001e20000100800 */
[----:B------:R-:W-:Y:S02]  /*13710*/  LOP3.LUT R202, R202, 0xffff, RZ, 0xc0, !PT ;  /* 0x0000ffffcaca7812 */ /* 0x000fe400078ec0ff */
[----:B------:R-:W-:Y:S02]  /*13720*/  LOP3.LUT R102, R102, 0xffff, RZ, 0xc0, !PT ;  /* 0x0000ffff66667812 */ /* 0x000fe400078ec0ff */
        /* <DEDUP_REMOVED lines=21> */
[----:B------:R0:W-:Y:S01]  /*13880*/  STL [R1+0x1350], R49 ;  /* 0x0013503101007387 */ /* 0x0001e20000100800 */
[----:B------:R-:W-:-:S03]  /*13890*/  PRMT R33, R29, 0x3340, R39 ;  /* 0x000033401d217816 */ /* 0x000fc60000000027 */
[----:B------:R-:W-:Y:S04]  /*138a0*/  STL [R1+0x1178], R41 ;  /* 0x0011782901007387 */ /* 0x000fe80000100800 */
[----:B------:R1:W-:Y:S04]  /*138b0*/  STL [R1+0x117c], R37 ;  /* 0x00117c2501007387 */ /* 0x0003e80000100800 */
[----:B------:R-:W-:Y:S04]  /*138c0*/  STL [R1+0x1180], R35 ;  /* 0x0011802301007387 */ /* 0x000fe80000100800 */
[----:B------:R-:W-:Y:S04]  /*138d0*/  STL [R1+0x1174], R33 ;  /* 0x0011742101007387 */ /* 0x000fe80000100800 */
[----:B0-----:R-:W4:Y:S01]  /*138e0*/  LDL.LU R49, [R1+0x470] ;  /* 0x0004700001317983 */ /* 0x001f220000300800 */
[----:B--2---:R-:W-:-:S03]  /*138f0*/  LOP3.LUT R31, R47, 0xffff, RZ, 0xc0, !PT ;  /* 0x0000ffff2f1f7812 */ /* 0x004fc600078ec0ff */
[----:B------:R-:W2:Y:S01]  /*13900*/  LDL.LU R47, [R1+0x46c] ;  /* 0x00046c00012f7983 */ /* 0x000ea20000300800 */
[----:B---3--:R-:W-:-:S03]  /*13910*/  LOP3.LUT R29, R45, 0xffff, RZ, 0xc0, !PT ;  /* 0x0000ffff2d1d7812 */ /* 0x008fc600078ec0ff */
[----:B------:R-:W3:Y:S01]  /*13920*/  LDL.LU R45, [R1+0x464] ;  /* 0x00046400012d7983 */ /* 0x000ee20000300800 */
[----:B------:R-:W-:Y:S02]  /*13930*/  LOP3.LUT R164, R164, 0xffff, RZ, 0xc0, !PT ;  /* 0x0000ffffa4a47812 */ /* 0x000fe400078ec0ff */
[----:B-1----:R-:W-:Y:S02]  /*13940*/  SHF.R.U32.HI R37, RZ, 0x8, R31 ;  /* 0x00000008ff257819 */ /* 0x002fe4000001161f */
[----:B------:R-:W-:Y:S02]  /*13950*/  PRMT R31, R31, 0x3340, R164 ;  /* 0x000033401f1f7816 */ /* 0x000fe400000000a4 */
[----:B------:R-:W-:Y:S02]  /*13960*/  LOP3.LUT R162, R162, 0xffff, RZ, 0xc0, !PT ;  /* 0x0000ffffa2a27812 */ /* 0x000fe400078ec0ff */
[----:B------:R-:W-:Y:S02]  /*13970*/  LOP3.LUT R250, R250, 0xffff, RZ, 0xc0, !PT ;  /* 0x0000fffffafa7812 */ /* 0x000fe400078ec0ff */
[----:B------:R-:W-:Y:S01]  /*13980*/  LOP3.LUT R24, R24, 0xffff, RZ, 0xc0, !PT ;  /* 0x0000ffff18187812 */ /* 0x000fe200078ec0ff */
[----:B------:R0:W-:Y:S01]  /*13990*/  STL [R1+0x12ac], R31 ;  /* 0x0012ac1f01007387 */ /* 0x0001e20000100800 */
[----:B------:R-:W-:-:S02]  /*139a0*/  LOP3.LUT R248, R248, 0xffff, RZ, 0xc0, !PT ;  /* 0x0000fffff8f87812 */ /* 0x000fc400078ec0ff */
[----:B------:R-:W-:Y:S02]  /*139b0*/  PRMT R41, R250, 0x3340, R24 ;  /* 0x00003340fa297816 */ /* 0x000fe40000000018 */
[----:B------:R-:W-:Y:S02]  /*139c0*/  LOP3.LUT R26, R26, 0xffff, RZ, 0xc0, !PT ;  /* 0x0000ffff1a1a7812 */ /* 0x000fe400078ec0ff */
[----:B0-----:R-:W-:Y:S02]  /*139d0*/  PRMT R31, R29, 0x3340, R162 ;  /* 0x000033401d1f7816 */ /* 0x001fe400000000a2 */
[----:B------:R-:W-:Y:S02]  /*139e0*/  SHF.R.U32.HI R39, RZ, 0x8, R164 ;  /* 0x00000008ff277819 */ /* 0x000fe400000116a4 */
[----:B------:R-:W-:Y:S01]  /*139f0*/  SHF.R.U32.HI R33, RZ, 0x8, R29 ;  /* 0x00000008ff217819 */ /* 0x000fe2000001161d */
[----:B------:R0:W-:Y:S01]  /*13a00*/  STL [R1+0x12b4], R31 ;  /* 0x0012b41f01007387 */ /* 0x0001e20000100800 */
[----:B------:R-:W-:-:S02]  /*13a10*/  SHF.R.U32.HI R35, RZ, 0x8, R162 ;  /* 0x00000008ff237819 */ /* 0x000fc400000116a2 */
[----:B------:R-:W-:Y:S01]  /*13a20*/  SHF.R.U32.HI R29, RZ, 0x8, R250 ;  /* 0x00000008ff1d7819 */ /* 0x000fe200000116fa */
[----:B------:R1:W-:Y:S01]  /*13a30*/  STL [R1+0x12b8], R41 ;  /* 0x0012b82901007387 */ /* 0x0003e20000100800 */
[----:B------:R-:W-:Y:S02]  /*13a40*/  LOP3.LUT R37, R37, 0xffff, RZ, 0xc0, !PT ;  /* 0x0000ffff25257812 */ /* 0x000fe400078ec0ff */
[----:B------:R-:W-:Y:S02]  /*13a50*/  LOP3.LUT R39, R39, 0xffff, RZ, 0xc0, !PT ;  /* 0x0000ffff27277812 */ /* 0x000fe400078ec0ff */
[----:B0-----:R-:W-:Y:S02]  /*13a60*/  SHF.R.U32.HI R31, RZ, 0x8, R24 ;  /* 0x00000008ff1f7819 */ /* 0x001fe40000011618 */
[----:B------:R-:W-:Y:S02]  /*13a70*/  SHF.R.U32.HI R24, RZ, 0x8, R248 ;  /* 0x00000008ff187819 */ /* 0x000fe400000116f8 */
[----:B-1----:R-:W-:-:S02]  /*13a80*/  PRMT R41, R248, 0x3340, R26 ;  /* 0x00003340f8297816 */ /* 0x002fc4000000001a */
[----:B------:R-:W-:Y:S02]  /*13a90*/  SHF.R.U32.HI R26, RZ, 0x8, R26 ;  /* 0x00000008ff1a7819 */ /* 0x000fe4000001161a */
[----:B------:R-:W-:Y:S02]  /*13aa0*/  LOP3.LUT R33, R33, 0xffff, RZ, 0xc0, !PT ;  /* 0x0000ffff21217812 */ /* 0x000fe400078ec0ff */
[----:B------:R-:W-:Y:S02]  /*13ab0*/  LOP3.LUT R35, R35, 0xffff, RZ, 0xc0, !PT ;  /* 0x0000ffff23237812 */ /* 0x000fe400078ec0ff */
[----:B------:R-:W-:Y:S02]  /*13ac0*/  LOP3.LUT R29, R29, 0xffff, RZ, 0xc0, !PT ;  /* 0x0000ffff1d1d7812 */ /* 0x000fe400078ec0ff */
[----:B------:R-:W-:Y:S02]  /*13ad0*/  LOP3.LUT R31, R31, 0xffff, RZ, 0xc0, !PT ;  /* 0x0000ffff1f1f7812 */ /* 0x000fe400078ec0ff */
[----:B------:R-:W-:-:S02]  /*13ae0*/  LOP3.LUT R24, R24, 0xffff, RZ, 0xc0, !PT ;  /* 0x0000ffff18187812 */ /* 0x000fc400078ec0ff */
[----:B------:R-:W-:Y:S02]  /*13af0*/  LOP3.LUT R26, R26, 0xffff, RZ, 0xc0, !PT ;  /* 0x0000ffff1a1a7812 */ /* 0x000fe400078ec0ff */
[----:B------:R-:W-:Y:S02]  /*13b00*/  PRMT R37, R37, 0x3340, R39 ;  /* 0x0000334025257816 */ /* 0x000fe40000000027 */
[----:B------:R-:W-:Y:S02]  /*13b10*/  PRMT R33, R33, 0x3340, R35 ;  /* 0x0000334021217816 */ /* 0x000fe40000000023 */
[----:B------:R-:W-:Y:S01]  /*13b20*/  PRMT R29, R29, 0x3340, R31 ;  /* 0x000033401d1d7816 */ /* 0x000fe2000000001f */
[----:B------:R-:W-:Y:S01]  /*13b30*/  STL [R1+0x12e4], R41 ;  /* 0x0012e42901007387 */ /* 0x000fe20000100800 */
[----:B------:R-:W-:-:S03]  /*13b40*/  PRMT R24, R24, 0x3340, R26 ;  /* 0x0000334018187816 */ /* 0x000fc6000000001a */
[----:B------:R-:W-:Y:S04]  /*13b50*/  STL [R1+0x10b8], R37 ;  /* 0x0010b82501007387 */ /* 0x000fe80000100800 */
[----:B------:R-:W-:Y:S04]  /*13b60*/  STL [R1+0x10c0], R33 ;  /* 0x0010c02101007387 */ /* 0x000fe80000100800 */
[----:B------:R-:W-:Y:S04]  /*13b70*/  STL [R1+0x10c4], R29 ;  /* 0x0010c41d01007387 */ /* 0x000fe80000100800 */
[----:B------:R3:W-:Y:S01]  /*13b80*/  STL [R1+0x10f8], R24 ;  /* 0x0010f81801007387 */ /* 0x0007e20000100800 */
[----:B--2---:R-:W-:-:S03]  /*13b90*/  LOP3.LUT R26, R47, 0xffff, RZ, 0xc0, !PT ;  /* 0x0000ffff2f1a7812 */ /* 0x004fc600078ec0ff */
[----:B------:R-:W2:Y:S01]  /*13ba0*/  LDL.LU R47, [R1+0x61c] ;  /* 0x00061c00012f7983 */ /* 0x000ea20000300800 */
[----:B---3--:R-:W-:-:S03]  /*13bb0*/  LOP3.LUT R24, R45, 0xffff, RZ, 0xc0, !PT ;  /* 0x0000ffff2d187812 */ /* 0x008fc600078ec0ff */
[----:B------:R-:W3:Y:S01]  /*13bc0*/  LDL.LU R45, [R1+0x618] ;  /* 0x00061800012d7983 */ /* 0x000ee20000300800 */
[----:B------:R-:W-:Y:S02]  /*13bd0*/  F2FP.SATFINITE.E4M3.F32.PACK_AB_MERGE_C R96, R97, R96, RZ ;  /* 0x000000606160723e */ /* 0x000fe400048070ff */
[----:B----4-:R-:W-:Y:S02]  /*13be0*/  LOP3.LUT R31, R49, 0xffff, RZ, 0xc0, !PT ;  /* 0x0000ffff311f7812 */ /* 0x010fe400078ec0ff */
[----:B------:R-:W-:Y:S02]  /*13bf0*/  LOP3.LUT R193, R193, 0xffff, RZ, 0xc0, !PT ;  /* 0x0000ffffc1c17812 */ /* 0x000fe400078ec0ff */
[----:B------:R-:W-:Y:S02]  /*13c00*/  LOP3.LUT R199, R199, 0xffff, RZ, 0xc0, !PT ;  /* 0x0000ffffc7c77812 */ /* 0x000fe400078ec0ff */
[----:B------:R-:W-:Y:S02]  /*13c10*/  LOP3.LUT R206, R206, 0xffff, RZ, 0xc0, !PT ;  /* 0x0000ffffcece7812 */ /* 0x000fe400078ec0ff */
[----:B------:R-:W-:-:S02]  /*13c20*/  LOP3.LUT R96, R96, 0xffff, RZ, 0xc0, !PT ;  /* 0x0000ffff60607812 */ /* 0x000fc400078ec0ff */
[----:B------:R-:W-:Y:S02]  /*13c30*/  PRMT R33, R31, 0x3340, R193 ;  /* 0x000033401f217816 */ /* 0x000fe400000000c1 */
[----:B------:R-:W-:Y:S02]  /*13c40*/  SHF.R.U32.HI R37, RZ, 0x8, R24 ;  /* 0x00000008ff257819 */ /* 0x000fe40000011618 */
[--C-:B------:R-:W-:Y:S02]  /*13c50*/  PRMT R24, R24, 0x3340, R199.reuse ;  /* 0x0000334018187816 */ /* 0x100fe400000000c7 */
[----:B------:R-:W-:Y:S01]  /*13c60*/  PRMT R41, R206, 0x3340, R96 ;  /* 0x00003340ce297816 */ /* 0x000fe20000000060 */
[----:B------:R0:W-:Y:S01]  /*13c70*/  STL [R1+0x133c], R33 ;  /* 0x00133c2101007387 */ /* 0x0001e20000100800 */
[----:B------:R-:W-:Y:S02]  /*13c80*/  LOP3.LUT R195, R195, 0xffff, RZ, 0xc0, !PT ;  /* 0x0000ffffc3c37812 */ /* 0x000fe400078ec0ff */
[----:B------:R-:W-:Y:S01]  /*13c90*/  SHF.R.U32.HI R39, RZ, 0x8, R199 ;  /* 0x00000008ff277819 */ /* 0x000fe200000116c7 */
[----:B------:R1:W-:Y:S01]  /*13ca0*/  STL [R1+0x1334], R24 ;  /* 0x0013341801007387 */ /* 0x0003e20000100800 */
[----:B------:R-:W-:-:S02]  /*13cb0*/  SHF.R.U32.HI R29, RZ, 0x8, R31 ;  /* 0x00000008ff1d7819 */ /* 0x000fc4000001161f */
[----:B------:R-:W-:Y:S01]  /*13cc0*/  SHF.R.U32.HI R35, RZ, 0x8, R96 ;  /* 0x00000008ff237819 */ /* 0x000fe20000011660 */
[----:B------:R4:W-:Y:S01]  /*13cd0*/  STL [R1+0x1338], R41 ;  /* 0x0013382901007387 */ /* 0x0009e20000100800 */
[----:B------:R-:W-:Y:S02]  /*13ce0*/  SHF.R.U32.HI R31, RZ, 0x8, R193 ;  /* 0x00000008ff1f7819 */ /* 0x000fe400000116c1 */
[----:B0-----:R-:W-:Y:S02]  /*13cf0*/  SHF.R.U32.HI R33, RZ, 0x8, R206 ;  /* 0x00000008ff217819 */ /* 0x001fe400000116ce */
[----:B-1----:R-:W-:Y:S02]  /*13d00*/  SHF.R.U32.HI R24, RZ, 0x8, R26 ;  /* 0x00000008ff187819 */ /* 0x002fe4000001161a */
[----:B------:R-:W-:Y:S02]  /*13d10*/  LOP3.LUT R37, R37, 0xffff, RZ, 0xc0, !PT ;  /* 0x0000ffff25257812 */ /* 0x000fe400078ec0ff */
[----:B----4-:R-:W-:-:S02]  /*13d20*/  PRMT R41, R26, 0x3340, R195 ;  /* 0x000033401a297816 */ /* 0x010fc400000000c3 */
[----:B------:R-:W-:Y:S02]  /*13d30*/  SHF.R.U32.HI R26, RZ, 0x8, R195 ;  /* 0x00000008ff1a7819 */ /* 0x000fe400000116c3 */
[----:B------:R-:W-:Y:S02]  /*13d40*/  LOP3.LUT R39, R39, 0xffff, RZ, 0xc0, !PT ;  /* 0x0000ffff27277812 */ /* 0x000fe400078ec0ff */
[----:B------:R-:W-:Y:S02]  /*13d50*/  LOP3.LUT R33, R33, 0xffff, RZ, 0xc0, !PT ;  /* 0x0000ffff21217812 */ /* 0x000fe400078ec0ff */
[----:B------:R-:W-:Y:S02]  /*13d60*/  LOP3.LUT R35, R35, 0xffff, RZ, 0xc0, !PT ;  /* 0x0000ffff23237812 */ /* 0x000fe400078ec0ff */
[----:B------:R-:W-:Y:S02]  /*13d70*/  LOP3.LUT R29, R29, 0xffff, RZ, 0xc0, !PT ;  /* 0x0000ffff1d1d7812 */ /* 0x000fe400078ec0ff */
[----:B------:R-:W-:-:S02]  /*13d80*/  LOP3.LUT R31, R31, 0xffff, RZ, 0xc0, !PT ;  /* 0x0000ffff1f1f7812 */ /* 0x000fc400078ec0ff */
[----:B------:R-:W-:Y:S02]  /*13d90*/  LOP3.LUT R24, R24, 0xffff, RZ, 0xc0, !PT ;  /* 0x0000ffff18187812 */ /* 0x000fe400078ec0ff */
        /* <DEDUP_REMOVED lines=18> */
[----:B------:R-:W-:Y:S02]  /*13ec0*/  LOP3.LUT R92, R92, 0xffff, RZ, 0xc0, !PT ;  /* 0x0000ffff5c5c7812 */ /* 0x000fe400078ec0ff */
[----:B0-----:R-:W-:-:S02]  /*13ed0*/  LOP3.LUT R26, R28, 0xffff, RZ, 0xc0, !PT ;  /* 0x0000ffff1c1a7812 */ /* 0x001fc400078ec0ff */
[----:B------:R-:W-:Y:S02]  /*13ee0*/  SHF.R.U32.HI R31, RZ, 0x8, R29 ;  /* 0x00000008ff1f7819 */ /* 0x000fe4000001161d */
[----:B------:R-:W-:Y:S02]  /*13ef0*/  PRMT R29, R29, 0x3340, R160 ;  /* 0x000033401d1d7816 */ /* 0x000fe400000000a0 */
[----:B------:R-:W-:Y:S02]  /*13f00*/  SHF.R.U32.HI R28, RZ, 0x8, R24 ;  /* 0x00000008ff1c7819 */ /* 0x000fe40000011618 */
[----:B------:R-:W-:Y:S02]  /*13f10*/  PRMT R24, R24, 0x3340, R158 ;  /* 0x0000334018187816 */ /* 0x000fe4000000009e */
[----:B------:R-:W-:Y:S01]  /*13f20*/  PRMT R39, R210, 0x3340, R92 ;  /* 0x00003340d2277816 */ /* 0x000fe2000000005c */
[----:B------:R0:W-:Y:S01]  /*13f30*/  STL [R1+0x12d4], R29 ;  /* 0x0012d41d01007387 */ /* 0x0001e20000100800 */
[----:B------:R-:W-:-:S02]  /*13f40*/  LOP3.LUT R246, R246, 0xffff, RZ, 0xc0, !PT ;  /* 0x0000fffff6f67812 */ /* 0x000fc400078ec0ff */
[----:B------:R-:W-:Y:S01]  /*13f50*/  SHF.R.U32.HI R35, RZ, 0x8, R210 ;  /* 0x00000008ff237819 */ /* 0x000fe200000116d2 */
[----:B------:R1:W-:Y:S01]  /*13f60*/  STL [R1+0x12d8], R24 ;  /* 0x0012d81801007387 */ /* 0x0003e20000100800 */
[----:B------:R-:W-:Y:S02]  /*13f70*/  SHF.R.U32.HI R37, RZ, 0x8, R92 ;  /* 0x00000008ff257819 */ /* 0x000fe4000001165c */
[----:B------:R-:W-:Y:S01]  /*13f80*/  SHF.R.U32.HI R33, RZ, 0x8, R160 ;  /* 0x00000008ff217819 */ /* 0x000fe200000116a0 */
[----:B------:R4:W-:Y:S01]  /*13f90*/  STL [R1+0x1330], R39 ;  /* 0x0013302701007387 */ /* 0x0009e20000100800 */
[----:B0-----:R-:W-:Y:S02]  /*13fa0*/  SHF.R.U32.HI R29, RZ, 0x8, R158 ;  /* 0x00000008ff1d7819 */ /* 0x001fe4000001169e */
[----:B------:R-:W-:Y:S02]  /*13fb0*/  LOP3.LUT R35, R35, 0xffff, RZ, 0xc0, !PT ;  /* 0x0000ffff23237812 */ /* 0x000fe400078ec0ff */
[----:B-1----:R-:W-:-:S02]  /*13fc0*/  SHF.R.U32.HI R24, RZ, 0x8, R246 ;  /* 0x00000008ff187819 */ /* 0x002fc400000116f6 */
[----:B------:R-:W-:Y:S02]  /*13fd0*/  LOP3.LUT R37, R37, 0xffff, RZ, 0xc0, !PT ;  /* 0x0000ffff25257812 */ /* 0x000fe400078ec0ff */
[--C-:B----4-:R-:W-:Y:S02]  /*13fe0*/  PRMT R39, R246, 0x3340, R26.reuse ;  /* 0x00003340f6277816 */ /* 0x110fe4000000001a */
[----:B------:R-:W-:Y:S02]  /*13ff0*/  SHF.R.U32.HI R26, RZ, 0x8, R26 ;  /* 0x00000008ff1a7819 */ /* 0x000fe4000001161a */
[----:B------:R-:W-:Y:S02]  /*14000*/  LOP3.LUT R31, R31, 0xffff, RZ, 0xc0, !PT ;  /* 0x0000ffff1f1f7812 */ /* 0x000fe400078ec0ff */
[----:B------:R-:W-:Y:S02]  /*14010*/  LOP3.LUT R33, R33, 0xffff, RZ, 0xc0, !PT ;  /* 0x0000ffff21217812 */ /* 0x000fe400078ec0ff */
[----:B------:R-:W-:-:S02]  /*14020*/  LOP3.LUT R28, R28, 0xffff, RZ, 0xc0, !PT ;  /* 0x0000ffff1c1c7812 */ /* 0x000fc400078ec0ff */
[----:B------:R-:W-:Y:S02]  /*14030*/  LOP3.LUT R29, R29, 0xffff, RZ, 0xc0, !PT ;  /* 0x0000ffff1d1d7812 */ /* 0x000fe400078ec0ff */
        /* <DEDUP_REMOVED lines=8> */
[----:B------:R0:W-:Y:S04]  /*140c0*/  STL [R1+0x10dc], R31 ;  /* 0x0010dc1f01007387 */ /* 0x0001e80000100800 */
[----:B------:R-:W-:Y:S04]  /*140d0*/  STL [R1+0x10e0], R29 ;  /* 0x0010e01d01007387 */ /* 0x000fe80000100800 */
[----:B------:R-:W-:Y:S01]  /*140e0*/  STL [R1+0x10e8], R28 ;  /* 0x0010e81c01007387 */ /* 0x000fe20000100800 */
[----:B--2---:R-:W-:-:S03]  /*140f0*/  LOP3.LUT R24, R47, 0xffff, RZ, 0xc0, !PT ;  /* 0x0000ffff2f187812 */ /* 0x004fc600078ec0ff */
[----:B------:R-:W2:Y:S01]  /*14100*/  LDL.LU R47, [R1+0x614] ;  /* 0x00061400012f7983 */ /* 0x000ea20000300800 */
[----:B---3--:R-:W-:-:S03]  /*14110*/  LOP3.LUT R26, R45, 0xffff, RZ, 0xc0, !PT ;  /* 0x0000ffff2d1a7812 */ /* 0x008fc600078ec0ff */
[----:B------:R-:W3:Y:S01]  /*14120*/  LDL.LU R45, [R1+0x610] ;  /* 0x00061000012d7983 */ /* 0x000ee20000300800 */
[----:B------:R-:W-:Y:S02]  /*14130*/  LOP3.LUT R187, R187, 0xffff, RZ, 0xc0, !PT ;  /* 0x0000ffffbbbb7812 */ /* 0x000fe400078ec0ff */
[----:B------:R-:W-:Y:S02]  /*14140*/  LOP3.LUT R189, R189, 0xffff, RZ, 0xc0, !PT ;  /* 0x0000ffffbdbd7812 */ /* 0x000fe400078ec0ff */
[----:B0-----:R-:W-:Y:S02]  /*14150*/  PRMT R31, R24, 0x3340, R187 ;  /* 0x00003340181f7816 */ /* 0x001fe400000000bb */
        /* <DEDUP_REMOVED lines=9> */
[--C-:B------:R-:W-:Y:S02]  /*141f0*/  SHF.R.U32.HI R35, RZ, 0x8, R30.reuse ;  /* 0x00000008ff237819 */ /* 0x100fe4000001161e */
        /* <DEDUP_REMOVED lines=25> */
[----:B------:R1:W-:Y:S01]  /*14390*/  STL [R1+0x1154], R28 ;  /* 0x0011541c01007387 */ /* 0x0003e20000100800 */
[----:B--2---:R-:W-:-:S03]  /*143a0*/  LOP3.LUT R26, R47, 0xffff, RZ, 0xc0, !PT ;  /* 0x0000ffff2f1a7812 */ /* 0x004fc600078ec0ff */
[----:B------:R-:W2:Y:S01]  /*143b0*/  LDL.LU R47, [R1+0x480] ;  /* 0x00048000012f7983 */ /* 0x000ea20000300800 */
[----:B---3--:R-:W-:-:S03]  /*143c0*/  LOP3.LUT R24, R45, 0xffff, RZ, 0xc0, !PT ;  /* 0x0000ffff2d187812 */ /* 0x008fc600078ec0ff */
[----:B------:R-:W3:Y:S01]  /*143d0*/  LDL.LU R45, [R1+0x47c] ;  /* 0x00047c00012d7983 */ /* 0x000ee20000300800 */
[----:B------:R-:W-:Y:S02]  /*143e0*/  LOP3.LUT R156, R156, 0xffff, RZ, 0xc0, !PT ;  /* 0x0000ffff9c9c7812 */ /* 0x000fe400078ec0ff */
[----:B------:R-:W-:Y:S02]  /*143f0*/  F2FP.SATFINITE.E4M3.F32.PACK_AB_MERGE_C R88, R89, R88, RZ ;  /* 0x000000585958723e */ /* 0x000fe400048070ff */
[----:B0-----:R-:W-:Y:S02]  /*14400*/  SHF.R.U32.HI R30, RZ, 0x8, R26 ;  /* 0x00000008ff1e7819 */ /* 0x001fe4000001161a */
[----:B------:R-:W-:Y:S02]  /*14410*/  PRMT R26, R26, 0x3340, R156 ;  /* 0x000033401a1a7816 */ /* 0x000fe4000000009c */
[----:B------:R-:W-:Y:S02]  /*14420*/  LOP3.LUT R154, R154, 0xffff, RZ, 0xc0, !PT ;  /* 0x0000ffff9a9a7812 */ /* 0x000fe400078ec0ff */
[----:B------:R-:W-:-:S02]  /*14430*/  LOP3.LUT R212, R212, 0xffff, RZ, 0xc0, !PT ;  /* 0x0000ffffd4d47812 */ /* 0x000fc400078ec0ff */
[----:B------:R-:W-:Y:S01]  /*14440*/  LOP3.LUT R88, R88, 0xffff, RZ, 0xc0, !PT ;  /* 0x0000ffff58587812 */ /* 0x000fe200078ec0ff */
[----:B------:R0:W-:Y:S01]  /*14450*/  STL [R1+0x12b0], R26 ;  /* 0x0012b01a01007387 */ /* 0x0001e20000100800 */
[----:B-1----:R-:W-:Y:S02]  /*14460*/  SHF.R.U32.HI R28, RZ, 0x8, R24 ;  /* 0x00000008ff1c7819 */ /* 0x002fe40000011618 */
[----:B------:R-:W-:Y:S02]  /*14470*/  PRMT R24, R24, 0x3340, R154 ;  /* 0x0000334018187816 */ /* 0x000fe4000000009a */
[----:B------:R-:W-:Y:S02]  /*14480*/  LOP3.LUT R242, R242, 0xffff, RZ, 0xc0, !PT ;  /* 0x0000fffff2f27812 */ /* 0x000fe400078ec0ff */
[----:B------:R-:W-:Y:S02]  /*14490*/  LOP3.LUT R32, R32, 0xffff, RZ, 0xc0, !PT ;  /* 0x0000ffff20207812 */ /* 0x000fe400078ec0ff */
[----:B0-----:R-:W-:Y:S01]  /*144a0*/  PRMT R26, R212, 0x3340, R88 ;  /* 0x00003340d41a7816 */ /* 0x001fe20000000058 */
[----:B------:R0:W-:Y:S01]  /*144b0*/  STL [R1+0x12bc], R24 ;  /* 0x0012bc1801007387 */ /* 0x0001e20000100800 */
[----:B------:R-:W-:-:S02]  /*144c0*/  SHF.R.U32.HI R35, RZ, 0x8, R212 ;  /* 0x00000008ff237819 */ /* 0x000fc400000116d4 */
[----:B------:R-:W-:Y:S01]  /*144d0*/  SHF.R.U32.HI R33, RZ, 0x8, R88 ;  /* 0x00000008ff217819 */ /* 0x000fe20000011658 */
[----:B------:R1:W-:Y:S01]  /*144e0*/  STL [R1+0x1320], R26 ;  /* 0x0013201a01007387 */ /* 0x0003e20000100800 */
[----:B------:R-:W-:Y:S02]  /*144f0*/  SHF.R.U32.HI R31, RZ, 0x8, R156 ;  /* 0x00000008ff1f7819 */ /* 0x000fe4000001169c */
[----:B------:R-:W-:Y:S02]  /*14500*/  SHF.R.U32.HI R29, RZ, 0x8, R154 ;  /* 0x00000008ff1d7819 */ /* 0x000fe4000001169a */
[----:B------:R-:W-:Y:S02]  /*14510*/  PRMT R37, R242, 0x3340, R32 ;  /* 0x00003340f2257816 */ /* 0x000fe40000000020 */
[----:B0-----:R-:W-:Y:S02]  /*14520*/  SHF.R.U32.HI R24, RZ, 0x8, R242 ;  /* 0x00000008ff187819 */ /* 0x001fe400000116f2 */
[----:B------:R-:W-:-:S02]  /*14530*/  LOP3.LUT R33, R33, 0xffff, RZ, 0xc0, !PT ;  /* 0x0000ffff21217812 */ /* 0x000fc400078ec0ff */
[----:B-1----:R-:W-:Y:S02]  /*14540*/  SHF.R.U32.HI R26, RZ, 0x8, R32 ;  /* 0x00000008ff1a7819 */ /* 0x002fe40000011620 */
        /* <DEDUP_REMOVED lines=21> */
[----:B0-----:R-:W-:Y:S02]  /*146a0*/  SHF.R.U32.HI R30, RZ, 0x8, R26 ;  /* 0x00000008ff1e7819 */ /* 0x001fe4000001161a */
[----:B------:R-:W-:Y:S02]  /*146b0*/  PRMT R26, R26, 0x3340, R183 ;  /* 0x000033401a1a7816 */ /* 0x000fe400000000b7 */
[----:B------:R-:W-:Y:S02]  /*146c0*/  LOP3.LUT R185, R185, 0xffff, RZ, 0xc0, !PT ;  /* 0x0000ffffb9b97812 */ /* 0x000fe400078ec0ff */
[----:B------:R-:W-:Y:S02]  /*146d0*/  LOP3.LUT R240, R240, 0xffff, RZ, 0xc0, !PT ;  /* 0x0000fffff0f07812 */ /* 0x000fe400078ec0ff */
[----:B------:R-:W-:Y:S01]  /*146e0*/  LOP3.LUT R34, R34, 0xffff, RZ, 0xc0, !PT ;  /* 0x0000ffff22227812 */ /* 0x000fe200078ec0ff */
[----:B------:R0:W-:Y:S01]  /*146f0*/  STL [R1+0x1314], R26 ;  /* 0x0013141a01007387 */ /* 0x0001e20000100800 */
[----:B-1----:R-:W-:-:S02]  /*14700*/  SHF.R.U32.HI R28, RZ, 0x8, R24 ;  /* 0x00000008ff1c7819 */ /* 0x002fc40000011618 */
[----:B------:R-:W-:Y:S02]  /*14710*/  PRMT R24, R24, 0x3340, R185 ;  /* 0x0000334018187816 */ /* 0x000fe400000000b9 */
[----:B------:R-:W-:Y:S02]  /*14720*/  LOP3.LUT R216, R216, 0xffff, RZ, 0xc0, !PT ;  /* 0x0000ffffd8d87812 */ /* 0x000fe400078ec0ff */
[----:B------:R-:W-:Y:S02]  /*14730*/  LOP3.LUT R84, R84, 0xffff, RZ, 0xc0, !PT ;  /* 0x0000ffff54547812 */ /* 0x000fe400078ec0ff */
[----:B0-----:R-:W-:Y:S01]  /*14740*/  PRMT R26, R240, 0x3340, R34 ;  /* 0x00003340f01a7816 */ /* 0x001fe20000000022 */
[----:B------:R0:W-:Y:S01]  /*14750*/  STL [R1+0x1318], R24 ;  /* 0x0013181801007387 */ /* 0x0001e20000100800 */
[----:B------:R-:W-:Y:S02]  /*14760*/  SHF.R.U32.HI R32, RZ, 0x8, R240 ;  /* 0x00000008ff207819 */ /* 0x000fe400000116f0 */
[----:B------:R-:W-:Y:S01]  /*14770*/  SHF.R.U32.HI R33, RZ, 0x8, R34 ;  /* 0x00000008ff217819 */ /* 0x000fe20000011622 */
[----:B------:R1:W-:Y:S01]  /*14780*/  STL [R1+0x129c], R26 ;  /* 0x00129c1a01007387 */ /* 0x0003e20000100800 */
[----:B------:R-:W-:-:S02]  /*14790*/  SHF.R.U32.HI R31, RZ, 0x8, R183 ;  /* 0x00000008ff1f7819 */ /* 0x000fc400000116b7 */
[----:B------:R-:W-:Y:S02]  /*147a0*/  SHF.R.U32.HI R29, RZ, 0x8, R185 ;  /* 0x00000008ff1d7819 */ /* 0x000fe400000116b9 */
[----:B------:R-:W-:Y:S02]  /*147b0*/  LOP3.LUT R32, R32, 0xffff, RZ, 0xc0, !PT ;  /* 0x0000ffff20207812 */ /* 0x000fe400078ec0ff */
[----:B0-----:R-:W-:Y:S02]  /*147c0*/  SHF.R.U32.HI R24, RZ, 0x8, R216 ;  /* 0x00000008ff187819 */ /* 0x001fe400000116d8 */
[----:B------:R-:W-:Y:S02]  /*147d0*/  LOP3.LUT R33, R33, 0xffff, RZ, 0xc0, !PT ;  /* 0x0000ffff21217812 */ /* 0x000fe400078ec0ff */
[----:B-1----:R-:W-:Y:S02]  /*147e0*/  SHF.R.U32.HI R26, RZ, 0x8, R84 ;  /* 0x00000008ff1a7819 */ /* 0x002fe40000011654 */
        /* <DEDUP_REMOVED lines=13> */
[----:B------:R-:W-:Y:S04]  /*148c0*/  STL [R1+0x1130], R30 ;  /* 0x0011301e01007387 */ /* 0x000fe80000100800 */
[----:B------:R0:W-:Y:S04]  /*148d0*/  STL [R1+0x1138], R29 ;  /* 0x0011381d01007387 */ /* 0x0001e80000100800 */
[----:B------:R1:W-:Y:S01]  /*148e0*/  STL [R1+0x1140], R28 ;  /* 0x0011401c01007387 */ /* 0x0003e20000100800 */
[----:B--2---:R-:W-:-:S03]  /*148f0*/  LOP3.LUT R26, R47, 0xffff, RZ, 0xc0, !PT ;  /* 0x0000ffff2f1a7812 */ /* 0x004fc600078ec0ff */
[----:B------:R-:W2:Y:S01]  /*14900*/  LDL.LU R47, [R1+0x488] ;  /* 0x00048800012f7983 */ /* 0x000ea20000300800 */
[----:B---3--:R-:W-:-:S03]  /*14910*/  LOP3.LUT R24, R45, 0xffff, RZ, 0xc0, !PT ;  /* 0x0000ffff2d187812 */ /* 0x008fc600078ec0ff */
[----:B------:R-:W3:Y:S01]  /*14920*/  LDL.LU R45, [R1+0x484] ;  /* 0x00048400012d7983 */ /* 0x000ee20000300800 */
[----:B------:R-:W-:Y:S02]  /*14930*/  LOP3.LUT R152, R152, 0xffff, RZ, 0xc0, !PT ;  /* 0x0000ffff98987812 */ /* 0x000fe400078ec0ff */
[----:B------:R-:W-:Y:S02]  /*14940*/  LOP3.LUT R22, R22, 0xffff, RZ, 0xc0, !PT ;  /* 0x0000ffff16167812 */ /* 0x000fe400078ec0ff */
[----:B0-----:R-:W-:Y:S02]  /*14950*/  SHF.R.U32.HI R29, RZ, 0x8, R26 ;  /* 0x00000008ff1d7819 */ /* 0x001fe4000001161a */
[----:B-1----:R-:W-:Y:S02]  /*14960*/  PRMT R28, R26, 0x3340, R152 ;  /* 0x000033401a1c7816 */ /* 0x002fe40000000098 */
[----:B------:R-:W-:Y:S02]  /*14970*/  SHF.R.U32.HI R26, RZ, 0x8, R24 ;  /* 0x00000008ff1a7819 */ /* 0x000fe40000011618 */
[----:B------:R-:W-:-:S02]  /*14980*/  PRMT R24, R24, 0x3340, R22 ;  /* 0x0000334018187816 */ /* 0x000fc40000000016 */
[----:B------:R-:W-:Y:S02]  /*14990*/  LOP3.LUT R214, R214, 0xffff, RZ, 0xc0, !PT ;  /* 0x0000ffffd6d67812 */ /* 0x000fe400078ec0ff */
[----:B------:R-:W-:Y:S01]  /*149a0*/  LOP3.LUT R86, R86, 0xffff, RZ, 0xc0, !PT ;  /* 0x0000ffff56567812 */ /* 0x000fe200078ec0ff */
[----:B------:R-:W-:Y:S01]  /*149b0*/  STL [R1+0x12a0], R28 ;  /* 0x0012a01c01007387 */ /* 0x000fe20000100800 */
        /* <DEDUP_REMOVED lines=10> */
[----:B------:R-:W-:Y:S02]  /*14a60*/  LOP3.LUT R31, R31, 0xffff, RZ, 0xc0, !PT ;  /* 0x0000ffff1f1f7812 */ /* 0x000fe400078ec0ff */
[----:B------:R-:W-:Y:S02]  /*14a70*/  LOP3.LUT R32, R32, 0xffff, RZ, 0xc0, !PT ;  /* 0x0000ffff20207812 */ /* 0x000fe400078ec0ff */
[----:B------:R-:W-:Y:S02]  /*14a80*/  LOP3.LUT R29, R29, 0xffff, RZ, 0xc0, !PT ;  /* 0x0000ffff1d1d7812 */ /* 0x000fe400078ec0ff */
[----:B0-----:R-:W-:Y:S02]  /*14a90*/  SHF.R.U32.HI R24, RZ, 0x8, R36 ;  /* 0x00000008ff187819 */ /* 0x001fe40000011624 */
        /* <DEDUP_REMOVED lines=11> */
[----:B------:R0:W-:Y:S04]  /*14b50*/  STL [R1+0x1128], R31 ;  /* 0x0011281f01007387 */ /* 0x0001e80000100800 */
[----:B------:R1:W-:Y:S01]  /*14b60*/  STL [R1+0x10ac], R29 ;  /* 0x0010ac1d01007387 */ /* 0x0003e20000100800 */
[----:B------:R-:W-:-:S03]  /*14b70*/  LOP3.LUT R179, R179, 0xffff, RZ, 0xc0, !PT ;  /* 0x0000ffffb3b37812 */ /* 0x000fc600078ec0ff */
[----:B------:R-:W-:Y:S04]  /*14b80*/  STL [R1+0x10b0], R28 ;  /* 0x0010b01c01007387 */ /* 0x000fe80000100800 */
[----:B------:R-:W-:Y:S04]  /*14b90*/  STL [R1+0x10b4], R26 ;  /* 0x0010b41a01007387 */ /* 0x000fe80000100800 */
[----:B------:R-:W4:Y:S01]  /*14ba0*/  LDL.LU R49, [R1+0x600] ;  /* 0x0006000001317983 */ /* 0x000f220000300800 */
[----:B------:R-:W-:Y:S02]  /*14bb0*/  LOP3.LUT R236, R236, 0xffff, RZ, 0xc0, !PT ;  /* 0x0000ffffecec7812 */ /* 0x000fe400078ec0ff */
[----:B------:R-:W-:-:S02]  /*14bc0*/  LOP3.LUT R38, R38, 0xffff, RZ, 0xc0, !PT ;  /* 0x0000ffff26267812 */ /* 0x000fc400078ec0ff */
[----:B0-----:R-:W-:Y:S02]  /*14bd0*/  SHF.R.U32.HI R31, RZ, 0x8, R236 ;  /* 0x00000008ff1f7819 */ /* 0x001fe400000116ec */
[----:B------:R-:W-:Y:S02]  /*14be0*/  SHF.R.U32.HI R32, RZ, 0x8, R38 ;  /* 0x00000008ff207819 */ /* 0x000fe40000011626 */
        /* <DEDUP_REMOVED lines=9> */
[----:B--2---:R-:W-:-:S02]  /*14c80*/  LOP3.LUT R24, R47, 0xffff, RZ, 0xc0, !PT ;  /* 0x0000ffff2f187812 */ /* 0x004fc400078ec0ff */
[----:B------:R-:W2:Y:S02]  /*14c90*/  LDL.LU R47, [R1+0x48c] ;  /* 0x00048c00012f7983 */ /* 0x000ea40000300800 */
[----:B-1----:R-:W-:Y:S02]  /*14ca0*/  SHF.R.U32.HI R29, RZ, 0x8, R24 ;  /* 0x00000008ff1d7819 */ /* 0x002fe40000011618 */
[----:B------:R-:W-:Y:S02]  /*14cb0*/  PRMT R24, R24, 0x3340, R179 ;  /* 0x0000334018187816 */ /* 0x000fe400000000b3 */
[----:B---3--:R-:W-:-:S03]  /*14cc0*/  LOP3.LUT R22, R45, 0xffff, RZ, 0xc0, !PT ;  /* 0x0000ffff2d167812 */ /* 0x008fc600078ec0ff */
[----:B------:R0:W-:Y:S01]  /*14cd0*/  STL [R1+0x1304], R24 ;  /* 0x0013041801007387 */ /* 0x0001e20000100800 */
[----:B------:R-:W-:Y:S02]  /*14ce0*/  LOP3.LUT R29, R29, 0xffff, RZ, 0xc0, !PT ;  /* 0x0000ffff1d1d7812 */ /* 0x000fe400078ec0ff */
[----:B0-----:R-:W-:-:S05]  /*14cf0*/  PRMT R24, R236, 0x3340, R38 ;  /* 0x00003340ec187816 */ /* 0x001fca0000000026 */
[----:B------:R0:W-:Y:S01]  /*14d00*/  STL [R1+0x1290], R24 ;  /* 0x0012901801007387 */ /* 0x0001e20000100800 */
[----:B------:R-:W-:Y:S02]  /*14d10*/  PRMT R29, R29, 0x3340, R30 ;  /* 0x000033401d1d7816 */ /* 0x000fe4000000001e */
[----:B0-----:R-:W-:-:S05]  /*14d20*/  PRMT R24, R22, 0x3340, R181 ;  /* 0x0000334016187816 */ /* 0x001fca00000000b5 */
[----:B------:R0:W-:Y:S04]  /*14d30*/  STL [R1+0x1308], R24 ;  /* 0x0013081801007387 */ /* 0x0001e80000100800 */
[----:B------:R-:W-:Y:S04]  /*14d40*/  STL [R1+0x130c], R33 ;  /* 0x00130c2101007387 */ /* 0x000fe80000100800 */
[----:B------:R-:W-:Y:S04]  /*14d50*/  STL [R1+0x10a4], R31 ;  /* 0x0010a41f01007387 */ /* 0x000fe80000100800 */
[----:B------:R-:W-:Y:S04]  /*14d60*/  STL [R1+0x111c], R29 ;  /* 0x00111c1d01007387 */ /* 0x000fe80000100800 */
[----:B------:R-:W3:Y:S01]  /*14d70*/  LDL.LU R45, [R1+0x608] ;  /* 0x00060800012d7983 */ /* 0x000ee20000300800 */
[----:B------:R-:W-:-:S02]  /*14d80*/  SHF.R.U32.HI R26, RZ, 0x8, R22 ;  /* 0x00000008ff1a7819 */ /* 0x000fc40000011616 */
[----:B------:R-:W-:Y:S02]  /*14d90*/  SHF.R.U32.HI R28, RZ, 0x8, R181 ;  /* 0x00000008ff1c7819 */ /* 0x000fe400000116b5 */
[----:B------:R-:W-:Y:S02]  /*14da0*/  SHF.R.U32.HI R22, RZ, 0x8, R218 ;  /* 0x00000008ff167819 */ /* 0x000fe400000116da */
[----:B0-----:R-:W-:Y:S02]  /*14db0*/  SHF.R.U32.HI R24, RZ, 0x8, R80 ;  /* 0x00000008ff187819 */ /* 0x001fe40000011650 */
[----:B------:R-:W-:Y:S02]  /*14dc0*/  LOP3.LUT R26, R26, 0xffff, RZ, 0xc0, !PT ;  /* 0x0000ffff1a1a7812 */ /* 0x000fe400078ec0ff */
[----:B------:R-:W-:Y:S02]  /*14dd0*/  LOP3.LUT R28, R28, 0xffff, RZ, 0xc0, !PT ;  /* 0x0000ffff1c1c7812 */ /* 0x000fe400078ec0ff */
[----:B------:R-:W-:-:S02]  /*14de0*/  LOP3.LUT R22, R22, 0xffff, RZ, 0xc0, !PT ;  /* 0x0000ffff16167812 */ /* 0x000fc400078ec0ff */
[----:B------:R-:W-:Y:S02]  /*14df0*/  LOP3.LUT R24, R24, 0xffff, RZ, 0xc0, !PT ;  /* 0x0000ffff18187812 */ /* 0x000fe400078ec0ff */
[----:B------:R-:W-:Y:S02]  /*14e00*/  PRMT R26, R26, 0x3340, R28 ;  /* 0x000033401a1a7816 */ /* 0x000fe4000000001c */
[----:B------:R-:W-:Y:S02]  /*14e10*/  LOP3.LUT R175, R175, 0xffff, RZ, 0xc0, !PT ;  /* 0x0000ffffafaf7812 */ /* 0x000fe400078ec0ff */
[----:B------:R-:W-:Y:S01]  /*14e20*/  PRMT R22, R22, 0x3340, R24 ;  /* 0x0000334016167816 */ /* 0x000fe20000000018 */
[----:B------:R0:W-:Y:S04]  /*14e30*/  STL [R1+0x1120], R26 ;  /* 0x0011201a01007387 */ /* 0x0001e80000100800 */
[----:B------:R-:W-:Y:S01]  /*14e40*/  STL [R1+0x1124], R22 ;  /* 0x0011241601007387 */ /* 0x000fe20000100800 */
[----:B----4-:R-:W-:-:S02]  /*14e50*/  LOP3.LUT R24, R49, 0xffff, RZ, 0xc0, !PT ;  /* 0x0000ffff31187812 */ /* 0x010fc400078ec0ff */
[----:B0-----:R-:W-:Y:S02]  /*14e60*/  LOP3.LUT R26, R20, 0xffff, RZ, 0xc0, !PT ;  /* 0x0000ffff141a7812 */ /* 0x001fe400078ec0ff */
[----:B------:R-:W-:-:S04]  /*14e70*/  SHF.R.U32.HI R20, RZ, 0x8, R24 ;  /* 0x00000008ff147819 */ /* 0x000fc80000011618 */
[----:B------:R-:W-:Y:S02]  /*14e80*/  LOP3.LUT R20, R20, 0xffff, RZ, 0xc0, !PT ;  /* 0x0000ffff14147812 */ /* 0x000fe400078ec0ff */
[----:B--2---:R-:W-:-:S04]  /*14e90*/  LOP3.LUT R29, R47, 0xffff, RZ, 0xc0, !PT ;  /* 0x0000ffff2f1d7812 */ /* 0x004fc800078ec0ff */
[----:B------:R-:W-:Y:S02]  /*14ea0*/  PRMT R30, R29, 0x3340, R175 ;  /* 0x000033401d1e7816 */ /* 0x000fe400000000af */
[----:B------:R-:W-:Y:S02]  /*14eb0*/  SHF.R.U32.HI R28, RZ, 0x8, R29 ;  /* 0x00000008ff1c7819 */ /* 0x000fe4000001161d */
[----:B------:R-:W-:Y:S01]  /*14ec0*/  SHF.R.U32.HI R29, RZ, 0x8, R175 ;  /* 0x00000008ff1d7819 */ /* 0x000fe200000116af */
[----:B------:R0:W-:Y:S01]  /*14ed0*/  STL [R1+0x1300], R30 ;  /* 0x0013001e01007387 */ /* 0x0001e20000100800 */
[----:B------:R-:W-:Y:S02]  /*14ee0*/  LOP3.LUT R28, R28, 0xffff, RZ, 0xc0, !PT ;  /* 0x0000ffff1c1c7812 */ /* 0x000fe400078ec0ff */
[----:B------:R-:W-:Y:S02]  /*14ef0*/  LOP3.LUT R29, R29, 0xffff, RZ, 0xc0, !PT ;  /* 0x0000ffff1d1d7812 */ /* 0x000fe400078ec0ff */
[----:B0-----:R-:W-:-:S02]  /*14f00*/  PRMT R30, R24, 0x3340, R26 ;  /* 0x00003340181e7816 */ /* 0x001fc4000000001a */
[----:B------:R-:W-:-:S04]  /*14f10*/  SHF.R.U32.HI R24, RZ, 0x8, R26 ;  /* 0x00000008ff187819 */ /* 0x000fc8000001161a */
[----:B------:R-:W-:Y:S02]  /*14f20*/  LOP3.LUT R24, R24, 0xffff, RZ, 0xc0, !PT ;  /* 0x0000ffff18187812 */ /* 0x000fe400078ec0ff */
[----:B------:R-:W-:Y:S02]  /*14f30*/  PRMT R28, R28, 0x3340, R29 ;  /* 0x000033401c1c7816 */ /* 0x000fe4000000001d */
[----:B------:R-:W-:Y:S01]  /*14f40*/  PRMT R20, R20, 0x3340, R24 ;  /* 0x0000334014147816 */ /* 0x000fe20000000018 */
[----:B------:R-:W-:Y:S04]  /*14f50*/  STL [R1+0x128c], R30 ;  /* 0x00128c1e01007387 */ /* 0x000fe80000100800 */
[----:B------:R-:W-:Y:S04]  /*14f60*/  STL [R1+0x1118], R28 ;  /* 0x0011181c01007387 */ /* 0x000fe80000100800 */
[----:B------:R3:W-:Y:S02]  /*14f70*/  STL [R1+0x109c], R20 ;  /* 0x00109c1401007387 */ /* 0x0007e40000100800 */
[----:B---3--:R-:W-:-:S02]  /*14f80*/  LOP3.LUT R20, R45, 0xffff, RZ, 0xc0, !PT ;  /* 0x0000ffff2d147812 */ /* 0x008fc400078ec0ff */
[----:B------:R-:W2:Y:S01]  /*14f90*/  LDL.LU R45, [R1+0x490] ;  /* 0x00049000012d7983 */ /* 0x000ea20000300800 */
[----:B------:R-:W-:Y:S02]  /*14fa0*/  LOP3.LUT R10, R10, 0xffff, RZ, 0xc0, !PT ;  /* 0x0000ffff0a0a7812 */ /* 0x000fe400078ec0ff */
[----:B------:R-:W-:Y:S02]  /*14fb0*/  SHF.R.U32.HI R24, RZ, 0x8, R20 ;  /* 0x00000008ff187819 */ /* 0x000fe40000011614 */
[--C-:B------:R-:W-:Y:S02]  /*14fc0*/  PRMT R20, R20, 0x3340, R10.reuse ;  /* 0x0000334014147816 */ /* 0x100fe4000000000a */
[----:B------:R-:W-:Y:S02]  /*14fd0*/  SHF.R.U32.HI R28, RZ, 0x8, R10 ;  /* 0x00000008ff1c7819 */ /* 0x000fe4000001160a */
[----:B------:R-:W-:Y:S02]  /*14fe0*/  LOP3.LUT R234, R234, 0xffff, RZ, 0xc0, !PT ;  /* 0x0000ffffeaea7812 */ /* 0x000fe400078ec0ff */
[----:B------:R-:W-:Y:S01]  /*14ff0*/  LOP3.LUT R40, R40, 0xffff, RZ, 0xc0, !PT ;  /* 0x0000ffff28287812 */ /* 0x000fe200078ec0ff */
[----:B------:R0:W-:Y:S01]  /*15000*/  STL [R1+0x1284], R20 ;  /* 0x0012841401007387 */ /* 0x0001e20000100800 */
[----:B------:R-:W-:-:S02]  /*15010*/  LOP3.LUT R24, R24, 0xffff, RZ, 0xc0, !PT ;  /* 0x0000ffff18187812 */ /* 0x000fc400078ec0ff */
[----:B------:R-:W-:Y:S02]  /*15020*/  LOP3.LUT R28, R28, 0xffff, RZ, 0xc0, !PT ;  /* 0x0000ffff1c1c7812 */ /* 0x000fe400078ec0ff */
[----:B------:R-:W-:Y:S02]  /*15030*/  SHF.R.U32.HI R10, RZ, 0x8, R234 ;  /* 0x00000008ff0a7819 */ /* 0x000fe400000116ea */
[--C-:B------:R-:W-:Y:S02]  /*15040*/  PRMT R32, R234, 0x3340, R40.reuse ;  /* 0x00003340ea207816 */ /* 0x100fe40000000028 */
[----:B0-----:R-:W-:Y:S02]  /*15050*/  SHF.R.U32.HI R20, RZ, 0x8, R40 ;  /* 0x00000008ff147819 */ /* 0x001fe40000011628 */
[----:B------:R-:W-:Y:S02]  /*15060*/  PRMT R24, R24, 0x3340, R28 ;  /* 0x0000334018187816 */ /* 0x000fe4000000001c */
[----:B------:R-:W-:-:S02]  /*15070*/  LOP3.LUT R232, R232, 0xffff, RZ, 0xc0, !PT ;  /* 0x0000ffffe8e87812 */ /* 0x000fc400078ec0ff */
[----:B------:R-:W-:Y:S02]  /*15080*/  LOP3.LUT R28, R42, 0xffff, RZ, 0xc0, !PT ;  /* 0x0000ffff2a1c7812 */ /* 0x000fe400078ec0ff */
[----:B------:R-:W-:Y:S02]  /*15090*/  LOP3.LUT R10, R10, 0xffff, RZ, 0xc0, !PT ;  /* 0x0000ffff0a0a7812 */ /* 0x000fe400078ec0ff */
[----:B------:R-:W-:Y:S01]  /*150a0*/  LOP3.LUT R20, R20, 0xffff, RZ, 0xc0, !PT ;  /* 0x0000ffff14147812 */ /* 0x000fe200078ec0ff */
[----:B------:R0:W-:Y:S03]  /*150b0*/  STL [R1+0x1288], R32 ;  /* 0x0012882001007387 */ /* 0x0001e60000100800 */
[----:B------:R-:W-:Y:S01]  /*150c0*/  PRMT R10, R10, 0x3340, R20 ;  /* 0x000033400a0a7816 */ /* 0x000fe20000000014 */
[----:B------:R1:W-:Y:S01]  /*150d0*/  STL [R1+0x1090], R24 ;  /* 0x0010901801007387 */ /* 0x0003e20000100800 */
[----:B------:R-:W-:-:S02]  /*150e0*/  LOP3.LUT R177, R177, 0xffff, RZ, 0xc0, !PT ;  /* 0x0000ffffb1b17812 */ /* 0x000fc400078ec0ff */
[--C-:B0-----:R-:W-:Y:S02]  /*150f0*/  PRMT R32, R232, 0x3340, R28.reuse ;  /* 0x00003340e8207816 */ /* 0x101fe4000000001c */
[----:B------:R-:W-:Y:S02]  /*15100*/  SHF.R.U32.HI R28, RZ, 0x8, R28 ;  /* 0x00000008ff1c7819 */ /* 0x000fe4000001161c */
[----:B-1----:R-:W-:Y:S01]  /*15110*/  SHF.R.U32.HI R24, RZ, 0x8, R232 ;  /* 0x00000008ff187819 */ /* 0x002fe200000116e8 */
[----:B------:R-:W-:Y:S01]  /*15120*/  STL [R1+0x1094], R10 ;  /* 0x0010940a01007387 */ /* 0x000fe20000100800 */
[----:B------:R-:W-:Y:S02]  /*15130*/  LOP3.LUT R28, R28, 0xffff, RZ, 0xc0, !PT ;  /* 0x0000ffff1c1c7812 */ /* 0x000fe400078ec0ff */
[----:B------:R-:W-:Y:S01]  /*15140*/  LOP3.LUT R24, R24, 0xffff, RZ, 0xc0, !PT ;  /* 0x0000ffff18187812 */ /* 0x000fe200078ec0ff */
[----:B------:R0:W-:Y:S03]  /*15150*/  STL [R1+0x1274], R32 ;  /* 0x0012742001007387 */ /* 0x0001e60000100800 */
[----:B------:R-:W-:-:S02]  /*15160*/  PRMT R24, R24, 0x3340, R28 ;  /* 0x0000334018187816 */ /* 0x000fc4000000001c */
[----:B--2---:R-:W-:-:S04]  /*15170*/  LOP3.LUT R20, R45, 0xffff, RZ, 0xc0, !PT ;  /* 0x0000ffff2d147812 */ /* 0x004fc800078ec0ff */
[----:B0-----:R-:W-:-:S05]  /*15180*/  PRMT R32, R20, 0x3340, R177 ;  /* 0x0000334014207816 */ /* 0x001fca00000000b1 */
[----:B------:R-:W-:Y:S04]  /*15190*/  STL [R1+0x12fc], R32 ;  /* 0x0012fc2001007387 */ /* 0x000fe80000100800 */
[----:B------:R0:W-:Y:S04]  /*151a0*/  STL [R1+0x1084], R24 ;  /* 0x0010841801007387 */ /* 0x0001e80000100800 */
[----:B------:R-:W2:Y:S04]  /*151b0*/  LDL.LU R51, [R1+0x62c] ;  /* 0x00062c0001337983 */ /* 0x000ea80000300800 */
[----:B------:R-:W3:Y:S01]  /*151c0*/  LDL.LU R49, [R1+0x628] ;  /* 0x0006280001317983 */ /* 0x000ee20000300800 */
[----:B------:R-:W-:-:S02]  /*151d0*/  SHF.R.U32.HI R10, RZ, 0x8, R20 ;  /* 0x00000008ff0a7819 */ /* 0x000fc40000011614 */
[----:B------:R-:W-:Y:S02]  /*151e0*/  SHF.R.U32.HI R20, RZ, 0x8, R177 ;  /* 0x00000008ff147819 */ /* 0x000fe400000116b1 */
[----:B------:R-:W-:Y:S02]  /*151f0*/  LOP3.LUT R222, R222, 0xffff, RZ, 0xc0, !PT ;  /* 0x0000ffffdede7812 */ /* 0x000fe400078ec0ff */
[----:B------:R-:W-:Y:S02]  /*15200*/  LOP3.LUT R76, R76, 0xffff, RZ, 0xc0, !PT ;  /* 0x0000ffff4c4c7812 */ /* 0x000fe400078ec0ff */
[----:B------:R-:W-:Y:S02]  /*15210*/  LOP3.LUT R10, R10, 0xffff, RZ, 0xc0, !PT ;  /* 0x0000ffff0a0a7812 */ /* 0x000fe400078ec0ff */
[----:B------:R-:W-:Y:S02]  /*15220*/  LOP3.LUT R20, R20, 0xffff, RZ, 0xc0, !PT ;  /* 0x0000ffff14147812 */ /* 0x000fe400078ec0ff */
[----:B0-----:R-:W-:-:S02]  /*15230*/  SHF.R.U32.HI R24, RZ, 0x8, R222 ;  /* 0x00000008ff187819 */ /* 0x001fc400000116de */
[----:B------:R-:W-:Y:S02]  /*15240*/  SHF.R.U32.HI R28, RZ, 0x8, R76 ;  /* 0x00000008ff1c7819 */ /* 0x000fe4000001164c */
[----:B------:R-:W-:Y:S02]  /*15250*/  PRMT R10, R10, 0x3340, R20 ;  /* 0x000033400a0a7816 */ /* 0x000fe40000000014 */
[----:B------:R-:W-:Y:S02]  /*15260*/  PRMT R20, R222, 0x3340, R76 ;  /* 0x00003340de147816 */ /* 0x000fe4000000004c */
[----:B------:R-:W-:Y:S02]  /*15270*/  LOP3.LUT R220, R220, 0xffff, RZ, 0xc0, !PT ;  /* 0x0000ffffdcdc7812 */ /* 0x000fe400078ec0ff */
[----:B------:R-:W-:Y:S02]  /*15280*/  LOP3.LUT R78, R78, 0xffff, RZ, 0xc0, !PT ;  /* 0x0000ffff4e4e7812 */ /* 0x000fe400078ec0ff */
[----:B------:R-:W-:-:S02]  /*15290*/  LOP3.LUT R24, R24, 0xffff, RZ, 0xc0, !PT ;  /* 0x0000ffff18187812 */ /* 0x000fc400078ec0ff */
[----:B------:R-:W-:Y:S01]  /*152a0*/  LOP3.LUT R28, R28, 0xffff, RZ, 0xc0, !PT ;  /* 0x0000ffff1c1c7812 */ /* 0x000fe200078ec0ff */
[----:B------:R0:W-:Y:S01]  /*152b0*/  STL [R1+0x1114], R10 ;  /* 0x0011140a01007387 */ /* 0x0001e20000100800 */
[----:B------:R-:W-:Y:S02]  /*152c0*/  PRMT R32, R220, 0x3340, R78 ;  /* 0x00003340dc207816 */ /* 0x000fe4000000004e */
[----:B------:R-:W-:Y:S01]  /*152d0*/  PRMT R24, R24, 0x3340, R28 ;  /* 0x0000334018187816 */ /* 0x000fe2000000001c */
[----:B------:R1:W-:Y:S01]  /*152e0*/  STL [R1+0x12f4], R20 ;  /* 0x0012f41401007387 */ /* 0x0003e20000100800 */
[----:B0-----:R-:W-:Y:S02]  /*152f0*/  SHF.R.U32.HI R10, RZ, 0x8, R220 ;  /* 0x00000008ff0a7819 */ /* 0x001fe400000116dc */
[----:B-1----:R-:W-:Y:S01]  /*15300*/  SHF.R.U32.HI R20, RZ, 0x8, R78 ;  /* 0x00000008ff147819 */ /* 0x002fe2000001164e */
[----:B------:R0:W-:Y:S01]  /*15310*/  STL [R1+0x12f8], R32 ;  /* 0x0012f82001007387 */ /* 0x0001e20000100800 */
[----:B------:R-:W-:-:S02]  /*15320*/  LOP3.LUT R10, R10, 0xffff, RZ, 0xc0, !PT ;  /* 0x0000ffff0a0a7812 */ /* 0x000fc400078ec0ff */
[----:B------:R-:W-:Y:S01]  /*15330*/  LOP3.LUT R20, R20, 0xffff, RZ, 0xc0, !PT ;  /* 0x0000ffff14147812 */ /* 0x000fe200078ec0ff */
[----:B------:R2:W-:Y:S03]  /*15340*/  STL [R1+0x110c], R24 ;  /* 0x00110c1801007387 */ /* 0x0005e60000100800 */
[----:B------:R-:W-:Y:S02]  /*15350*/  PRMT R10, R10, 0x3340, R20 ;  /* 0x000033400a0a7816 */ /* 0x000fe40000000014 */
[----:B0-----:R-:W-:-:S03]  /*15360*/  LOP3.LUT R32, R8, 0xffff, RZ, 0xc0, !PT ;  /* 0x0000ffff08207812 */ /* 0x001fc600078ec0ff */
[----:B------:R3:W-:Y:S01]  /*15370*/  STL [R1+0x1110], R10 ;  /* 0x0011100a01007387 */ /* 0x0007e20000100800 */
[----:B------:R-:W-:Y:S02]  /*15380*/  LOP3.LUT R28, R9, 0xffff, RZ, 0xc0, !PT ;  /* 0x0000ffff091c7812 */ /* 0x000fe400078ec0ff */
[----:B--2---:R-:W-:-:S04]  /*15390*/  LOP3.LUT R24, R51, 0xffff, RZ, 0xc0, !PT ;  /* 0x0000ffff33187812 */ /* 0x004fc800078ec0ff */
[----:B------:R-:W-:Y:S02]  /*153a0*/  SHF.R.U32.HI R20, RZ, 0x8, R24 ;  /* 0x00000008ff147819 */ /* 0x000fe40000011618 */
[--C-:B------:R-:W-:Y:S02]  /*153b0*/  PRMT R36, R24, 0x3340, R32.reuse ;  /* 0x0000334018247816 */ /* 0x100fe40000000020 */
[----:B------:R-:W-:Y:S02]  /*153c0*/  SHF.R.U32.HI R24, RZ, 0x8, R32 ;  /* 0x00000008ff187819 */ /* 0x000fe40000011620 */
[----:B---3--:R-:W-:Y:S02]  /*153d0*/  LOP3.LUT R10, R49, 0xffff, RZ, 0xc0, !PT ;  /* 0x0000ffff310a7812 */ /* 0x008fe400078ec0ff */
[----:B------:R-:W-:Y:S02]  /*153e0*/  LOP3.LUT R20, R20, 0xffff, RZ, 0xc0, !PT ;  /* 0x0000ffff14147812 */ /* 0x000fe400078ec0ff */
[----:B------:R-:W-:-:S02]  /*153f0*/  LOP3.LUT R24, R24, 0xffff, RZ, 0xc0, !PT ;  /* 0x0000ffff18187812 */ /* 0x000fc400078ec0ff */
[----:B------:R-:W-:Y:S02]  /*15400*/  PRMT R32, R10, 0x3340, R28 ;  /* 0x000033400a207816 */ /* 0x000fe4000000001c */
[----:B------:R-:W-:Y:S01]  /*15410*/  PRMT R20, R20, 0x3340, R24 ;  /* 0x0000334014147816 */ /* 0x000fe20000000018 */
[----:B------:R-:W-:Y:S04]  /*15420*/  STL [R1+0x1278], R36 ;  /* 0x0012782401007387 */ /* 0x000fe80000100800 */
        /* <DEDUP_REMOVED lines=10> */
[----:B------:R-:W-:-:S02]  /*154d0*/  PRMT R9, R9, 0x3340, R10 ;  /* 0x0000334009097816 */ /* 0x000fc4000000000a */
[----:B------:R-:W-:Y:S02]  /*154e0*/  PRMT R10, R230, 0x3340, R44 ;  /* 0x00003340e60a7816 */ /* 0x000fe4000000002c */
[----:B------:R-:W-:Y:S02]  /*154f0*/  LOP3.LUT R228, R228, 0xffff, RZ, 0xc0, !PT ;  /* 0x0000ffffe4e47812 */ /* 0x000fe400078ec0ff */
[----:B------:R-:W-:Y:S01]  /*15500*/  LOP3.LUT R46, R46, 0xffff, RZ, 0xc0, !PT ;  /* 0x0000ffff2e2e7812 */ /* 0x000fe200078ec0ff */
[----:B------:R1:W-:Y:S01]  /*15510*/  STL [R1+0x108c], R9 ;  /* 0x00108c0901007387 */ /* 0x0003e20000100800 */
[----:B0-----:R-:W-:Y:S02]  /*15520*/  SHF.R.U32.HI R20, RZ, 0x8, R230 ;  /* 0x00000008ff147819 */ /* 0x001fe400000116e6 */
[----:B------:R-:W-:Y:S01]  /*15530*/  SHF.R.U32.HI R24, RZ, 0x8, R44 ;  /* 0x00000008ff187819 */ /* 0x000fe2000001162c */
[----:B------:R0:W-:Y:S01]  /*15540*/  STL [R1+0x126c], R10 ;  /* 0x00126c0a01007387 */ /* 0x0001e20000100800 */
[----:B------:R-:W-:-:S02]  /*15550*/  LOP3.LUT R20, R20, 0xffff, RZ, 0xc0, !PT ;  /* 0x0000ffff14147812 */ /* 0x000fc400078ec0ff */
[----:B------:R-:W-:Y:S02]  /*15560*/  LOP3.LUT R24, R24, 0xffff, RZ, 0xc0, !PT ;  /* 0x0000ffff18187812 */ /* 0x000fe400078ec0ff */
[----:B-1----:R-:W-:Y:S02]  /*15570*/  SHF.R.U32.HI R9, RZ, 0x8, R228 ;  /* 0x00000008ff097819 */ /* 0x002fe400000116e4 */
[--C-:B0-----:R-:W-:Y:S02]  /*15580*/  SHF.R.U32.HI R10, RZ, 0x8, R46.reuse ;  /* 0x00000008ff0a7819 */ /* 0x101fe4000001162e */
[----:B------:R-:W-:Y:S02]  /*15590*/  LOP3.LUT R9, R9, 0xffff, RZ, 0xc0, !PT ;  /* 0x0000ffff09097812 */ /* 0x000fe400078ec0ff */
[----:B------:R-:W-:Y:S02]  /*155a0*/  LOP3.LUT R10, R10, 0xffff, RZ, 0xc0, !PT ;  /* 0x0000ffff0a0a7812 */ /* 0x000fe400078ec0ff */
[----:B------:R-:W-:-:S02]  /*155b0*/  PRMT R28, R228, 0x3340, R46 ;  /* 0x00003340e41c7816 */ /* 0x000fc4000000002e */
[----:B------:R-:W-:Y:S02]  /*155c0*/  PRMT R20, R20, 0x3340, R24 ;  /* 0x0000334014147816 */ /* 0x000fe40000000018 */
[----:B------:R-:W-:Y:S01]  /*155d0*/  PRMT R9, R9, 0x3340, R10 ;  /* 0x0000334009097816 */ /* 0x000fe2000000000a */
[----:B------:R-:W-:Y:S04]  /*155e0*/  STL [R1+0x1270], R28 ;  /* 0x0012701c01007387 */ /* 0x000fe80000100800 */
[----:B------:R-:W-:Y:S04]  /*155f0*/  STL [R1+0x107c], R20 ;  /* 0x00107c1401007387 */ /* 0x000fe80000100800 */
[----:B------:R2:W-:Y:S01]  /*15600*/  STL [R1+0x1080], R9 ;  /* 0x0010800901007387 */ /* 0x0005e20000100800 */
[----:B---3--:R-:W-:-:S03]  /*15610*/  LOP3.LUT R10, R49, 0xffff, RZ, 0xc0, !PT ;  /* 0x0000ffff310a7812 */ /* 0x008fc600078ec0ff */
[----:B------:R-:W3:Y:S01]  /*15620*/  LDL.LU R49, [R1+0x49c] ;  /* 0x00049c0001317983 */ /* 0x000ee20000300800 */
[----:B--2---:R-:W-:Y:S02]  /*15630*/  LOP3.LUT R9, R51, 0xffff, RZ, 0xc0, !PT ;  /* 0x0000ffff33097812 */ /* 0x004fe400078ec0ff */
[----:B------:R-:W-:Y:S02]  /*15640*/  LOP3.LUT R24, R171, 0xffff, RZ, 0xc0, !PT ;  /* 0x0000ffffab187812 */ /* 0x000fe400078ec0ff */
[----:B------:R-:W-:Y:S02]  /*15650*/  LOP3.LUT R173, R173, 0xffff, RZ, 0xc0, !PT ;  /* 0x0000ffffadad7812 */ /* 0x000fe400078ec0ff */
[--C-:B------:R-:W-:Y:S02]  /*15660*/  PRMT R28, R9, 0x3340, R24.reuse ;  /* 0x00003340091c7816 */ /* 0x100fe40000000018 */
[----:B------:R-:W-:Y:S02]  /*15670*/  SHF.R.U32.HI R20, RZ, 0x8, R9 ;  /* 0x00000008ff147819 */ /* 0x000fe40000011609 */
[----:B------:R-:W-:Y:S01]  /*15680*/  SHF.R.U32.HI R24, RZ, 0x8, R24 ;  /* 0x00000008ff187819 */ /* 0x000fe20000011618 */
[----:B------:R0:W-:Y:S01]  /*15690*/  STL [R1+0x12e8], R28 ;  /* 0x0012e81c01007387 */ /* 0x0001e20000100800 */
[----:B------:R-:W-:-:S02]  /*156a0*/  SHF.R.U32.HI R9, RZ, 0x8, R10 ;  /* 0x00000008ff097819 */ /* 0x000fc4000001160a */
[----:B------:R-:W-:Y:S02]  /*156b0*/  LOP3.LUT R20, R20, 0xffff, RZ, 0xc0, !PT ;  /* 0x0000ffff14147812 */ /* 0x000fe400078ec0ff */
[----:B------:R-:W-:Y:S02]  /*156c0*/  LOP3.LUT R24, R24, 0xffff, RZ, 0xc0, !PT ;  /* 0x0000ffff18187812 */ /* 0x000fe400078ec0ff */
[--C-:B0-----:R-:W-:Y:S02]  /*156d0*/  PRMT R28, R10, 0x3340, R173.reuse ;  /* 0x000033400a1c7816 */ /* 0x101fe400000000ad */
[----:B------:R-:W-:Y:S02]  /*156e0*/  SHF.R.U32.HI R10, RZ, 0x8, R173 ;  /* 0x00000008ff0a7819 */ /* 0x000fe400000116ad */
[----:B------:R-:W-:Y:S02]  /*156f0*/  LOP3.LUT R9, R9, 0xffff, RZ, 0xc0, !PT ;  /* 0x0000ffff09097812 */ /* 0x000fe400078ec0ff */
[----:B------:R-:W-:-:S02]  /*15700*/  LOP3.LUT R10, R10, 0xffff, RZ, 0xc0, !PT ;  /* 0x0000ffff0a0a7812 */ /* 0x000fc400078ec0ff */
[----:B------:R-:W-:Y:S02]  /*15710*/  PRMT R20, R20, 0x3340, R24 ;  /* 0x0000334014147816 */ /* 0x000fe40000000018 */
[----:B------:R-:W-:Y:S01]  /*15720*/  PRMT R9, R9, 0x3340, R10 ;  /* 0x0000334009097816 */ /* 0x000fe2000000000a */
[----:B------:R0:W-:Y:S04]  /*15730*/  STL [R1+0x12e0], R28 ;  /* 0x0012e01c01007387 */ /* 0x0001e80000100800 */
[----:B------:R1:W-:Y:S04]  /*15740*/  STL [R1+0x1104], R20 ;  /* 0x0011041401007387 */ /* 0x0003e80000100800 */
[----:B------:R2:W-:Y:S04]  /*15750*/  STL [R1+0x1108], R9 ;  /* 0x0011080901007387 */ /* 0x0005e80000100800 */
[----:B------:R-:W4:Y:S01]  /*15760*/  LDL.LU R51, [R1+0x630] ;  /* 0x0006300001337983 */ /* 0x000f220000300800 */
[----:B---3--:R-:W-:-:S03]  /*15770*/  LOP3.LUT R10, R49, 0xffff, RZ, 0xc0, !PT ;  /* 0x0000ffff310a7812 */ /* 0x008fc600078ec0ff */
[----:B------:R-:W3:Y:S01]  /*15780*/  LDL.LU R49, [R1+0x4a0] ;  /* 0x0004a00001317983 */ /* 0x000ee20000300800 */
[----:B------:R-:W-:Y:S02]  /*15790*/  LOP3.LUT R224, R224, 0xffff, RZ, 0xc0, !PT ;  /* 0x0000ffffe0e07812 */ /* 0x000fe400078ec0ff */
[----:B------:R-:W-:Y:S02]  /*157a0*/  LOP3.LUT R72, R72, 0xffff, RZ, 0xc0, !PT ;  /* 0x0000ffff48487812 */ /* 0x000fe400078ec0ff */
[----:B------:R-:W-:Y:S02]  /*157b0*/  LOP3.LUT R167, R167, 0xffff, RZ, 0xc0, !PT ;  /* 0x0000ffffa7a77812 */ /* 0x000fe400078ec0ff */
[----:B0-----:R-:W-:Y:S02]  /*157c0*/  PRMT R28, R224, 0x3340, R72 ;  /* 0x00003340e01c7816 */ /* 0x001fe40000000048 */
[----:B-1----:R-:W-:Y:S02]  /*157d0*/  SHF.R.U32.HI R20, RZ, 0x8, R224 ;  /* 0x00000008ff147819 */ /* 0x002fe400000116e0 */
[----:B------:R-:W-:Y:S01]  /*157e0*/  SHF.R.U32.HI R24, RZ, 0x8, R72 ;  /* 0x00000008ff187819 */ /* 0x000fe20000011648 */
[----:B------:R0:W-:Y:S01]  /*157f0*/  STL [R1+0x12d0], R28 ;  /* 0x0012d01c01007387 */ /* 0x0001e20000100800 */
[----:B--2---:R-:W-:-:S02]  /*15800*/  SHF.R.U32.HI R9, RZ, 0x8, R10 ;  /* 0x00000008ff097819 */ /* 0x004fc4000001160a */
        /* <DEDUP_REMOVED lines=14> */
[----:B----4-:R-:W-:Y:S02]  /*158f0*/  LOP3.LUT R10, R51, 0xffff, RZ, 0xc0, !PT ;  /* 0x0000ffff330a7812 */ /* 0x010fe400078ec0ff */
[--C-:B------:R-:W-:Y:S02]  /*15900*/  PRMT R28, R9, 0x3340, R20.reuse ;  /* 0x00003340091c7816 */ /* 0x100fe40000000014 */
[----:B------:R-:W-:Y:S02]  /*15910*/  LOP3.LUT R24, R19, 0xffff, RZ, 0xc0, !PT ;  /* 0x0000ffff13187812 */ /* 0x000fe400078ec0ff */
[----:B------:R-:W-:Y:S01]  /*15920*/  SHF.R.U32.HI R19, RZ, 0x8, R9 ;  /* 0x00000008ff137819 */ /* 0x000fe20000011609 */
[----:B------:R0:W-:Y:S01]  /*15930*/  STL [R1+0x12c8], R28 ;  /* 0x0012c81c01007387 */ /* 0x0001e20000100800 */
[----:B------:R-:W-:-:S02]  /*15940*/  SHF.R.U32.HI R20, RZ, 0x8, R20 ;  /* 0x00000008ff147819 */ /* 0x000fc40000011614 */
[----:B------:R-:W-:Y:S02]  /*15950*/  SHF.R.U32.HI R9, RZ, 0x8, R10 ;  /* 0x00000008ff097819 */ /* 0x000fe4000001160a */
[----:B------:R-:W-:Y:S02]  /*15960*/  LOP3.LUT R19, R19, 0xffff, RZ, 0xc0, !PT ;  /* 0x0000ffff13137812 */ /* 0x000fe400078ec0ff */
[--C-:B0-----:R-:W-:Y:S02]  /*15970*/  PRMT R28, R10, 0x3340, R24.reuse ;  /* 0x000033400a1c7816 */ /* 0x101fe40000000018 */
[----:B------:R-:W-:Y:S02]  /*15980*/  SHF.R.U32.HI R10, RZ, 0x8, R24 ;  /* 0x00000008ff0a7819 */ /* 0x000fe40000011618 */
[----:B------:R-:W-:Y:S02]  /*15990*/  LOP3.LUT R20, R20, 0xffff, RZ, 0xc0, !PT ;  /* 0x0000ffff14147812 */ /* 0x000fe400078ec0ff */
[----:B------:R-:W-:-:S02]  /*159a0*/  LOP3.LUT R9, R9, 0xffff, RZ, 0xc0, !PT ;  /* 0x0000ffff09097812 */ /* 0x000fc400078ec0ff */
[----:B------:R-:W-:Y:S02]  /*159b0*/  LOP3.LUT R10, R10, 0xffff, RZ, 0xc0, !PT ;  /* 0x0000ffff0a0a7812 */ /* 0x000fe400078ec0ff */
[----:B------:R-:W-:Y:S02]  /*159c0*/  PRMT R19, R19, 0x3340, R20 ;  /* 0x0000334013137816 */ /* 0x000fe40000000014 */
[----:B------:R-:W-:Y:S01]  /*159d0*/  PRMT R9, R9, 0x3340, R10 ;  /* 0x0000334009097816 */ /* 0x000fe2000000000a */
[----:B------:R-:W-:Y:S01]  /*159e0*/  STL [R1+0x1264], R28 ;  /* 0x0012641c01007387 */ /* 0x000fe20000100800 */
[----:B------:R-:W-:-:S03]  /*159f0*/  LOP3.LUT R21, R21, 0xffff, RZ, 0xc0, !PT ;  /* 0x0000ffff15157812 */ /* 0x000fc600078ec0ff */
[----:B------:R-:W-:Y:S01]  /*15a00*/  STL [R1+0x10f0], R19 ;  /* 0x0010f01301007387 */ /* 0x000fe20000100800 */
[----:B------:R-:W-:-:S03]  /*15a10*/  LOP3.LUT R10, R6, 0xffff, RZ, 0xc0, !PT ;  /* 0x0000ffff060a7812 */ /* 0x000fc600078ec0ff */
[----:B------:R2:W-:Y:S01]  /*15a20*/  STL [R1+0x1064], R9 ;  /* 0x0010640901007387 */ /* 0x0005e20000100800 */
[----:B------:R-:W-:Y:S02]  /*15a30*/  LOP3.LUT R48, R48, 0xffff, RZ, 0xc0, !PT ;  /* 0x0000ffff30307812 */ /* 0x000fe400078ec0ff */
[----:B------:R-:W-:Y:S01]  /*15a40*/  SHF.R.U32.HI R20, RZ, 0x8, R21 ;  /* 0x00000008ff147819 */ /* 0x000fe20000011615 */
[----:B------:R-:W3:Y:S03]  /*15a50*/  LDL.LU R6, [R1+0x1590] ;  /* 0x0015900001067983 */ /* 0x000ee60000300800 */
[----:B------:R-:W-:Y:S02]  /*15a60*/  LOP3.LUT R20, R20, 0xffff, RZ, 0xc0, !PT ;  /* 0x0000ffff14147812 */ /* 0x000fe400078ec0ff */
[----:B--2---:R-:W-:-:S04]  /*15a70*/  LOP3.LUT R9, R49, 0xffff, RZ, 0xc0, !PT ;  /* 0x0000ffff31097812 */ /* 0x004fc800078ec0ff */
[----:B------:R-:W-:Y:S02]  /*15a80*/  SHF.R.U32.HI R19, RZ, 0x8, R9 ;  /* 0x00000008ff137819 */ /* 0x000fe40000011609 */
[----:B------:R-:W-:Y:S02]  /*15a90*/  PRMT R24, R9, 0x3340, R21 ;  /* 0x0000334009187816 */ /* 0x000fe40000000015 */
[----:B------:R-:W-:Y:S02]  /*15aa0*/  SHF.R.U32.HI R9, RZ, 0x8, R10 ;  /* 0x00000008ff097819 */ /* 0x000fe4000001160a */
[--C-:B------:R-:W-:Y:S02]  /*15ab0*/  PRMT R21, R10, 0x3340, R48.reuse ;  /* 0x000033400a157816 */ /* 0x100fe40000000030 */
[----:B------:R-:W-:Y:S02]  /*15ac0*/  SHF.R.U32.HI R10, RZ, 0x8, R48 ;  /* 0x00000008ff0a7819 */ /* 0x000fe40000011630 */
[----:B------:R-:W-:-:S02]  /*15ad0*/  LOP3.LUT R19, R19, 0xffff, RZ, 0xc0, !PT ;  /* 0x0000ffff13137812 */ /* 0x000fc400078ec0ff */
[----:B------:R-:W-:Y:S02]  /*15ae0*/  LOP3.LUT R9, R9, 0xffff, RZ, 0xc0, !PT ;  /* 0x0000ffff09097812 */ /* 0x000fe400078ec0ff */
[----:B------:R-:W-:Y:S02]  /*15af0*/  LOP3.LUT R10, R10, 0xffff, RZ, 0xc0, !PT ;  /* 0x0000ffff0a0a7812 */ /* 0x000fe400078ec0ff */
[----:B------:R-:W-:Y:S02]  /*15b00*/  PRMT R19, R19, 0x3340, R20 ;  /* 0x0000334013137816 */ /* 0x000fe40000000014 */
[----:B------:R-:W-:Y:S01]  /*15b10*/  PRMT R9, R9, 0x3340, R10 ;  /* 0x0000334009097816 */ /* 0x000fe2000000000a */
[----:B------:R-:W-:Y:S04]  /*15b20*/  STL [R1+0x125c], R24 ;  /* 0x00125c1801007387 */ /* 0x000fe80000100800 */
[----:B------:R-:W-:Y:S04]  /*15b30*/  STL [R1+0x1260], R21 ;  /* 0x0012601501007387 */ /* 0x000fe80000100800 */
[----:B------:R-:W-:Y:S04]  /*15b40*/  STL [R1+0x105c], R19 ;  /* 0x00105c1301007387 */ /* 0x000fe80000100800 */
[----:B------:R0:W-:Y:S02]  /*15b50*/  STL [R1+0x1060], R9 ;  /* 0x0010600901007387 */ /* 0x0001e40000100800 */
[----:B0-----:R-:W-:-:S02]  /*15b60*/  LOP3.LUT R9, R7, 0xffff, RZ, 0xc0, !PT ;  /* 0x0000ffff07097812 */ /* 0x001fc400078ec0ff */
[----:B------:R-:W2:Y:S04]  /*15b70*/  LDL.LU R7, [R1+0x158c] ;  /* 0x00158c0001077983 */ /* 0x000ea80000300800 */
[----:B------:R-:W4:Y:S01]  /*15b80*/  LDL.LU R49, [R1+0x4a4] ;  /* 0x0004a40001317983 */ /* 0x000f220000300800 */
[----:B------:R-:W-:Y:S02]  /*15b90*/  LOP3.LUT R50, R50, 0xffff, RZ, 0xc0, !PT ;  /* 0x0000ffff32327812 */ /* 0x000fe400078ec0ff */
[----:B------:R-:W-:Y:S02]  /*15ba0*/  LOP3.LUT R226, R226, 0xffff, RZ, 0xc0, !PT ;  /* 0x0000ffffe2e27812 */ /* 0x000fe400078ec0ff */
[----:B------:R-:W-:Y:S02]  /*15bb0*/  PRMT R10, R9, 0x3340, R50 ;  /* 0x00003340090a7816 */ /* 0x000fe40000000032 */
[----:B------:R-:W-:-:S02]  /*15bc0*/  LOP3.LUT R68, R68, 0xffff, RZ, 0xc0, !PT ;  /* 0x0000ffff44447812 */ /* 0x000fc400078ec0ff */
[----:B------:R-:W-:Y:S01]  /*15bd0*/  SHF.R.U32.HI R19, RZ, 0x8, R9 ;  /* 0x00000008ff137819 */ /* 0x000fe20000011609 */
[----:B------:R0:W-:Y:S01]  /*15be0*/  STL [R1+0x1258], R10 ;  /* 0x0012580a01007387 */ /* 0x0001e20000100800 */
[----:B------:R-:W-:Y:S02]  /*15bf0*/  SHF.R.U32.HI R20, RZ, 0x8, R50 ;  /* 0x00000008ff147819 */ /* 0x000fe40000011632 */
[----:B------:R-:W-:Y:S02]  /*15c00*/  SHF.R.U32.HI R9, RZ, 0x8, R226 ;  /* 0x00000008ff097819 */ /* 0x000fe400000116e2 */
[----:B------:R-:W-:Y:S02]  /*15c10*/  LOP3.LUT R19, R19, 0xffff, RZ, 0xc0, !PT ;  /* 0x0000ffff13137812 */ /* 0x000fe400078ec0ff */
[----:B------:R-:W-:Y:S02]  /*15c20*/  LOP3.LUT R20, R20, 0xffff, RZ, 0xc0, !PT ;  /* 0x0000ffff14147812 */ /* 0x000fe400078ec0ff */
[----:B0-----:R-:W-:-:S02]  /*15c30*/  SHF.R.U32.HI R10, RZ, 0x8, R68 ;  /* 0x00000008ff0a7819 */ /* 0x001fc40000011644 */
[----:B------:R-:W-:Y:S02]  /*15c40*/  LOP3.LUT R9, R9, 0xffff, RZ, 0xc0, !PT ;  /* 0x0000ffff09097812 */ /* 0x000fe400078ec0ff */
[----:B------:R-:W-:Y:S02]  /*15c50*/  LOP3.LUT R10, R10, 0xffff, RZ, 0xc0, !PT ;  /* 0x0000ffff0a0a7812 */ /* 0x000fe400078ec0ff */
[----:B------:R-:W-:Y:S02]  /*15c60*/  PRMT R21, R226, 0x3340, R68 ;  /* 0x00003340e2157816 */ /* 0x000fe40000000044 */
[----:B------:R-:W-:Y:S02]  /*15c70*/  PRMT R19, R19, 0x3340, R20 ;  /* 0x0000334013137816 */ /* 0x000fe40000000014 */
[----:B------:R-:W-:Y:S01]  /*15c80*/  PRMT R9, R9, 0x3340, R10 ;  /* 0x0000334009097816 */ /* 0x000fe2000000000a */
[----:B------:R-:W-:Y:S01]  /*15c90*/  STL [R1+0x1294], R21 ;  /* 0x0012941501007387 */ /* 0x000fe20000100800 */
[----:B------:R-:W-:-:S03]  /*15ca0*/  LOP3.LUT R10, R3, 0xffff, RZ, 0xc0, !PT ;  /* 0x0000ffff030a7812 */ /* 0x000fc600078ec0ff */
[----:B------:R-:W-:Y:S04]  /*15cb0*/  STL [R1+0x1050], R19 ;  /* 0x0010501301007387 */ /* 0x000fe80000100800 */
[----:B------:R4:W-:Y:S04]  /*15cc0*/  STL [R1+0x10e4], R9 ;  /* 0x0010e40901007387 */ /* 0x0009e80000100800 */
[----:B------:R-:W2:Y:S04]  /*15cd0*/  LDL.LU R3, [R1+0x1588] ;  /* 0x0015880001037983 */ /* 0x000ea80000300800 */
[----:B------:R-:W3:Y:S01]  /*15ce0*/  LDL.LU R51, [R1+0x63c] ;  /* 0x00063c0001337983 */ /* 0x000ee20000300800 */
[----:B------:R-:W-:Y:S01]  /*15cf0*/  IMAD R22, R5, UR5, RZ ;  /* 0x0000000505167c24 */ /* 0x000fe2000f8e02ff */
[----:B------:R-:W-:-:S03]  /*15d00*/  ULDC UR5, c[0x0][0x248] ;  /* 0x0000920000057ab9 */ /* 0x000fc60000000800 */
[----:B------:R-:W-:Y:S01]  /*15d10*/  VIADD R26, R22, UR6 ;  /* 0x00000006161a7c36 */ /* 0x000fe20008000000 */
        /* <DEDUP_REMOVED lines=38> */
[----:B------:R-:W-:Y:S01]  /*15f80*/  ULDC UR6, c[0x0][0x248] ;  /* 0x0000920000067ab9 */ /* 0x000fe20000000800 */
[----:B----4-:R-:W-:Y:S02]  /*15f90*/  LOP3.LUT R9, R49, 0xffff, RZ, 0xc0, !PT ;  /* 0x0000ffff31097812 */ /* 0x010fe400078ec0ff */
[----:B------:R-:W4:Y:S01]  /*15fa0*/  LDL.LU R49, [R1+0x638] ;  /* 0x0006380001317983 */ /* 0x000f220000300800 */
        /* <DEDUP_REMOVED lines=37> */
[----:B------:R-:W-:Y:S01]  /*16200*/  LOP3.LUT R70, R70, 0xffff, RZ, 0xc0, !PT ;  /* 0x0000ffff46467812 */ /* 0x000fe200078ec0ff */
[----:B------:R-:W-:Y:S02]  /*16210*/  ULDC UR8, c[0x0][0x248] ;  /* 0x0000920000087ab9 */ /* 0x000fe40000000800 */
[----:B------:R-:W-:Y:S01]  /*16220*/  VIADD R204, R208, UR9 ;  /* 0x00000009d0cc7c36 */ /* 0x000fe20008000000 */
[----:B------:R-:W-:Y:S01]  /*16230*/  PRMT R19, R10, 0x3340, R70 ;  /* 0x000033400a137816 */ /* 0x000fe20000000046 */
[----:B------:R-:W-:Y:S02]  /*16240*/  ULDC UR9, c[0x0][0x248] ;  /* 0x0000920000097ab9 */ /* 0x000fe40000000800 */
        /* <DEDUP_REMOVED lines=10> */
[----:B------:R-:W-:Y:S01]  /*162f0*/  SHF.R.U32.HI R21, RZ, 0x8, R10 ;  /* 0x00000008ff157819 */ /* 0x000fe2000001160a */
[----:B------:R0:W-:Y:S01]  /*16300*/  STL [R1+0x127c], R19 ;  /* 0x00127c1301007387 */ /* 0x0001e20000100800 */
[----:B------:R-:W-:Y:S01]  /*16310*/  SHF.R.U32.HI R48, RZ, 0x8, R70 ;  /* 0x00000008ff307819 */ /* 0x000fe20000011646 */
[----:B------:R-:W-:Y:S01]  /*16320*/  VIADD R171, R205, UR5 ;  /* 0x00000005cdab7c36 */ /* 0x000fe20008000000 */
[----:B------:R-:W-:Y:S01]  /*16330*/  SHF.R.U32.HI R10, RZ, 0x8, R9 ;  /* 0x00000008ff0a7819 */ /* 0x000fe20000011609 */
[----:B------:R-:W-:Y:S01]  /*16340*/  ULDC UR5, c[0x0][0x248] ;  /* 0x0000920000057ab9 */ /* 0x000fe20000000800 */
[----:B------:R-:W-:Y:S01]  /*16350*/  LOP3.LUT R23, R23, 0xffff, RZ, 0xc0, !PT ;  /* 0x0000ffff17177812 */ /* 0x000fe200078ec0ff */
[----:B------:R-:W-:Y:S01]  /*16360*/  VIADD R209, R171, UR8 ;  /* 0x00000008abd17c36 */ /* 0x000fe20008000000 */
[----:B------:R-:W-:Y:S01]  /*16370*/  LOP3.LUT R21, R21, 0xffff, RZ, 0xc0, !PT ;  /* 0x0000ffff15157812 */ /* 0x000fe200078ec0ff */
[----:B------:R-:W-:Y:S01]  /*16380*/  ULDC UR7, c[0x0][0x248] ;  /* 0x0000920000077ab9 */ /* 0x000fe20000000800 */
[--C-:B0-----:R-:W-:Y:S01]  /*16390*/  SHF.R.U32.HI R19, RZ, 0x8, R163.reuse ;  /* 0x00000008ff137819 */ /* 0x101fe200000116a3 */
[----:B------:R-:W-:Y:S01]  /*163a0*/  VIADD R211, R209, UR9 ;  /* 0x00000009d1d37c36 */ /* 0x000fe20008000000 */
[----:B------:R-:W-:Y:S01]  /*163b0*/  LOP3.LUT R48, R48, 0xffff, RZ, 0xc0, !PT ;  /* 0x0000ffff30307812 */ /* 0x000fe200078ec0ff */
[----:B------:R-:W-:Y:S01]  /*163c0*/  ULDC UR8, c[0x0][0x248] ;  /* 0x0000920000087ab9 */ /* 0x000fe20000000800 */
[----:B------:R-:W-:Y:S01]  /*163d0*/  LOP3.LUT R10, R10, 0xffff, RZ, 0xc0, !PT ;  /* 0x0000ffff0a0a7812 */ /* 0x000fe200078ec0ff */
[----:B------:R-:W-:Y:S01]  /*163e0*/  VIADD R212, R211, UR6 ;  /* 0x00000006d3d47c36 */ /* 0x000fe20008000000 */
[----:B------:R-:W-:Y:S01]  /*163f0*/  LOP3.LUT R19, R19, 0xffff, RZ, 0xc0, !PT ;  /* 0x0000ffff13137812 */ /* 0x000fe200078ec0ff */
[----:B------:R-:W-:Y:S01]  /*16400*/  ULDC UR6, c[0x0][0x248] ;  /* 0x0000920000067ab9 */ /* 0x000fe20000000800 */
[----:B------:R-:W-:Y:S01]  /*16410*/  PRMT R9, R9, 0x3340, R163 ;  /* 0x0000334009097816 */ /* 0x000fe200000000a3 */
[----:B------:R-:W-:Y:S01]  /*16420*/  VIADD R173, R212, UR5 ;  /* 0x00000005d4ad7c36 */ /* 0x000fe20008000000 */
[----:B------:R-:W-:Y:S01]  /*16430*/  ULDC UR5, c[0x0][0x248] ;  /* 0x0000920000057ab9 */ /* 0x000fe20000000800 */
[----:B------:R-:W-:Y:S01]  /*16440*/  PRMT R21, R21, 0x3340, R48 ;  /* 0x0000334015157816 */ /* 0x000fe20000000030 */
[----:B------:R-:W-:Y:S01]  /*16450*/  ULDC UR9, c[0x0][0x248] ;  /* 0x0000920000097ab9 */ /* 0x000fe20000000800 */
[----:B------:R-:W-:Y:S01]  /*16460*/  PRMT R10, R10, 0x3340, R19 ;  /* 0x000033400a0a7816 */ /* 0x000fe20000000013 */
[----:B------:R-:W-:Y:S01]  /*16470*/  VIADD R215, R173, UR5 ;  /* 0x00000005add77c36 */ /* 0x000fe20008000000 */
[----:B------:R-:W-:Y:S01]  /*16480*/  STL [R1+0x1268], R9 ;  /* 0x0012680901007387 */ /* 0x000fe20000100800 */
[----:B------:R-:W-:-:S02]  /*16490*/  ULDC UR5, c[0x0][0x248] ;  /* 0x0000920000057ab9 */ /* 0x000fc40000000800 */
[----:B------:R-:W-:Y:S01]  /*164a0*/  VIADD R213, R215, UR6 ;  /* 0x00000006d7d57c36 */ /* 0x000fe20008000000 */
[----:B------:R-:W-:Y:S01]  /*164b0*/  STL [R1+0x10d8], R21 ;  /* 0x0010d81501007387 */ /* 0x000fe20000100800 */
[----:B------:R-:W-:Y:S01]  /*164c0*/  LOP3.LUT R153, R153, 0xffff, RZ, 0xc0, !PT ;  /* 0x0000ffff99997812 */ /* 0x000fe200078ec0ff */
[----:B------:R-:W-:Y:S02]  /*164d0*/  ULDC UR6, c[0x0][0x248] ;  /* 0x0000920000067ab9 */ /* 0x000fe40000000800 */
[----:B------:R3:W-:Y:S01]  /*164e0*/  STL [R1+0x1098], R10 ;  /* 0x0010980a01007387 */ /* 0x0007e20000100800 */
[----:B------:R-:W-:Y:S01]  /*164f0*/  VIADD R216, R213, UR7 ;  /* 0x00000007d5d87c36 */ /* 0x000fe20008000000 */
[----:B------:R-:W-:Y:S01]  /*16500*/  ULDC UR7, c[0x0][0x248] ;  /* 0x0000920000077ab9 */ /* 0x000fe20000000800 */
[----:B---3--:R-:W-:Y:S02]  /*16510*/  LOP3.LUT R10, R51, 0xffff, RZ, 0xc0, !PT ;  /* 0x0000ffff330a7812 */ /* 0x008fe400078ec0ff */
[----:B------:R-:W-:Y:S01]  /*16520*/  VIADD R219, R216, UR5 ;  /* 0x00000005d8db7c36 */ /* 0x000fe20008000000 */
[----:B------:R-:W-:Y:S01]  /*16530*/  ULDC UR5, c[0x0][0x248] ;  /* 0x0000920000057ab9 */ /* 0x000fe20000000800 */
[----:B------:R-:W-:-:S02]  /*16540*/  PRMT R48, R10, 0x3340, R23 ;  /* 0x000033400a307816 */ /* 0x000fc40000000017 */
[----:B------:R-:W-:Y:S01]  /*16550*/  SHF.R.U32.HI R21, RZ, 0x8, R10 ;  /* 0x00000008ff157819 */ /* 0x000fe2000001160a */
[----:B------:R-:W-:Y:S01]  /*16560*/  VIADD R228, R219, UR8 ;  /* 0x00000008dbe47c36 */ /* 0x000fe20008000000 */
[----:B------:R-:W-:Y:S01]  /*16570*/  SHF.R.U32.HI R23, RZ, 0x8, R23 ;  /* 0x00000008ff177819 */ /* 0x000fe20000011617 */
[----:B------:R0:W-:Y:S01]  /*16580*/  STL [R1+0x124c], R48 ;  /* 0x00124c3001007387 */ /* 0x0001e20000100800 */
[----:B------:R-:W-:Y:S01]  /*16590*/  LOP3.LUT R21, R21, 0xffff, RZ, 0xc0, !PT ;  /* 0x0000ffff15157812 */ /* 0x000fe200078ec0ff */
[----:B------:R-:W-:Y:S01]  /*165a0*/  VIADD R217, R228, UR9 ;  /* 0x00000009e4d97c36 */ /* 0x000fe20008000000 */
[----:B------:R-:W-:Y:S01]  /*165b0*/  LOP3.LUT R23, R23, 0xffff, RZ, 0xc0, !PT ;  /* 0x0000ffff17177812 */ /* 0x000fe200078ec0ff */
[----:B------:R-:W-:Y:S01]  /*165c0*/  ULDC UR8, c[0x0][0x248] ;  /* 0x0000920000087ab9 */ /* 0x000fe20000000800 */
[----:B------:R-:W-:Y:S01]  /*165d0*/  ULDC UR9, c[0x0][0x248] ;  /* 0x0000920000097ab9 */ /* 0x000fe20000000800 */
[----:B------:R-:W-:Y:S01]  /*165e0*/  VIADD R221, R217, UR6 ;  /* 0x00000006d9dd7c36 */ /* 0x000fe20008000000 */
[----:B------:R-:W-:Y:S01]  /*165f0*/  PRMT R21, R21, 0x3340, R23 ;  /* 0x0000334015157816 */ /* 0x000fe20000000017 */
[----:B------:R-:W-:-:S02]  /*16600*/  ULDC UR6, c[0x0][0x248] ;  /* 0x0000920000067ab9 */ /* 0x000fc40000000800 */
        /* <DEDUP_REMOVED lines=32> */
[----:B----4-:R-:W-:-:S04]  /*16810*/  LOP3.LUT R19, R49, 0xffff, RZ, 0xc0, !PT ;  /* 0x0000ffff31137812 */ /* 0x010fc800078ec0ff */
[----:B------:R-:W-:Y:S02]  /*16820*/  SHF.R.U32.HI R10, RZ, 0x8, R19 ;  /* 0x00000008ff0a7819 */ /* 0x000fe40000011613 */
[--C-:B0-----:R-:W-:Y:S02]  /*16830*/  PRMT R48, R19, 0x3340, R153.reuse ;  /* 0x0000334013307816 */ /* 0x101fe40000000099 */
[----:B------:R-:W-:Y:S02]  /*16840*/  SHF.R.U32.HI R19, RZ, 0x8, R153 ;  /* 0x00000008ff137819 */ /* 0x000fe40000011699 */
[----:B------:R-:W-:Y:S02]  /*16850*/  LOP3.LUT R10, R10, 0xffff, RZ, 0xc0, !PT ;  /* 0x0000ffff0a0a7812 */ /* 0x000fe400078ec0ff */
[----:B------:R-:W-:Y:S01]  /*16860*/  LOP3.LUT R19, R19, 0xffff, RZ, 0xc0, !PT ;  /* 0x0000ffff13137812 */ /* 0x000fe200078ec0ff */
[----:B------:R-:W-:Y:S03]  /*16870*/  STL [R1+0x1248], R48 ;  /* 0x0012483001007387 */ /* 0x000fe60000100800 */
[----:B------:R-:W-:Y:S01]  /*16880*/  PRMT R10, R10, 0x3340, R19 ;  /* 0x000033400a0a7816 */ /* 0x000fe20000000013 */
[----:B------:R-:W-:Y:S01]  /*16890*/  STL [R1+0x1054], R21 ;  /* 0x0010541501007387 */ /* 0x000fe20000100800 */
[----:B------:R-:W-:-:S03]  /*168a0*/  LOP3.LUT R19, R0, 0xffff, RZ, 0xc0, !PT ;  /* 0x0000ffff00137812 */ /* 0x000fc600078ec0ff */
[----:B------:R0:W-:Y:S02]  /*168b0*/  STL [R1+0x1058], R10 ;  /* 0x0010580a01007387 */ /* 0x0001e40000100800 */
[----:B0-----:R-:W-:Y:S02]  /*168c0*/  LOP3.LUT R10, R4, 0xffff, RZ, 0xc0, !PT ;  /* 0x0000ffff040a7812 */ /* 0x001fe400078ec0ff */
[----:B------:R-:W3:Y:S04]  /*168d0*/  LDL.LU R4, [R1+0x1584] ;  /* 0x0015840001047983 */ /* 0x000ee80000300800 */
        /* <DEDUP_REMOVED lines=27> */
[----:B------:R-:W-:-:S03]  /*16a90*/  ULDC UR5, c[0x0][0x248] ;  /* 0x0000920000057ab9 */ /* 0x000fc60000000800 */
[----:B------:R-:W-:Y:S01]  /*16aa0*/  VIADD R20, R24, UR8 ;  /* 0x0000000818147c36 */ /* 0x000fe20008000000 */
[----:B------:R-:W-:Y:S01]  /*16ab0*/  PRMT R48, R10, 0x3340, R52 ;  /* 0x000033400a307816 */ /* 0x000fe20000000034 */
[----:B------:R-:W-:Y:S02]  /*16ac0*/  ULDC UR8, c[0x0][0x248] ;  /* 0x0000920000087ab9 */ /* 0x000fe40000000800 */
[----:B------:R-:W-:Y:S01]  /*16ad0*/  VIADD R9, R20, UR9 ;  /* 0x0000000914097c36 */ /* 0x000fe20008000000 */
[----:B------:R-:W-:Y:S01]  /*16ae0*/  LOP3.LUT R54, R54, 0xffff, RZ, 0xc0, !PT ;  /* 0x0000ffff36367812 */ /* 0x000fe200078ec0ff */
[----:B------:R0:W-:Y:S01]  /*16af0*/  STL [R1+0x1240], R48 ;  /* 0x0012403001007387 */ /* 0x0001e20000100800 */
[----:B------:R-:W-:Y:S01]  /*16b00*/  SHF.R.U32.HI R21, RZ, 0x8, R10 ;  /* 0x00000008ff157819 */ /* 0x000fe2000001160a */
[----:B------:R-:W-:Y:S01]  /*16b10*/  VIADD R166, R9, UR6 ;  /* 0x0000000609a67c36 */ /* 0x000fe20008000000 */
[----:B------:R-:W-:Y:S01]  /*16b20*/  ULDC UR6, c[0x0][0x248] ;  /* 0x0000920000067ab9 */ /* 0x000fe20000000800 */
[----:B------:R-:W-:Y:S01]  /*16b30*/  SHF.R.U32.HI R23, RZ, 0x8, R52 ;  /* 0x00000008ff177819 */ /* 0x000fe20000011634 */
[----:B------:R-:W-:Y:S01]  /*16b40*/  ULDC UR9, c[0x0][0x248] ;  /* 0x0000920000097ab9 */ /* 0x000fe20000000800 */
[----:B------:R-:W-:Y:S01]  /*16b50*/  VIADD R164, R166, UR5 ;  /* 0x00000005a6a47c36 */ /* 0x000fe20008000000 */
[----:B------:R-:W-:-:S03]  /*16b60*/  ULDC UR5, c[0x0][0x248] ;  /* 0x0000920000057ab9 */ /* 0x000fc60000000800 */
[----:B------:R-:W-:Y:S01]  /*16b70*/  VIADD R163, R164, UR5 ;  /* 0x00000005a4a37c36 */ /* 0x000fe20008000000 */
[----:B------:R-:W-:Y:S01]  /*16b80*/  SHF.R.U32.HI R10, RZ, 0x8, R19 ;  /* 0x00000008ff0a7819 */ /* 0x000fe20000011613 */
[----:B------:R-:W-:Y:S01]  /*16b90*/  ULDC UR5, c[0x0][0x248] ;  /* 0x0000920000057ab9 */ /* 0x000fe20000000800 */
[--C-:B0-----:R-:W-:Y:S01]  /*16ba0*/  PRMT R48, R19, 0x3340, R54.reuse ;  /* 0x0000334013307816 */ /* 0x101fe20000000036 */
[----:B------:R-:W-:Y:S01]  /*16bb0*/  VIADD R162, R163, UR6 ;  /* 0x00000006a3a27c36 */ /* 0x000fe20008000000 */
[----:B------:R-:W-:Y:S01]  /*16bc0*/  SHF.R.U32.HI R19, RZ, 0x8, R54 ;  /* 0x00000008ff137819 */ /* 0x000fe20000011636 */
[----:B------:R-:W-:Y:S01]  /*16bd0*/  ULDC UR6, c[0x0][0x248] ;  /* 0x0000920000067ab9 */ /* 0x000fe20000000800 */
[----:B------:R-:W-:Y:S01]  /*16be0*/  LOP3.LUT R21, R21, 0xffff, RZ, 0xc0, !PT ;  /* 0x0000ffff15157812 */ /* 0x000fe200078ec0ff */
[----:B------:R-:W-:Y:S01]  /*16bf0*/  VIADD R160, R162, UR7 ;  /* 0x00000007a2a07c36 */ /* 0x000fe20008000000 */
[----:B------:R-:W-:Y:S02]  /*16c00*/  LOP3.LUT R23, R23, 0xffff, RZ, 0xc0, !PT ;  /* 0x0000ffff17177812 */ /* 0x000fe400078ec0ff */
[----:B------:R-:W-:-:S02]  /*16c10*/  LOP3.LUT R10, R10, 0xffff, RZ, 0xc0, !PT ;  /* 0x0000ffff0a0a7812 */ /* 0x000fc400078ec0ff */
[----:B------:R-:W-:Y:S01]  /*16c20*/  LOP3.LUT R19, R19, 0xffff, RZ, 0xc0, !PT ;  /* 0x0000ffff13137812 */ /* 0x000fe200078ec0ff */
[----:B------:R-:W-:Y:S01]  /*16c30*/  VIADD R158, R160, UR5 ;  /* 0x00000005a09e7c36 */ /* 0x000fe20008000000 */
[----:B------:R-:W-:Y:S01]  /*16c40*/  PRMT R21, R21, 0x3340, R23 ;  /* 0x0000334015157816 */ /* 0x000fe20000000017 */
[----:B------:R-:W-:Y:S01]  /*16c50*/  STL [R1+0x1238], R48 ;  /* 0x0012383001007387 */ /* 0x000fe20000100800 */
[----:B------:R-:W-:Y:S01]  /*16c60*/  PRMT R10, R10, 0x3340, R19 ;  /* 0x000033400a0a7816 */ /* 0x000fe20000000013 */
[----:B------:R-:W-:Y:S01]  /*16c70*/  VIADD R156, R158, UR8 ;  /* 0x000000089e9c7c36 */ /* 0x000fe20008000000 */
[----:B------:R-:W-:Y:S01]  /*16c80*/  ULDC UR5, c[0x0][0x248] ;  /* 0x0000920000057ab9 */ /* 0x000fe20000000800 */
[----:B------:R-:W-:Y:S01]  /*16c90*/  STL [R1+0x1048], R21 ;  /* 0x0010481501007387 */ /* 0x000fe20000100800 */
[----:B------:R-:W-:Y:S01]  /*16ca0*/  ULDC UR7, c[0x0][0x248] ;  /* 0x0000920000077ab9 */ /* 0x000fe20000000800 */
[----:B------:R-:W-:Y:S02]  /*16cb0*/  ULDC UR8, c[0x0][0x248] ;  /* 0x0000920000087ab9 */ /* 0x000fe40000000800 */
[----:B------:R0:W-:Y:S01]  /*16cc0*/  STL [R1+0x104c], R10 ;  /* 0x00104c0a01007387 */ /* 0x0001e20000100800 */
[----:B------:R-:W-:Y:S01]  /*16cd0*/  VIADD R154, R156, UR9 ;  /* 0x000000099c9a7c36 */ /* 0x000fe20008000000 */
[----:B------:R-:W-:Y:S01]  /*16ce0*/  ULDC UR9, c[0x0][0x248] ;  /* 0x0000920000097ab9 */ /* 0x000fe20000000800 */
[----:B0-----:R-:W-:-:S02]  /*16cf0*/  LOP3.LUT R10, R6, 0xffff, RZ, 0xc0, !PT ;  /* 0x0000ffff060a7812 */ /* 0x001fc400078ec0ff */
[----:B------:R-:W3:Y:S01]  /*16d00*/  LDL.LU R6, [R1+0x157c] ;  /* 0x00157c0001067983 */ /* 0x000ee20000300800 */
        /* <DEDUP_REMOVED lines=50> */
[----:B------:R-:W-:Y:S01]  /*17030*/  ULDC UR9, c[0x0][0x248] ;  /* 0x0000920000097ab9 */ /* 0x000fe20000000800 */
[----:B------:R-:W-:Y:S01]  /*17040*/  LOP3.LUT R64, R64, 0xffff, RZ, 0xc0, !PT ;  /* 0x0000ffff40407812 */ /* 0x000fe200078ec0ff */
[----:B------:R-:W-:Y:S01]  /*17050*/  VIADD R129, R130, UR6 ;  /* 0x0000000682817c36 */ /* 0x000fe20008000000 */
[----:B------:R-:W3:Y:S01]  /*17060*/  LDL.LU R2, [R1+0x1578] ;  /* 0x0015780001027983 */ /* 0x000ee20000300800 */
[----:B------:R-:W-:-:S02]  /*17070*/  ULDC UR6, c[0x0][0x248] ;  /* 0x0000920000067ab9 */ /* 0x000fc40000000800 */
[----:B------:R-:W-:Y:S01]  /*17080*/  VIADD R128, R129, UR5 ;  /* 0x0000000581807c36 */ /* 0x000fe20008000000 */
[----:B------:R-:W-:-:S03]  /*17090*/  ULDC UR5, c[0x0][0x248] ;  /* 0x0000920000057ab9 */ /* 0x000fc60000000800 */
        /* <DEDUP_REMOVED lines=9> */
[--C-:B0-----:R-:W-:Y:S01]  /*17130*/  PRMT R48, R19, 0x3340, R64.reuse ;  /* 0x0000334013307816 */ /* 0x101fe20000000040 */
[----:B------:R-:W-:Y:S01]  /*17140*/  ULDC UR6, c[0x0][0x248] ;  /* 0x0000920000067ab9 */ /* 0x000fe20000000800 */
[----:B------:R-:W-:-:S02]  /*17150*/  SHF.R.U32.HI R19, RZ, 0x8, R64 ;  /* 0x00000008ff137819 */ /* 0x000fc40000011640 */
[----:B------:R-:W-:Y:S01]  /*17160*/  LOP3.LUT R23, R23, 0xffff, RZ, 0xc0, !PT ;  /* 0x0000ffff17177812 */ /* 0x000fe200078ec0ff */
[----:B------:R-:W-:Y:S01]  /*17170*/  ULDC UR7, c[0x0][0x248] ;  /* 0x0000920000077ab9 */ /* 0x000fe20000000800 */
[----:B------:R-:W-:Y:S02]  /*17180*/  LOP3.LUT R10, R10, 0xffff, RZ, 0xc0, !PT ;  /* 0x0000ffff0a0a7812 */ /* 0x000fe400078ec0ff */
[----:B------:R-:W-:Y:S01]  /*17190*/  LOP3.LUT R19, R19, 0xffff, RZ, 0xc0, !PT ;  /* 0x0000ffff13137812 */ /* 0x000fe200078ec0ff */
[----:B------:R-:W-:Y:S01]  /*171a0*/  VIADD R126, R244, UR5 ;  /* 0x00000005f47e7c36 */ /* 0x000fe20008000000 */
[----:B------:R-:W-:Y:S01]  /*171b0*/  PRMT R21, R21, 0x3340, R23 ;  /* 0x0000334015157816 */ /* 0x000fe20000000017 */
[----:B------:R-:W-:Y:S01]  /*171c0*/  STL [R1+0x1234], R48 ;  /* 0x0012343001007387 */ /* 0x000fe20000100800 */
[----:B------:R-:W-:Y:S01]  /*171d0*/  PRMT R10, R10, 0x3340, R19 ;  /* 0x000033400a0a7816 */ /* 0x000fe20000000013 */
[----:B------:R-:W-:Y:S01]  /*171e0*/  VIADD R125, R126, UR8 ;  /* 0x000000087e7d7c36 */ /* 0x000fe20008000000 */
[----:B------:R-:W-:Y:S01]  /*171f0*/  LOP3.LUT R159, R159, 0xffff, RZ, 0xc0, !PT ;  /* 0x0000ffff9f9f7812 */ /* 0x000fe200078ec0ff */
[----:B------:R-:W-:Y:S01]  /*17200*/  STL [R1+0x1070], R21 ;  /* 0x0010701501007387 */ /* 0x000fe20000100800 */
[----:B--2---:R-:W-:Y:S01]  /*17210*/  LOP3.LUT R19, R7, 0xffff, RZ, 0xc0, !PT ;  /* 0x0000ffff07137812 */ /* 0x004fe200078ec0ff */
[----:B------:R-:W-:Y:S01]  /*17220*/  VIADD R124, R125, UR9 ;  /* 0x000000097d7c7c36 */ /* 0x000fe20008000000 */
[----:B------:R-:W-:Y:S01]  /*17230*/  LOP3.LUT R161, R161, 0xffff, RZ, 0xc0, !PT ;  /* 0x0000ffffa1a17812 */ /* 0x000fe200078ec0ff */
[----:B------:R0:W-:Y:S01]  /*17240*/  STL [R1+0x1074], R10 ;  /* 0x0010740a01007387 */ /* 0x0001e20000100800 */
[----:B------:R-:W-:Y:S01]  /*17250*/  ULDC UR5, c[0x0][0x248] ;  /* 0x0000920000057ab9 */ /* 0x000fe20000000800 */
[----:B------:R-:W-:Y:S01]  /*17260*/  VIADD R123, R124, UR6 ;  /* 0x000000067c7b7c36 */ /* 0x000fe20008000000 */
[----:B------:R-:W-:Y:S01]  /*17270*/  SHF.R.U32.HI R23, RZ, 0x8, R159 ;  /* 0x00000008ff177819 */ /* 0x000fe2000001169f */
[----:B------:R-:W-:Y:S01]  /*17280*/  ULDC UR6, c[0x0][0x248] ;  /* 0x0000920000067ab9 */ /* 0x000fe20000000800 */
[----:B------:R-:W-:Y:S01]  /*17290*/  LOP3.LUT R155, R155, 0xffff, RZ, 0xc0, !PT ;  /* 0x0000ffff9b9b7812 */ /* 0x000fe200078ec0ff */
[----:B------:R-:W-:Y:S01]  /*172a0*/  ULDC UR8, c[0x0][0x248] ;  /* 0x0000920000087ab9 */ /* 0x000fe20000000800 */
[----:B------:R-:W-:Y:S01]  /*172b0*/  LOP3.LUT R157, R157, 0xffff, RZ, 0xc0, !PT ;  /* 0x0000ffff9d9d7812 */ /* 0x000fe200078ec0ff */
[----:B------:R-:W-:Y:S01]  /*172c0*/  ULDC UR9, c[0x0][0x248] ;  /* 0x0000920000097ab9 */ /* 0x000fe20000000800 */
[----:B0-----:R-:W-:-:S02]  /*172d0*/  LOP3.LUT R10, R3, 0xffff, RZ, 0xc0, !PT ;  /* 0x0000ffff030a7812 */ /* 0x001fc400078ec0ff */
[----:B------:R-:W2:Y:S02]  /*172e0*/  LDL.LU R3, [R1+0x1574] ;  /* 0x0015740001037983 */ /* 0x000ea40000300800 */
[----:B------:R-:W-:Y:S01]  /*172f0*/  PRMT R48, R10, 0x3340, R159 ;  /* 0x000033400a307816 */ /* 0x000fe2000000009f */
[----:B------:R-:W-:Y:S01]  /*17300*/  VIADD R122, R123, UR5 ;  /* 0x000000057b7a7c36 */ /* 0x000fe20008000000 */
[----:B------:R-:W2:Y:S01]  /*17310*/  LDL.LU R7, [R1+0x1570] ;  /* 0x0015700001077983 */ /* 0x000ea20000300800 */
[----:B------:R-:W-:Y:S01]  /*17320*/  SHF.R.U32.HI R21, RZ, 0x8, R10 ;  /* 0x00000008ff157819 */ /* 0x000fe2000001160a */
[----:B------:R-:W-:Y:S01]  /*17330*/  ULDC UR5, c[0x0][0x248] ;  /* 0x0000920000057ab9 */ /* 0x000fe20000000800 */
[----:B------:R-:W-:Y:S01]  /*17340*/  SHF.R.U32.HI R10, RZ, 0x8, R19 ;  /* 0x00000008ff0a7819 */ /* 0x000fe20000011613 */
[----:B------:R0:W-:Y:S01]  /*17350*/  STL [R1+0x122c], R48 ;  /* 0x00122c3001007387 */ /* 0x0001e20000100800 */
[----:B------:R-:W-:Y:S01]  /*17360*/  VIADD R121, R122, UR5 ;  /* 0x000000057a797c36 */ /* 0x000fe20008000000 */
[----:B------:R-:W-:Y:S01]  /*17370*/  LOP3.LUT R21, R21, 0xffff, RZ, 0xc0, !PT ;  /* 0x0000ffff15157812 */ /* 0x000fe200078ec0ff */
[----:B------:R-:W-:Y:S01]  /*17380*/  ULDC UR5, c[0x0][0x248] ;  /* 0x0000920000057ab9 */ /* 0x000fe20000000800 */
[----:B------:R-:W-:-:S02]  /*17390*/  LOP3.LUT R23, R23, 0xffff, RZ, 0xc0, !PT ;  /* 0x0000ffff17177812 */ /* 0x000fc400078ec0ff */
[--C-:B0-----:R-:W-:Y:S02]  /*173a0*/  PRMT R48, R19, 0x3340, R161.reuse ;  /* 0x0000334013307816 */ /* 0x101fe400000000a1 */
[----:B------:R-:W-:Y:S02]  /*173b0*/  SHF.R.U32.HI R19, RZ, 0x8, R161 ;  /* 0x00000008ff137819 */ /* 0x000fe400000116a1 */
[----:B------:R-:W-:Y:S02]  /*173c0*/  LOP3.LUT R10, R10, 0xffff, RZ, 0xc0, !PT ;  /* 0x0000ffff0a0a7812 */ /* 0x000fe400078ec0ff */
[----:B------:R-:W-:Y:S01]  /*173d0*/  LOP3.LUT R19, R19, 0xffff, RZ, 0xc0, !PT ;  /* 0x0000ffff13137812 */ /* 0x000fe200078ec0ff */
[----:B------:R-:W-:Y:S01]  /*173e0*/  VIADD R120, R121, UR6 ;  /* 0x0000000679787c36 */ /* 0x000fe20008000000 */
[----:B------:R-:W-:Y:S01]  /*173f0*/  PRMT R21, R21, 0x3340, R23 ;  /* 0x0000334015157816 */ /* 0x000fe20000000017 */
[----:B------:R-:W-:Y:S01]  /*17400*/  STL [R1+0x1228], R48 ;  /* 0x0012283001007387 */ /* 0x000fe20000100800 */
[----:B------:R-:W-:Y:S01]  /*17410*/  PRMT R10, R10, 0x3340, R19 ;  /* 0x000033400a0a7816 */ /* 0x000fe20000000013 */
[----:B------:R-:W-:Y:S01]  /*17420*/  VIADD R119, R120, UR7 ;  /* 0x0000000778777c36 */ /* 0x000fe20008000000 */
[----:B------:R-:W-:Y:S01]  /*17430*/  SHF.R.U32.HI R23, RZ, 0x8, R155 ;  /* 0x00000008ff177819 */ /* 0x000fe2000001169b */
[----:B------:R-:W-:Y:S01]  /*17440*/  STL [R1+0x1068], R21 ;  /* 0x0010681501007387 */ /* 0x000fe20000100800 */
[----:B------:R-:W-:Y:S01]  /*17450*/  ULDC UR6, c[0x0][0x248] ;  /* 0x0000920000067ab9 */ /* 0x000fe20000000800 */
[----:B------:R-:W-:Y:S01]  /*17460*/  VIADD R118, R119, UR5 ;  /* 0x0000000577767c36 */ /* 0x000fe20008000000 */
[----:B------:R-:W-:Y:S01]  /*17470*/  LOP3.LUT R23, R23, 0xffff, RZ, 0xc0, !PT ;  /* 0x0000ffff17177812 */ /* 0x000fe200078ec0ff */
[----:B------:R4:W-:Y:S01]  /*17480*/  STL [R1+0x106c], R10 ;  /* 0x00106c0a01007387 */ /* 0x0009e20000100800 */
[----:B------:R-:W-:Y:S01]  /*17490*/  ULDC UR5, c[0x0][0x248] ;  /* 0x0000920000057ab9 */ /* 0x000fe20000000800 */
[----:B------:R-:W-:Y:S01]  /*174a0*/  VIADD R117, R118, UR8 ;  /* 0x0000000876757c36 */ /* 0x000fe20008000000 */
[----:B------:R-:W-:Y:S01]  /*174b0*/  LOP3.LUT R56, R56, 0xffff, RZ, 0xc0, !PT ;  /* 0x0000ffff38387812 */ /* 0x000fe200078ec0ff */
[----:B------:R-:W-:Y:S01]  /*174c0*/  ULDC UR7, c[0x0][0x248] ;  /* 0x0000920000077ab9 */ /* 0x000fe20000000800 */
[----:B------:R-:W-:-:S02]  /*174d0*/  LOP3.LUT R58, R58, 0xffff, RZ, 0xc0, !PT ;  /* 0x0000ffff3a3a7812 */ /* 0x000fc400078ec0ff */
[----:B----4-:R-:W-:Y:S02]  /*174e0*/  LOP3.LUT R10, R0, 0xffff, RZ, 0xc0, !PT ;  /* 0x0000ffff000a7812 */ /* 0x010fe400078ec0ff */
[----:B---3--:R-:W-:Y:S01]  /*174f0*/  LOP3.LUT R19, R4, 0xffff, RZ, 0xc0, !PT ;  /* 0x0000ffff04137812 */ /* 0x008fe200078ec0ff */
[----:B------:R-:W3:Y:S01]  /*17500*/  LDL.LU R0, [R1+0x156c] ;  /* 0x00156c0001007983 */ /* 0x000ee20000300800 */
[----:B------:R-:W-:Y:S01]  /*17510*/  PRMT R48, R10, 0x3340, R155 ;  /* 0x000033400a307816 */ /* 0x000fe2000000009b */
[----:B------:R-:W-:Y:S01]  /*17520*/  VIADD R116, R117, UR9 ;  /* 0x0000000975747c36 */ /* 0x000fe20008000000 */
[----:B------:R-:W-:Y:S01]  /*17530*/  SHF.R.U32.HI R21, RZ, 0x8, R10 ;  /* 0x00000008ff157819 */ /* 0x000fe2000001160a */
[----:B------:R-:W4:Y:S01]  /*17540*/  LDL.LU R4, [R1+0x1568] ;  /* 0x0015680001047983 */ /* 0x000f220000300800 */
[----:B------:R-:W-:Y:S01]  /*17550*/  SHF.R.U32.HI R10, RZ, 0x8, R19 ;  /* 0x00000008ff0a7819 */ /* 0x000fe20000011613 */
[----:B------:R-:W-:Y:S01]  /*17560*/  ULDC UR8, c[0x0][0x248] ;  /* 0x0000920000087ab9 */ /* 0x000fe20000000800 */
[----:B------:R-:W-:Y:S01]  /*17570*/  ULDC UR9, c[0x0][0x248] ;  /* 0x0000920000097ab9 */ /* 0x000fe20000000800 */
[----:B------:R0:W-:Y:S01]  /*17580*/  STL [R1+0x1214], R48 ;  /* 0x0012143001007387 */ /* 0x0001e20000100800 */
[----:B------:R-:W-:Y:S01]  /*17590*/  VIADD R115, R116, UR6 ;  /* 0x0000000674737c36 */ /* 0x000fe20008000000 */
[----:B------:R-:W-:Y:S01]  /*175a0*/  LOP3.LUT R21, R21, 0xffff, RZ, 0xc0, !PT ;  /* 0x0000ffff15157812 */ /* 0x000fe200078ec0ff */
[----:B------:R-:W-:Y:S01]  /*175b0*/  ULDC UR6, c[0x0][0x248] ;  /* 0x0000920000067ab9 */ /* 0x000fe20000000800 */
[----:B------:R-:W-:-:S02]  /*175c0*/  LOP3.LUT R10, R10, 0xffff, RZ, 0xc0, !PT ;  /* 0x0000ffff0a0a7812 */ /* 0x000fc400078ec0ff */
[--C-:B0-----:R-:W-:Y:S02]  /*175d0*/  PRMT R48, R19, 0x3340, R157.reuse ;  /* 0x0000334013307816 */ /* 0x101fe4000000009d */
[----:B------:R-:W-:Y:S01]  /*175e0*/  SHF.R.U32.HI R19, RZ, 0x8, R157 ;  /* 0x00000008ff137819 */ /* 0x000fe2000001169d */
[----:B------:R-:W-:Y:S01]  /*175f0*/  VIADD R114, R115, UR5 ;  /* 0x0000000573727c36 */ /* 0x000fe20008000000 */
[----:B------:R-:W-:Y:S01]  /*17600*/  PRMT R21, R21, 0x3340, R23 ;  /* 0x0000334015157816 */ /* 0x000fe20000000017 */
[----:B------:R-:W-:Y:S01]  /*17610*/  ULDC UR5, c[0x0][0x248] ;  /* 0x0000920000057ab9 */ /* 0x000fe20000000800 */
[----:B------:R-:W-:Y:S01]  /*17620*/  LOP3.LUT R19, R19, 0xffff, RZ, 0xc0, !PT ;  /* 0x0000ffff13137812 */ /* 0x000fe200078ec0ff */
[----:B------:R-:W-:Y:S01]  /*17630*/  VIADD R113, R114, UR5 ;  /* 0x0000000572717c36 */ /* 0x000fe20008000000 */
[----:B------:R-:W-:Y:S01]  /*17640*/  STL [R1+0x1210], R48 ;  /* 0x0012103001007387 */ /* 0x000fe20000100800 */
[----:B------:R-:W-:Y:S01]  /*17650*/  ULDC UR5, c[0x0][0x248] ;  /* 0x0000920000057ab9 */ /* 0x000fe20000000800 */
[----:B------:R-:W-:Y:S01]  /*17660*/  PRMT R10, R10, 0x3340, R19 ;  /* 0x000033400a0a7816 */ /* 0x000fe20000000013 */
[----:B------:R-:W-:Y:S01]  /*17670*/  VIADD R112, R113, UR6 ;  /* 0x0000000671707c36 */ /* 0x000fe20008000000 */
[----:B------:R-:W-:Y:S01]  /*17680*/  STL [R1+0x102c], R21 ;  /* 0x00102c1501007387 */ /* 0x000fe20000100800 */
[----:B------:R-:W-:Y:S01]  /*17690*/  LOP3.LUT R19, R18, 0xffff, RZ, 0xc0, !PT ;  /* 0x0000ffff12137812 */ /* 0x000fe200078ec0ff */
[----:B------:R-:W-:-:S02]  /*176a0*/  ULDC UR6, c[0x0][0x248] ;  /* 0x0000920000067ab9 */ /* 0x000fc40000000800 */
[----:B------:R0:W-:Y:S01]  /*176b0*/  STL [R1+0x1030], R10 ;  /* 0x0010300a01007387 */ /* 0x0001e20000100800 */
[----:B------:R-:W-:Y:S01]  /*176c0*/  VIADD R111, R112, UR7 ;  /* 0x00000007706f7c36 */ /* 0x000fe20008000000 */
[--C-:B------:R-:W-:Y:S01]  /*176d0*/  SHF.R.U32.HI R23, RZ, 0x8, R56.reuse ;  /* 0x00000008ff177819 */ /* 0x100fe20000011638 */
[----:B------:R-:W-:Y:S01]  /*176e0*/  ULDC UR7, c[0x0][0x248] ;  /* 0x0000920000077ab9 */ /* 0x000fe20000000800 */
[----:B0-----:R-:W-:Y:S01]  /*176f0*/  LOP3.LUT R10, R17, 0xffff, RZ, 0xc0, !PT ;  /* 0x0000ffff110a7812 */ /* 0x001fe200078ec0ff */
[----:B------:R-:W-:Y:S01]  /*17700*/  VIADD R110, R111, UR5 ;  /* 0x000000056f6e7c36 */ /* 0x000fe20008000000 */
[----:B------:R-:W4:Y:S01]  /*17710*/  LDL.LU R17, [R1+0x1564] ;  /* 0x0015640001117983 */ /* 0x000f220000300800 */
[----:B------:R-:W-:Y:S01]  /*17720*/  LOP3.LUT R23, R23, 0xffff, RZ, 0xc0, !PT ;  /* 0x0000ffff17177812 */ /* 0x000fe200078ec0ff */
[----:B------:R-:W-:Y:S01]  /*17730*/  ULDC UR5, c[0x0][0x248] ;  /* 0x0000920000057ab9 */ /* 0x000fe20000000800 */
[----:B------:R-:W-:Y:S01]  /*17740*/  PRMT R48, R10, 0x3340, R56 ;  /* 0x000033400a307816 */ /* 0x000fe20000000038 */
[----:B------:R-:W4:Y:S01]  /*17750*/  LDL.LU R18, [R1+0x1560] ;  /* 0x0015600001127983 */ /* 0x000f220000300800 */
        /* <DEDUP_REMOVED lines=8> */
[--C-:B0-----:R-:W-:Y:S01]  /*177e0*/  PRMT R48, R19, 0x3340, R58.reuse ;  /* 0x0000334013307816 */ /* 0x101fe2000000003a */
[----:B------:R-:W-:Y:S01]  /*177f0*/  ULDC UR9, c[0x0][0x248] ;  /* 0x0000920000097ab9 */ /* 0x000fe20000000800 */
[----:B------:R-:W-:-:S04]  /*17800*/  SHF.R.U32.HI R19, RZ, 0x8, R58 ;  /* 0x00000008ff137819 */ /* 0x000fc8000001163a */
[----:B------:R-:W-:Y:S02]  /*17810*/  LOP3.LUT R19, R19, 0xffff, RZ, 0xc0, !PT ;  /* 0x0000ffff13137812 */ /* 0x000fe400078ec0ff */
[----:B------:R-:W-:Y:S01]  /*17820*/  F2FP.SATFINITE.E4M3.F32.PACK_AB_MERGE_C R27, R107, R106, RZ ;  /* 0x0000006a6b1b723e */ /* 0x000fe200048070ff */
[----:B------:R-:W-:Y:S01]  /*17830*/  VIADD R107, R108, UR6 ;  /* 0x000000066c6b7c36 */ /* 0x000fe20008000000 */
[----:B------:R-:W-:Y:S01]  /*17840*/  PRMT R21, R21, 0x3340, R23 ;  /* 0x0000334015157816 */ /* 0x000fe20000000017 */
[----:B------:R-:W-:Y:S01]  /*17850*/  STL [R1+0x11f4], R48 ;  /* 0x0011f43001007387 */ /* 0x000fe20000100800 */
[----:B------:R-:W-:Y:S01]  /*17860*/  PRMT R10, R10, 0x3340, R19 ;  /* 0x000033400a0a7816 */ /* 0x000fe20000000013 */
[----:B------:R-:W-:Y:S01]  /*17870*/  VIADD R106, R107, UR5 ;  /* 0x000000056b6a7c36 */ /* 0x000fe20008000000 */
[----:B------:R-:W-:Y:S01]  /*17880*/  LOP3.LUT R60, R60, 0xffff, RZ, 0xc0, !PT ;  /* 0x0000ffff3c3c7812 */ /* 0x000fe200078ec0ff */
[----:B------:R-:W-:Y:S01]  /*17890*/  STL [R1+0x1024], R21 ;  /* 0x0010241501007387 */ /* 0x000fe20000100800 */
[----:B------:R-:W-:Y:S01]  /*178a0*/  ULDC UR5, c[0x0][0x248] ;  /* 0x0000920000057ab9 */ /* 0x000fe20000000800 */
[----:B------:R-:W-:-:S02]  /*178b0*/  ULDC UR6, c[0x0][0x248] ;  /* 0x0000920000067ab9 */ /* 0x000fc40000000800 */
[----:B------:R0:W-:Y:S01]  /*178c0*/  STL [R1+0x1028], R10 ;  /* 0x0010280a01007387 */ /* 0x0001e20000100800 */
[----:B------:R-:W-:Y:S01]  /*178d0*/  VIADD R105, R106, UR5 ;  /* 0x000000056a697c36 */ /* 0x000fe20008000000 */
[----:B------:R-:W-:Y:S01]  /*178e0*/  LOP3.LUT R19, R190, 0xffff, RZ, 0xc0, !PT ;  /* 0x0000ffffbe137812 */ /* 0x000fe200078ec0ff */
[----:B------:R-:W-:Y:S01]  /*178f0*/  ULDC UR5, c[0x0][0x248] ;  /* 0x0000920000057ab9 */ /* 0x000fe20000000800 */
[----:B------:R-:W-:Y:S02]  /*17900*/  LOP3.LUT R62, R62, 0xffff, RZ, 0xc0, !PT ;  /* 0x0000ffff3e3e7812 */ /* 0x000fe400078ec0ff */
[----:B0-----:R-:W-:Y:S01]  /*17910*/  LOP3.LUT R10, R191, 0xffff, RZ, 0xc0, !PT ;  /* 0x0000ffffbf0a7812 */ /* 0x001fe200078ec0ff */
[----:B------:R-:W-:Y:S01]  /*17920*/  VIADD R104, R105, UR6 ;  /* 0x0000000669687c36 */ /* 0x000fe20008000000 */
[--C-:B------:R-:W-:Y:S01]  /*17930*/  SHF.R.U32.HI R23, RZ, 0x8, R60.reuse ;  /* 0x00000008ff177819 */ /* 0x100fe2000001163c */
[----:B------:R-:W-:Y:S01]  /*17940*/  ULDC UR6, c[0x0][0x248] ;  /* 0x0000920000067ab9 */ /* 0x000fe20000000800 */
[----:B------:R-:W-:Y:S01]  /*17950*/  PRMT R48, R10, 0x3340, R60 ;  /* 0x000033400a307816 */ /* 0x000fe2000000003c */
[----:B------:R-:W-:Y:S01]  /*17960*/  VIADD R103, R104, UR7 ;  /* 0x0000000768677c36 */ /* 0x000fe20008000000 */
[----:B------:R-:W-:Y:S01]  /*17970*/  SHF.R.U32.HI R21, RZ, 0x8, R10 ;  /* 0x00000008ff157819 */ /* 0x000fe2000001160a */
[----:B------:R-:W-:Y:S01]  /*17980*/  ULDC UR7, c[0x0][0x248] ;  /* 0x0000920000077ab9 */ /* 0x000fe20000000800 */
[----:B------:R-:W-:Y:S01]  /*17990*/  SHF.R.U32.HI R10, RZ, 0x8, R19 ;  /* 0x00000008ff0a7819 */ /* 0x000fe20000011613 */
[----:B------:R0:W-:Y:S01]  /*179a0*/  STL [R1+0x11f8], R48 ;  /* 0x0011f83001007387 */ /* 0x0001e20000100800 */
[----:B------:R-:W-:Y:S01]  /*179b0*/  LOP3.LUT R21, R21, 0xffff, RZ, 0xc0, !PT ;  /* 0x0000ffff15157812 */ /* 0x000fe200078ec0ff */
        /* <DEDUP_REMOVED lines=8> */
[----:B------:R0:W-:Y:S01]  /*17a40*/  STL [R1+0x11ec], R48 ;  /* 0x0011ec3001007387 */ /* 0x0001e20000100800 */
[----:B------:R-:W-:Y:S01]  /*17a50*/  LOP3.LUT R19, R19, 0xffff, RZ, 0xc0, !PT ;  /* 0x0000ffff13137812 */ /* 0x000fe200078ec0ff */
[----:B------:R-:W-:Y:S01]  /*17a60*/  VIADD R100, R101, UR9 ;  /* 0x0000000965647c36 */ /* 0x000fe20008000000 */
[----:B------:R-:W-:Y:S01]  /*17a70*/  F2FP.SATFINITE.E4M3.F32.PACK_AB_MERGE_C R25, R99, R98, RZ ;  /* 0x000000626319723e */ /* 0x000fe200048070ff */
[----:B------:R-:W-:Y:S01]  /*17a80*/  STL [R1+0x1040], R21 ;  /* 0x0010401501007387 */ /* 0x000fe20000100800 */
[----:B------:R-:W-:Y:S01]  /*17a90*/  PRMT R10, R10, 0x3340, R19 ;  /* 0x000033400a0a7816 */ /* 0x000fe20000000013 */
[----:B------:R-:W-:Y:S01]  /*17aa0*/  VIADD R99, R100, UR6 ;  /* 0x0000000664637c36 */ /* 0x000fe20008000000 */
[----:B------:R-:W-:Y:S01]  /*17ab0*/  LOP3.LUT R66, R66, 0xffff, RZ, 0xc0, !PT ;  /* 0x0000ffff42427812 */ /* 0x000fe200078ec0ff */
[----:B------:R-:W-:Y:S01]  /*17ac0*/  ULDC UR6, c[0x0][0x248] ;  /* 0x0000920000067ab9 */ /* 0x000fe20000000800 */
[----:B------:R-:W-:Y:S01]  /*17ad0*/  LOP3.LUT R74, R74, 0xffff, RZ, 0xc0, !PT ;  /* 0x0000ffff4a4a7812 */ /* 0x000fe200078ec0ff */
[----:B------:R1:W-:Y:S01]  /*17ae0*/  STL [R1+0x1044], R10 ;  /* 0x0010440a01007387 */ /* 0x0003e20000100800 */
[----:B------:R-:W-:Y:S01]  /*17af0*/  LOP3.LUT R19, R15, 0xffff, RZ, 0xc0, !PT ;  /* 0x0000ffff0f137812 */ /* 0x000fe200078ec0ff */
[----:B------:R-:W-:Y:S01]  /*17b00*/  VIADD R98, R99, UR5 ;  /* 0x0000000563627c36 */ /* 0x000fe20008000000 */
[----:B------:R-:W-:Y:S01]  /*17b10*/  ULDC UR5, c[0x0][0x248] ;  /* 0x0000920000057ab9 */ /* 0x000fe20000000800 */
[----:B------:R-:W-:Y:S01]  /*17b20*/  ULDC UR8, c[0x0][0x248] ;  /* 0x0000920000087ab9 */ /* 0x000fe20000000800 */
[----:B------:R-:W-:Y:S01]  /*17b30*/  LOP3.LUT R82, R82, 0xffff, RZ, 0xc0, !PT ;  /* 0x0000ffff52527812 */ /* 0x000fe200078ec0ff */
[----:B------:R-:W-:Y:S01]  /*17b40*/  ULDC UR9, c[0x0][0x248] ;  /* 0x0000920000097ab9 */ /* 0x000fe20000000800 */
[----:B------:R-:W-:Y:S01]  /*17b50*/  F2FP.SATFINITE.E4M3.F32.PACK_AB_MERGE_C R90, R91, R90, RZ ;  /* 0x0000005a5b5a723e */ /* 0x000fe200048070ff */
[----:B0-----:R-:W0:Y:S01]  /*17b60*/  LDC R48, c[0x0][0x244] ;  /* 0x00009100ff307b82 */ /* 0x001e220000000800 */
[----:B-1----:R-:W-:-:S04]  /*17b70*/  LOP3.LUT R10, R16, 0xffff, RZ, 0xc0, !PT ;  /* 0x0000ffff100a7812 */ /* 0x002fc800078ec0ff */
[----:B------:R-:W-:Y:S01]  /*17b80*/  PRMT R15, R10, 0x3340, R66 ;  /* 0x000033400a0f7816 */ /* 0x000fe20000000042 */
[----:B------:R-:W-:Y:S01]  /*17b90*/  VIADD R97, R98, UR5 ;  /* 0x0000000562617c36 */ /* 0x000fe20008000000 */
[----:B------:R-:W-:Y:S01]  /*17ba0*/  SHF.R.U32.HI R21, RZ, 0x8, R10 ;  /* 0x00000008ff157819 */ /* 0x000fe2000001160a */
[----:B------:R-:W-:Y:S01]  /*17bb0*/  ULDC UR5, c[0x0][0x248] ;  /* 0x0000920000057ab9 */ /* 0x000fe20000000800 */
[----:B------:R-:W-:Y:S01]  /*17bc0*/  SHF.R.U32.HI R23, RZ, 0x8, R66 ;  /* 0x00000008ff177819 */ /* 0x000fe20000011642 */
[----:B------:R1:W-:Y:S01]  /*17bd0*/  STL [R1+0x11e8], R15 ;  /* 0x0011e80f01007387 */ /* 0x0003e20000100800 */
[----:B------:R-:W-:Y:S01]  /*17be0*/  SHF.R.U32.HI R10, RZ, 0x8, R19 ;  /* 0x00000008ff0a7819 */ /* 0x000fe20000011613 */
[----:B------:R-:W-:Y:S01]  /*17bf0*/  VIADD R96, R97, UR6 ;  /* 0x0000000661607c36 */ /* 0x000fe20008000000 */
[----:B------:R-:W-:Y:S01]  /*17c00*/  LOP3.LUT R21, R21, 0xffff, RZ, 0xc0, !PT ;  /* 0x0000ffff15157812 */ /* 0x000fe200078ec0ff */
[----:B------:R-:W-:Y:S01]  /*17c10*/  ULDC UR6, c[0x0][0x248] ;  /* 0x0000920000067ab9 */ /* 0x000fe20000000800 */
[----:B------:R-:W-:-:S02]  /*17c20*/  LOP3.LUT R23, R23, 0xffff, RZ, 0xc0, !PT ;  /* 0x0000ffff17177812 */ /* 0x000fc400078ec0ff */
[--C-:B-1----:R-:W-:Y:S02]  /*17c30*/  PRMT R15, R19, 0x3340, R74.reuse ;  /* 0x00003340130f7816 */ /* 0x102fe4000000004a */
[----:B------:R-:W-:Y:S02]  /*17c40*/  SHF.R.U32.HI R19, RZ, 0x8, R74 ;  /* 0x00000008ff137819 */ /* 0x000fe4000001164a */
[----:B------:R-:W-:Y:S02]  /*17c50*/  LOP3.LUT R10, R10, 0xffff, RZ, 0xc0, !PT ;  /* 0x0000ffff0a0a7812 */ /* 0x000fe400078ec0ff */
[----:B------:R-:W-:Y:S01]  /*17c60*/  LOP3.LUT R19, R19, 0xffff, RZ, 0xc0, !PT ;  /* 0x0000ffff13137812 */ /* 0x000fe200078ec0ff */
[----:B------:R1:W-:Y:S01]  /*17c70*/  STL [R1+0x1200], R15 ;  /* 0x0012000f01007387 */ /* 0x0003e20000100800 */
[----:B------:R-:W-:Y:S01]  /*17c80*/  VIADD R95, R96, UR7 ;  /* 0x00000007605f7c36 */ /* 0x000fe20008000000 */
[----:B------:R-:W-:Y:S01]  /*17c90*/  LOP3.LUT R90, R90, 0xffff, RZ, 0xc0, !PT ;  /* 0x0000ffff5a5a7812 */ /* 0x000fe200078ec0ff */
[----:B------:R-:W-:Y:S01]  /*17ca0*/  ULDC UR7, c[0x0][0x248] ;  /* 0x0000920000077ab9 */ /* 0x000fe20000000800 */
[----:B------:R-:W-:Y:S01]  /*17cb0*/  PRMT R10, R10, 0x3340, R19 ;  /* 0x000033400a0a7816 */ /* 0x000fe20000000013 */
[----:B------:R-:W-:Y:S01]  /*17cc0*/  VIADD R94, R95, UR5 ;  /* 0x000000055f5e7c36 */ /* 0x000fe20008000000 */
[----:B-1----:R-:W-:-:S03]  /*17cd0*/  PRMT R15, R21, 0x3340, R23 ;  /* 0x00003340150f7816 */ /* 0x002fc60000000017 */
[----:B------:R-:W-:Y:S01]  /*17ce0*/  VIADD R93, R94, UR8 ;  /* 0x000000085e5d7c36 */ /* 0x000fe20008000000 */
[----:B------:R-:W-:Y:S01]  /*17cf0*/  LOP3.LUT R19, R13, 0xffff, RZ, 0xc0, !PT ;  /* 0x0000ffff0d137812 */ /* 0x000fe200078ec0ff */
[----:B------:R-:W-:Y:S01]  /*17d00*/  ULDC UR5, c[0x0][0x248] ;  /* 0x0000920000057ab9 */ /* 0x000fe20000000800 */
[----:B------:R-:W-:Y:S01]  /*17d10*/  SHF.R.U32.HI R23, RZ, 0x8, R82 ;  /* 0x00000008ff177819 */ /* 0x000fe20000011652 */
[----:B------:R-:W-:Y:S01]  /*17d20*/  STL [R1+0x1038], R15 ;  /* 0x0010380f01007387 */ /* 0x000fe20000100800 */
[----:B------:R-:W-:Y:S01]  /*17d30*/  LOP3.LUT R25, R25, 0xffff, RZ, 0xc0, !PT ;  /* 0x0000ffff19197812 */ /* 0x000fe200078ec0ff */
[----:B------:R-:W-:Y:S02]  /*17d40*/  ULDC UR8, c[0x0][0x248] ;  /* 0x0000920000087ab9 */ /* 0x000fe40000000800 */
[----:B------:R1:W-:Y:S01]  /*17d50*/  STL [R1+0x1078], R10 ;  /* 0x0010780a01007387 */ /* 0x0003e20000100800 */
[----:B------:R-:W-:Y:S01]  /*17d60*/  VIADD R92, R93, UR9 ;  /* 0x000000095d5c7c36 */ /* 0x000fe20008000000 */
[----:B------:R-:W-:Y:S01]  /*17d70*/  LOP3.LUT R23, R23, 0xffff, RZ, 0xc0, !PT ;  /* 0x0000ffff17177812 */ /* 0x000fe200078ec0ff */
[----:B------:R-:W-:Y:S01]  /*17d80*/  ULDC UR9, c[0x0][0x248] ;  /* 0x0000920000097ab9 */ /* 0x000fe20000000800 */
[----:B-1----:R-:W-:-:S04]  /*17d90*/  LOP3.LUT R10, R14, 0xffff, RZ, 0xc0, !PT ;  /* 0x0000ffff0e0a7812 */ /* 0x002fc800078ec0ff */
[----:B------:R-:W-:Y:S01]  /*17da0*/  PRMT R13, R10, 0x3340, R82 ;  /* 0x000033400a0d7816 */ /* 0x000fe20000000052 */
[----:B------:R-:W-:Y:S01]  /*17db0*/  VIADD R91, R92, UR6 ;  /* 0x000000065c5b7c36 */ /* 0x000fe20008000000 */
[----:B------:R-:W-:Y:S01]  /*17dc0*/  SHF.R.U32.HI R21, RZ, 0x8, R10 ;  /* 0x00000008ff157819 */ /* 0x000fe2000001160a */
[----:B------:R-:W-:Y:S01]  /*17dd0*/  ULDC UR6, c[0x0][0x248] ;  /* 0x0000920000067ab9 */ /* 0x000fe20000000800 */
[----:B------:R-:W-:Y:S01]  /*17de0*/  SHF.R.U32.HI R10, RZ, 0x8, R19 ;  /* 0x00000008ff0a7819 */ /* 0x000fe20000011613 */
[----:B------:R1:W-:Y:S01]  /*17df0*/  STL [R1+0x120c], R13 ;  /* 0x00120c0d01007387 */ /* 0x0003e20000100800 */
[----:B------:R-:W-:Y:S02]  /*17e00*/  LOP3.LUT R21, R21, 0xffff, RZ, 0xc0, !PT ;  /* 0x0000ffff15157812 */ /* 0x000fe400078ec0ff */
[----:B------:R-:W-:Y:S02]  /*17e10*/  LOP3.LUT R10, R10, 0xffff, RZ, 0xc0, !PT ;  /* 0x0000ffff0a0a7812 */ /* 0x000fe400078ec0ff */
[----:B-1----:R-:W-:-:S02]  /*17e20*/  PRMT R13, R19, 0x3340, R90 ;  /* 0x00003340130d7816 */ /* 0x002fc4000000005a */
[----:B------:R-:W-:Y:S01]  /*17e30*/  SHF.R.U32.HI R19, RZ, 0x8, R90 ;  /* 0x00000008ff137819 */ /* 0x000fe2000001165a */
[----:B------:R-:W-:Y:S01]  /*17e40*/  VIADD R90, R91, UR5 ;  /* 0x000000055b5a7c36 */ /* 0x000fe20008000000 */
[----:B------:R-:W-:Y:S02]  /*17e50*/  ULDC UR5, c[0x0][0x248] ;  /* 0x0000920000057ab9 */ /* 0x000fe40000000800 */
[----:B------:R-:W-:Y:S01]  /*17e60*/  LOP3.LUT R19, R19, 0xffff, RZ, 0xc0, !PT ;  /* 0x0000ffff13137812 */ /* 0x000fe200078ec0ff */
[----:B------:R-:W-:Y:S01]  /*17e70*/  VIADD R89, R90, UR5 ;  /* 0x000000055a597c36 */ /* 0x000fe20008000000 */
[----:B------:R1:W-:Y:S01]  /*17e80*/  STL [R1+0x1218], R13 ;  /* 0x0012180d01007387 */ /* 0x0003e20000100800 */
[----:B------:R-:W-:Y:S01]  /*17e90*/  ULDC UR5, c[0x0][0x248] ;  /* 0x0000920000057ab9 */ /* 0x000fe20000000800 */
[----:B------:R-:W-:Y:S01]  /*17ea0*/  PRMT R10, R10, 0x3340, R19 ;  /* 0x000033400a0a7816 */ /* 0x000fe20000000013 */
[----:B------:R-:W-:Y:S01]  /*17eb0*/  VIADD R88, R89, UR6 ;  /* 0x0000000659587c36 */ /* 0x000fe20008000000 */
[----:B-1----:R-:W-:-:S03]  /*17ec0*/  PRMT R13, R21, 0x3340, R23 ;  /* 0x00003340150d7816 */ /* 0x002fc60000000017 */
[----:B------:R-:W-:Y:S01]  /*17ed0*/  VIADD R87, R88, UR5 ;  /* 0x0000000558577c36 */ /* 0x000fe20008000000 */
[----:B------:R-:W-:Y:S01]  /*17ee0*/  LOP3.LUT R19, R11, 0xffff, RZ, 0xc0, !PT ;  /* 0x0000ffff0b137812 */ /* 0x000fe200078ec0ff */
[----:B------:R-:W-:Y:S01]  /*17ef0*/  ULDC UR6, c[0x0][0x248] ;  /* 0x0000920000067ab9 */ /* 0x000fe20000000800 */
[----:B------:R-:W-:Y:S01]  /*17f00*/  LOP3.LUT R27, R27, 0xffff, RZ, 0xc0, !PT ;  /* 0x0000ffff1b1b7812 */ /* 0x000fe200078ec0ff */
[----:B------:R-:W-:Y:S01]  /*17f10*/  STL [R1+0x10a0], R13 ;  /* 0x0010a00d01007387 */ /* 0x000fe20000100800 */
[----:B------:R-:W-:Y:S01]  /*17f20*/  SHF.R.U32.HI R23, RZ, 0x8, R25 ;  /* 0x00000008ff177819 */ /* 0x000fe20000011619 */
[----:B------:R-:W-:Y:S02]  /*17f30*/  ULDC UR5, c[0x0][0x248] ;  /* 0x0000920000057ab9 */ /* 0x000fe40000000800 */
[----:B------:R1:W-:Y:S01]  /*17f40*/  STL [R1+0x10d4], R10 ;  /* 0x0010d40a01007387 */ /* 0x0003e20000100800 */
[----:B------:R-:W-:Y:S01]  /*17f50*/  VIADD R86, R87, UR7 ;  /* 0x0000000757567c36 */ /* 0x000fe20008000000 */
[----:B-1----:R-:W-:-:S03]  /*17f60*/  LOP3.LUT R10, R12, 0xffff, RZ, 0xc0, !PT ;  /* 0x0000ffff0c0a7812 */ /* 0x002fc600078ec0ff */
[----:B------:R-:W-:Y:S01]  /*17f70*/  VIADD R85, R86, UR8 ;  /* 0x0000000856557c36 */ /* 0x000fe20008000000 */
[----:B------:R-:W-:Y:S02]  /*17f80*/  SHF.R.U32.HI R21, RZ, 0x8, R10 ;  /* 0x00000008ff157819 */ /* 0x000fe4000001160a */
[----:B------:R-:W-:Y:S01]  /*17f90*/  PRMT R10, R10, 0x3340, R25 ;  /* 0x000033400a0a7816 */ /* 0x000fe20000000019 */
[----:B------:R-:W-:Y:S01]  /*17fa0*/  VIADD R84, R85, UR6 ;  /* 0x0000000655547c36 */ /* 0x000fe20008000000 */
[----:B------:R-:W-:Y:S01]  /*17fb0*/  PRMT R11, R19, 0x3340, R27 ;  /* 0x00003340130b7816 */ /* 0x000fe2000000001b */
[----:B------:R-:W-:Y:S02]  /*17fc0*/  ULDC UR6, c[0x0][0x248] ;  /* 0x0000920000067ab9 */ /* 0x000fe40000000800 */
[----:B------:R1:W-:Y:S01]  /*17fd0*/  STL [R1+0x121c], R10 ;  /* 0x00121c0a01007387 */ /* 0x0003e20000100800 */
[----:B------:R-:W-:Y:S01]  /*17fe0*/  LOP3.LUT R21, R21, 0xffff, RZ, 0xc0, !PT ;  /* 0x0000ffff15157812 */ /* 0x000fe200078ec0ff */
[----:B------:R-:W-:Y:S01]  /*17ff0*/  VIADD R83, R84, UR9 ;  /* 0x0000000954537c36 */ /* 0x000fe20008000000 */
[----:B------:R-:W-:-:S02]  /*18000*/  LOP3.LUT R23, R23, 0xffff, RZ, 0xc0, !PT ;  /* 0x0000ffff17177812 */ /* 0x000fc400078ec0ff */
[----:B-1----:R-:W-:Y:S01]  /*18010*/  SHF.R.U32.HI R10, RZ, 0x8, R19 ;  /* 0x00000008ff0a7819 */ /* 0x002fe20000011613 */
[----:B------:R1:W-:Y:S01]  /*18020*/  STL [R1+0x1224], R11 ;  /* 0x0012240b01007387 */ /* 0x0003e20000100800 */
[----:B------:R-:W-:Y:S01]  /*18030*/  SHF.R.U32.HI R19, RZ, 0x8, R27 ;  /* 0x00000008ff137819 */ /* 0x000fe2000001161b */
[----:B------:R-:W-:Y:S01]  /*18040*/  ULDC.64 UR8, c[0x0][0x220] ;  /* 0x0000880000087ab9 */ /* 0x000fe20000000a00 */
[----:B------:R-:W-:Y:S02]  /*18050*/  LOP3.LUT R10, R10, 0xffff, RZ, 0xc0, !PT ;  /* 0x0000ffff0a0a7812 */ /* 0x000fe400078ec0ff */
[----:B------:R-:W-:Y:S01]  /*18060*/  LOP3.LUT R19, R19, 0xffff, RZ, 0xc0, !PT ;  /* 0x0000ffff13137812 */ /* 0x000fe200078ec0ff */
[----:B------:R-:W-:Y:S01]  /*18070*/  VIADD R82, R83, UR5 ;  /* 0x0000000553527c36 */ /* 0x000fe20008000000 */
[----:B------:R-:W-:Y:S02]  /*18080*/  ULDC UR5, c[0x0][0x244] ;  /* 0x0000910000057ab9 */ /* 0x000fe40000000800 */
[----:B------:R-:W-:-:S02]  /*18090*/  PRMT R10, R10, 0x3340, R19 ;  /* 0x000033400a0a7816 */ /* 0x000fc40000000013 */
[----:B-1----:R-:W-:Y:S01]  /*180a0*/  PRMT R11, R21, 0x3340, R23 ;  /* 0x00003340150b7816 */ /* 0x002fe20000000017 */
[----:B------:R-:W-:Y:S02]  /*180b0*/  IMAD R19, R6, UR5, RZ ;  /* 0x0000000506137c24 */ /* 0x000fe4000f8e02ff */
[----:B------:R-:W-:Y:S01]  /*180c0*/  VIADD R81, R82, UR6 ;  /* 0x0000000652517c36 */ /* 0x000fe20008000000 */
[----:B------:R-:W-:Y:S01]  /*180d0*/  ULDC UR6, c[0x0][0x248] ;  /* 0x0000920000067ab9 */ /* 0x000fe20000000800 */
[----:B------:R-:W-:Y:S01]  /*180e0*/  STL [R1+0x10ec], R11 ;  /* 0x0010ec0b01007387 */ /* 0x000fe20000100800 */
[----:B------:R-:W-:Y:S01]  /*180f0*/  SHF.R.S32.HI R27, RZ, 0x1f, R22 ;  /* 0x0000001fff1b7819 */ /* 0x000fe20000011416 */
[----:B------:R-:W-:Y:S01]  /*18100*/  VIADD R80, R81, UR6 ;  /* 0x0000000651507c36 */ /* 0x000fe20008000000 */
[----:B------:R-:W-:Y:S01]  /*18110*/  ULDC.64 UR6, c[0x0][0x220] ;  /* 0x0000880000067ab9 */ /* 0x000fe20000000a00 */
[----:B------:R0:W-:Y:S01]  /*18120*/  STL [R1+0x10fc], R10 ;  /* 0x0010fc0a01007387 */ /* 0x0001e20000100800 */
[C---:B------:R-:W-:Y:S01]  /*18130*/  IADD3 R51, P3, R19.reuse, UR6, RZ ;  /* 0x0000000613337c10 */ /* 0x040fe2000ff7e0ff */
[----:B------:R-:W-:Y:S01]  /*18140*/  ULDC UR5, c[0x0][0x248] ;  /* 0x0000920000057ab9 */ /* 0x000fe20000000800 */
[----:B------:R-:W-:Y:S01]  /*18150*/  SHF.R.S32.HI R23, RZ, 0x1f, R26 ;  /* 0x0000001fff177819 */ /* 0x000fe2000001141a */
[----:B------:R-:W-:Y:S01]  /*18160*/  ULDC UR6, c[0x0][0x248] ;  /* 0x0000920000067ab9 */ /* 0x000fe20000000800 */
[----:B0-----:R-:W-:Y:S01]  /*18170*/  IMAD R10, R48, 0x100, R19 ;  /* 0x00000100300a7824 */ /* 0x001fe200078e0213 */
[----:B------:R-:W-:-:S02]  /*18180*/  LEA.HI.X.SX32 R19, R19, UR7, 0x1, P3 ;  /* 0x0000000713137c11 */ /* 0x000fc400098f0eff */
[----:B------:R-:W-:Y:S02]  /*18190*/  SHF.R.S32.HI R25, RZ, 0x1f, R29 ;  /* 0x0000001fff197819 */ /* 0x000fe4000001141d */
[-C--:B------:R-:W-:Y:S02]  /*181a0*/  IADD3 R232, P6, R29, R51.reuse, RZ ;  /* 0x000000331de87210 */ /* 0x080fe40007fde0ff */
[----:B------:R-:W-:Y:S02]  /*181b0*/  SHF.R.S32.HI R21, RZ, 0x1f, R30 ;  /* 0x0000001fff157819 */ /* 0x000fe4000001141e */
[----:B------:R-:W-:Y:S02]  /*181c0*/  SHF.R.S32.HI R155, RZ, 0x1f, R9 ;  /* 0x0000001fff9b7819 */ /* 0x000fe40000011409 */
[----:B------:R-:W-:Y:S01]  /*181d0*/  SHF.R.S32.HI R157, RZ, 0x1f, R166 ;  /* 0x0000001fff9d7819 */ /* 0x000fe200000114a6 */
[----:B------:R-:W-:Y:S01]  /*181e0*/  VIADD R79, R80, UR5 ;  /* 0x00000005504f7c36 */ /* 0x000fe20008000000 */
[----:B------:R-:W-:Y:S01]  /*181f0*/  IADD3 R50, P4, R10, UR8, RZ ;  /* 0x000000080a327c10 */ /* 0x000fe2000ff9e0ff */
[----:B------:R-:W-:Y:S01]  /*18200*/  ULDC UR7, c[0x0][0x248] ;  /* 0x0000920000077ab9 */ /* 0x000fe20000000800 */
[-C--:B------:R-:W-:Y:S01]  /*18210*/  IADD3 R14, P3, R22, R51.reuse, RZ ;  /* 0x00000033160e7210 */ /* 0x080fe20007f7e0ff */
[--C-:B------:R-:W-:Y:S01]  /*18220*/  IMAD.X R233, R25, 0x1, R19.reuse, P6 ;  /* 0x0000000119e97824 */ /* 0x100fe200030e0613 */
[----:B------:R-:W-:Y:S01]  /*18230*/  LEA.HI.X.SX32 R10, R10, UR9, 0x1, P4 ;  /* 0x000000090a0a7c11 */ /* 0x000fe2000a0f0eff */
[----:B------:R-:W-:Y:S01]  /*18240*/  ULDC UR5, c[0x0][0x248] ;  /* 0x0000920000057ab9 */ /* 0x000fe20000000800 */
[----:B------:R-:W-:Y:S01]  /*18250*/  IADD3 R12, P4, R26, R51, RZ ;  /* 0x000000331a0c7210 */ /* 0x000fe20007f9e0ff */
[--C-:B------:R-:W-:Y:S01]  /*18260*/  IMAD.X R15, R27, 0x1, R19.reuse, P3 ;  /* 0x000000011b0f7824 */ /* 0x100fe200018e0613 */
[-C--:B------:R-:W-:Y:S01]  /*18270*/  IADD3 R190, P5, R22, R50.reuse, RZ ;  /* 0x0000003216be7210 */ /* 0x080fe20007fbe0ff */
[----:B------:R-:W-:Y:S01]  /*18280*/  ULDC UR8, c[0x0][0x248] ;  /* 0x0000920000087ab9 */ /* 0x000fe20000000800 */
[----:B------:R-:W-:Y:S01]  /*18290*/  ULDC UR9, c[0x0][0x248] ;  /* 0x0000920000097ab9 */ /* 0x000fe20000000800 */
[----:B------:R-:W-:Y:S01]  /*182a0*/  IMAD.X R13, R23, 0x1, R19, P4 ;  /* 0x00000001170d7824 */ /* 0x000fe200020e0613 */
[----:B------:R-:W-:Y:S04]  /*182b0*/  STL.64 [R1+0xe58], R14 ;  /* 0x000e580e01007387 */ /* 0x000fe80000100a00 */
[----:B------:R0:W-:Y:S01]  /*182c0*/  STL.64 [R1+0xe50], R12 ;  /* 0x000e500c01007387 */ /* 0x0001e20000100a00 */
[----:B------:R-:W-:Y:S01]  /*182d0*/  IMAD.X R191, R27, 0x1, R10, P5 ;  /* 0x000000011bbf7824 */ /* 0x000fe200028e060a */
[----:B0-----:R-:W-:-:S02]  /*182e0*/  IADD3 R12, P4, R29, R50, RZ ;  /* 0x000000321d0c7210 */ /* 0x001fc40007f9e0ff */
[----:B------:R-:W-:-:S03]  /*182f0*/  IADD3 R14, P3, R26, R50, RZ ;  /* 0x000000321a0e7210 */ /* 0x000fc60007f7e0ff */
[--C-:B------:R-:W-:Y:S01]  /*18300*/  IMAD.X R13, R25, 0x1, R10.reuse, P4 ;  /* 0x00000001190d7824 */ /* 0x100fe200020e060a */
[----:B------:R-:W-:Y:S01]  /*18310*/  STL.64 [R1+0xe40], R190 ;  /* 0x000e40be01007387 */ /* 0x000fe20000100a00 */
[----:B------:R-:W-:-:S03]  /*18320*/  IMAD.X R15, R23, 0x1, R10, P3 ;  /* 0x00000001170f7824 */ /* 0x000fc600018e060a */
[----:B------:R-:W-:Y:S04]  /*18330*/  STL.64 [R1+0xe48], R232 ;  /* 0x000e48e801007387 */ /* 0x000fe80000100a00 */
[----:B------:R0:W-:Y:S01]  /*18340*/  STL.64 [R1+0xe30], R12 ;  /* 0x000e300c01007387 */ /* 0x0001e20000100a00 */
[----:B------:R-:W-:Y:S02]  /*18350*/  SHF.R.S32.HI R22, RZ, 0x1f, R31 ;  /* 0x0000001fff167819 */ /* 0x000fe4000001141f */
[C---:B0-----:R-:W-:Y:S01]  /*18360*/  IADD3 R12, P3, R30.reuse, R50, RZ ;  /* 0x000000321e0c7210 */ /* 0x041fe20007f7e0ff */
[----:B------:R0:W-:Y:S04]  /*18370*/  STL.64 [R1+0xe38], R14 ;  /* 0x000e380e01007387 */ /* 0x0001e80000100a00 */
[----:B------:R-:W-:Y:S01]  /*18380*/  IMAD.X R13, R21, 0x1, R10, P3 ;  /* 0x00000001150d7824 */ /* 0x000fe200018e060a */
[----:B------:R-:W-:-:S04]  /*18390*/  IADD3 R190, P5, R30, R51, RZ ;  /* 0x000000331ebe7210 */ /* 0x000fc80007fbe0ff */
[----:B------:R1:W-:Y:S01]  /*183a0*/  STL.64 [R1+0xe20], R12 ;  /* 0x000e200c01007387 */ /* 0x0003e20000100a00 */
[----:B0-----:R-:W-:Y:S01]  /*183b0*/  IADD3 R14, P4, R31, R51, RZ ;  /* 0x000000331f0e7210 */ /* 0x001fe20007f9e0ff */
[----:B------:R-:W-:-:S04]  /*183c0*/  IMAD.X R191, R21, 0x1, R19, P5 ;  /* 0x0000000115bf7824 */ /* 0x000fc800028e0613 */
[C---:B------:R-:W-:Y:S01]  /*183d0*/  IMAD.X R15, R22.reuse, 0x1, R19, P4 ;  /* 0x00000001160f7824 */ /* 0x040fe200020e0613 */
[----:B-1----:R-:W-:Y:S01]  /*183e0*/  IADD3 R12, P3, R31, R50, RZ ;  /* 0x000000321f0c7210 */ /* 0x002fe20007f7e0ff */
[----:B------:R-:W-:Y:S04]  /*183f0*/  STL.64 [R1+0xe28], R190 ;  /* 0x000e28be01007387 */ /* 0x000fe80000100a00 */
[----:B------:R-:W-:Y:S01]  /*18400*/  IMAD.X R13, R22, 0x1, R10, P3 ;  /* 0x00000001160d7824 */ /* 0x000fe200018e060a */
[----:B------:R-:W-:Y:S01]  /*18410*/  STL.64 [R1+0xe18], R14 ;  /* 0x000e180e01007387 */ /* 0x000fe20000100a00 */
[----:B------:R-:W-:-:S03]  /*18420*/  SHF.R.S32.HI R21, RZ, 0x1f, R33 ;  /* 0x0000001fff157819 */ /* 0x000fc60000011421 */
[----:B------:R0:W-:Y:S01]  /*18430*/  STL.64 [R1+0xe10], R12 ;  /* 0x000e100c01007387 */ /* 0x0001e20000100a00 */
[C---:B------:R-:W-:Y:S02]  /*18440*/  IADD3 R26, P4, R33.reuse, R51, RZ ;  /* 0x00000033211a7210 */ /* 0x040fe40007f9e0ff */
[----:B0-----:R-:W-:-:S05]  /*18450*/  IADD3 R12, P3, R33, R50, RZ ;  /* 0x00000032210c7210 */ /* 0x001fca0007f7e0ff */
[C---:B------:R-:W-:Y:S01]  /*18460*/  IMAD.X R13, R21.reuse, 0x1, R10, P3 ;  /* 0x00000001150d7824 */ /* 0x040fe200018e060a */
[----:B------:R-:W-:Y:S02]  /*18470*/  SHF.R.S32.HI R22, RZ, 0x1f, R34 ;  /* 0x0000001fff167819 */ /* 0x000fe40000011422 */
[----:B------:R-:W-:Y:S02]  /*18480*/  IADD3 R14, P5, R34, R51, RZ ;  /* 0x00000033220e7210 */ /* 0x000fe40007fbe0ff */
[----:B------:R0:W-:Y:S01]  /*18490*/  STL.64 [R1+0xe00], R12 ;  /* 0x000e000c01007387 */ /* 0x0001e20000100a00 */
[--C-:B------:R-:W-:Y:S02]  /*184a0*/  IMAD.X R27, R21, 0x1, R19.reuse, P4 ;  /* 0x00000001151b7824 */ /* 0x100fe400020e0613 */
[----:B------:R-:W-:Y:S01]  /*184b0*/  IMAD.X R15, R22, 0x1, R19, P5 ;  /* 0x00000001160f7824 */ /* 0x000fe200028e0613 */
[----:B0-----:R-:W-:Y:S02]  /*184c0*/  IADD3 R12, P3, R34, R50, RZ ;  /* 0x00000032220c7210 */ /* 0x001fe40007f7e0ff */
[----:B------:R0:W-:Y:S03]  /*184d0*/  STL.64 [R1+0xe08], R26 ;  /* 0x000e081a01007387 */ /* 0x0001e60000100a00 */
[----:B------:R-:W-:Y:S01]  /*184e0*/  IMAD.X R13, R22, 0x1, R10, P3 ;  /* 0x00000001160d7824 */ /* 0x000fe200018e060a */
[----:B------:R-:W-:Y:S01]  /*184f0*/  STL.64 [R1+0xdf8], R14 ;  /* 0x000df80e01007387 */ /* 0x000fe20000100a00 */
[----:B------:R-:W-:-:S03]  /*18500*/  SHF.R.S32.HI R21, RZ, 0x1f, R35 ;  /* 0x0000001fff157819 */ /* 0x000fc60000011423 */
[----:B------:R1:W-:Y:S01]  /*18510*/  STL.64 [R1+0xdf0], R12 ;  /* 0x000df00c01007387 */ /* 0x0003e20000100a00 */
[----:B------:R-:W-:Y:S02]  /*18520*/  SHF.R.S32.HI R22, RZ, 0x1f, R37 ;  /* 0x0000001fff167819 */ /* 0x000fe40000011425 */
[C---:B0-----:R-:W-:Y:S02]  /*18530*/  IADD3 R26, P4, R35.reuse, R51, RZ ;  /* 0x00000033231a7210 */ /* 0x041fe40007f9e0ff */
[----:B-1----:R-:W-:-:S05]  /*18540*/  IADD3 R12, P3, R35, R50, RZ ;  /* 0x00000032230c7210 */ /* 0x002fca0007f7e0ff */
[----:B------:R-:W-:Y:S01]  /*18550*/  IMAD.X R13, R21, 0x1, R10, P3 ;  /* 0x00000001150d7824 */ /* 0x000fe200018e060a */
[----:B------:R-:W-:-:S04]  /*18560*/  IADD3 R14, P5, R37, R51, RZ ;  /* 0x00000033250e7210 */ /* 0x000fc80007fbe0ff */
[----:B------:R0:W-:Y:S01]  /*18570*/  STL.64 [R1+0xde0], R12 ;  /* 0x000de00c01007387 */ /* 0x0001e20000100a00 */
[--C-:B------:R-:W-:Y:S02]  /*18580*/  IMAD.X R27, R21, 0x1, R19.reuse, P4 ;  /* 0x00000001151b7824 */ /* 0x100fe400020e0613 */
[C---:B------:R-:W-:Y:S01]  /*18590*/  IMAD.X R15, R22.reuse, 0x1, R19, P5 ;  /* 0x00000001160f7824 */ /* 0x040fe200028e0613 */
        /* <DEDUP_REMOVED lines=169> */
[----:B------:R-:W-:Y:S03]  /*19030*/  STL.64 [R1+0xc68], R26 ;  /* 0x000c681a01007387 */ /* 0x000fe60000100a00 */
[----:B------:R-:W-:Y:S01]  /*19040*/  IMAD.X R13, R8, 0x1, R10, P3 ;  /* 0x00000001080d7824 */ /* 0x000fe200018e060a */
[----:B------:R-:W-:Y:S01]  /*19050*/  STL.64 [R1+0xc58], R14 ;  /* 0x000c580e01007387 */ /* 0x000fe20000100a00 */
[----:B------:R-:W-:-:S03]  /*19060*/  SHF.R.S32.HI R21, RZ, 0x1f, R193 ;  /* 0x0000001fff157819 */ /* 0x000fc600000114c1 */
[----:B------:R0:W-:Y:S01]  /*19070*/  STL.64 [R1+0xc50], R12 ;  /* 0x000c500c01007387 */ /* 0x0001e20000100a00 */
[C---:B------:R-:W-:Y:S02]  /*19080*/  IADD3 R22, P4, R193.reuse, R51, RZ ;  /* 0x00000033c1167210 */ /* 0x040fe40007f9e0ff */
[----:B0-----:R-:W-:-:S05]  /*19090*/  IADD3 R12, P3, R193, R50, RZ ;  /* 0x00000032c10c7210 */ /* 0x001fca0007f7e0ff */
[--C-:B------:R-:W-:Y:S01]  /*190a0*/  IMAD.X R13, R21, 0x1, R10.reuse, P3 ;  /* 0x00000001150d7824 */ /* 0x100fe200018e060a */
[----:B------:R-:W-:Y:S02]  /*190b0*/  SHF.R.S32.HI R8, RZ, 0x1f, R195 ;  /* 0x0000001fff087819 */ /* 0x000fe400000114c3 */
[----:B------:R-:W-:Y:S02]  /*190c0*/  IADD3 R14, P5, R195, R51, RZ ;  /* 0x00000033c30e7210 */ /* 0x000fe40007fbe0ff */
        /* <DEDUP_REMOVED lines=200> */
[----:B------:R-:W-:Y:S03]  /*19d50*/  STL.64 [R1+0xa88], R22 ;  /* 0x000a881601007387 */ /* 0x000fe60000100a00 */
[----:B------:R-:W-:Y:S01]  /*19d60*/  IMAD.X R13, R8, 0x1, R10, P3 ;  /* 0x00000001080d7824 */ /* 0x000fe200018e060a */
[----:B------:R-:W-:Y:S01]  /*19d70*/  STL.64 [R1+0xa78], R14 ;  /* 0x000a780e01007387 */ /* 0x000fe20000100a00 */
[----:B------:R-:W-:-:S03]  /*19d80*/  SHF.R.S32.HI R21, RZ, 0x1f, R229 ;  /* 0x0000001fff157819 */ /* 0x000fc600000114e5 */
[----:B------:R0:W-:Y:S01]  /*19d90*/  STL.64 [R1+0xa70], R12 ;  /* 0x000a700c01007387 */ /* 0x0001e20000100a00 */
[----:B------:R-:W-:Y:S02]  /*19da0*/  SHF.R.S32.HI R8, RZ, 0x1f, R167 ;  /* 0x0000001fff087819 */ /* 0x000fe400000114a7 */
[----:B0-----:R-:W-:-:S05]  /*19db0*/  IADD3 R12, P3, R229, R50, RZ ;  /* 0x00000032e50c7210 */ /* 0x001fca0007f7e0ff */
[----:B------:R-:W-:Y:S01]  /*19dc0*/  IMAD.X R13, R21, 0x1, R10, P3 ;  /* 0x00000001150d7824 */ /* 0x000fe200018e060a */
[----:B------:R-:W-:-:S04]  /*19dd0*/  IADD3 R22, P4, R229, R51, RZ ;  /* 0x00000033e5167210 */ /* 0x000fc80007f9e0ff */
[----:B------:R0:W-:Y:S01]  /*19de0*/  STL.64 [R1+0xa60], R12 ;  /* 0x000a600c01007387 */ /* 0x0001e20000100a00 */
[----:B------:R-:W-:Y:S01]  /*19df0*/  IMAD.X R23, R21, 0x1, R19, P4 ;  /* 0x0000000115177824 */ /* 0x000fe200020e0613 */
[CC--:B------:R-:W-:Y:S02]  /*19e00*/  IADD3 R14, P5, R167.reuse, R51.reuse, RZ ;  /* 0x00000033a70e7210 */ /* 0x0c0fe40007fbe0ff */
[----:B------:R-:W-:Y:S02]  /*19e10*/  SHF.R.S32.HI R21, RZ, 0x1f, R238 ;  /* 0x0000001fff157819 */ /* 0x000fe400000114ee */
[----:B------:R-:W-:Y:S02]  /*19e20*/  IADD3 R240, P4, R238, R51, RZ ;  /* 0x00000033eef07210 */ /* 0x000fe40007f9e0ff */
[----:B0-----:R-:W-:-:S05]  /*19e30*/  IADD3 R12, P3, R167, R50, RZ ;  /* 0x00000032a70c7210 */ /* 0x001fca0007f7e0ff */
[----:B------:R-:W-:Y:S01]  /*19e40*/  IMAD.X R13, R8, 0x1, R10, P3 ;  /* 0x00000001080d7824 */ /* 0x000fe200018e060a */
[-C--:B------:R-:W-:Y:S01]  /*19e50*/  IADD3 R238, P3, R238, R50.reuse, RZ ;  /* 0x00000032eeee7210 */ /* 0x080fe20007f7e0ff */
[--C-:B------:R-:W-:Y:S01]  /*19e60*/  IMAD.X R15, R8, 0x1, R19.reuse, P5 ;  /* 0x00000001080f7824 */ /* 0x100fe200028e0613 */
[----:B------:R-:W-:Y:S02]  /*19e70*/  SHF.R.S32.HI R8, RZ, 0x1f, R234 ;  /* 0x0000001fff087819 */ /* 0x000fe400000114ea */
[CC--:B------:R-:W-:Y:S01]  /*19e80*/  IADD3 R236, P5, R234.reuse, R51.reuse, RZ ;  /* 0x00000033eaec7210 */ /* 0x0c0fe20007fbe0ff */
[C---:B------:R-:W-:Y:S01]  /*19e90*/  IMAD.X R239, R21.reuse, 0x1, R10, P3 ;  /* 0x0000000115ef7824 */ /* 0x040fe200018e060a */
[-C--:B------:R-:W-:Y:S01]  /*19ea0*/  IADD3 R234, P3, R234, R50.reuse, RZ ;  /* 0x00000032eaea7210 */ /* 0x080fe20007f7e0ff */
[--C-:B------:R-:W-:Y:S01]  /*19eb0*/  IMAD.X R241, R21, 0x1, R19.reuse, P4 ;  /* 0x0000000115f17824 */ /* 0x100fe200020e0613 */
[----:B------:R-:W-:Y:S02]  /*19ec0*/  SHF.R.S32.HI R21, RZ, 0x1f, R230 ;  /* 0x0000001fff157819 */ /* 0x000fe400000114e6 */
[----:B------:R-:W-:Y:S01]  /*19ed0*/  IADD3 R232, P4, R230, R51, RZ ;  /* 0x00000033e6e87210 */ /* 0x000fe20007f9e0ff */
[----:B------:R-:W-:Y:S01]  /*19ee0*/  IMAD.X R235, R8, 0x1, R10, P3 ;  /* 0x0000000108eb7824 */ /* 0x000fe200018e060a */
[----:B------:R-:W-:Y:S01]  /*19ef0*/  IADD3 R230, P3, R230, R50, RZ ;  /* 0x00000032e6e67210 */ /* 0x000fe20007f7e0ff */
[----:B------:R-:W-:Y:S01]  /*19f00*/  IMAD.X R237, R8, 0x1, R19, P5 ;  /* 0x0000000108ed7824 */ /* 0x000fe200028e0613 */
[----:B------:R-:W-:-:S03]  /*19f10*/  SHF.R.S32.HI R8, RZ, 0x1f, R227 ;  /* 0x0000001fff087819 */ /* 0x000fc600000114e3 */
[----:B------:R-:W-:Y:S01]  /*19f20*/  IMAD.X R231, R21, 0x1, R10, P3 ;  /* 0x0000000115e77824 */ /* 0x000fe200018e060a */
[-C--:B------:R-:W-:Y:S01]  /*19f30*/  IADD3 R226, P3, R227, R50.reuse, RZ ;  /* 0x00000032e3e27210 */ /* 0x080fe20007f7e0ff */
[--C-:B------:R-:W-:Y:S01]  /*19f40*/  IMAD.X R233, R21, 0x1, R19.reuse, P4 ;  /* 0x0000000115e97824 */ /* 0x100fe200020e0613 */
[-C--:B------:R-:W-:Y:S02]  /*19f50*/  IADD3 R228, P5, R227, R51.reuse, RZ ;  /* 0x00000033e3e47210 */ /* 0x080fe40007fbe0ff */
[----:B------:R-:W-:Y:S01]  /*19f60*/  SHF.R.S32.HI R21, RZ, 0x1f, R222 ;  /* 0x0000001fff157819 */ /* 0x000fe200000114de */
[----:B------:R-:W-:Y:S01]  /*19f70*/  IMAD.X R227, R8, 0x1, R10, P3 ;  /* 0x0000000108e37824 */ /* 0x000fe200018e060a */
[C---:B------:R-:W-:Y:S02]  /*19f80*/  IADD3 R224, P4, R222.reuse, R51, RZ ;  /* 0x00000033dee07210 */ /* 0x040fe40007f9e0ff */
[----:B------:R-:W-:Y:S01]  /*19f90*/  IADD3 R222, P3, R222, R50, RZ ;  /* 0x00000032dede7210 */ /* 0x000fe20007f7e0ff */
[----:B------:R-:W-:Y:S01]  /*19fa0*/  IMAD.X R229, R8, 0x1, R19, P5 ;  /* 0x0000000108e57824 */ /* 0x000fe200028e0613 */
[----:B------:R-:W-:-:S02]  /*19fb0*/  SHF.R.S32.HI R8, RZ, 0x1f, R218 ;  /* 0x0000001fff087819 */ /* 0x000fc400000114da */
        /* <DEDUP_REMOVED lines=28> */
[----:B------:R0:W-:Y:S01]  /*1a180*/  STL.64 [R1+0xa68], R22 ;  /* 0x000a681601007387 */ /* 0x0001e20000100a00 */
[----:B------:R-:W-:Y:S01]  /*1a190*/  IMAD.X R205, R8, 0x1, R19, P5 ;  /* 0x0000000108cd7824 */ /* 0x000fe200028e0613 */
[----:B------:R-:W-:-:S02]  /*1a1a0*/  SHF.R.S32.HI R8, RZ, 0x1f, R194 ;  /* 0x0000001fff087819 */ /* 0x000fc400000114c2 */
[----:B------:R-:W-:Y:S01]  /*1a1b0*/  STL.64 [R1+0xa58], R14 ;  /* 0x000a580e01007387 */ /* 0x000fe20000100a00 */
[C---:B------:R-:W-:Y:S01]  /*1a1c0*/  IADD3 R196, P5, R194.reuse, R51, RZ ;  /* 0x00000033c2c47210 */ /* 0x040fe20007fbe0ff */
[C---:B------:R-:W-:Y:S01]  /*1a1d0*/  IMAD.X R199, R21.reuse, 0x1, R10, P3 ;  /* 0x0000000115c77824 */ /* 0x040fe200018e060a */
[----:B------:R-:W-:Y:S01]  /*1a1e0*/  IADD3 R194, P3, R194, R50, RZ ;  /* 0x00000032c2c27210 */ /* 0x000fe20007f7e0ff */
[----:B------:R1:W-:Y:S01]  /*1a1f0*/  STL.64 [R1+0xa50], R12 ;  /* 0x000a500c01007387 */ /* 0x0003e20000100a00 */
[----:B------:R-:W-:-:S03]  /*1a200*/  IMAD.X R201, R21, 0x1, R19, P4 ;  /* 0x0000000115c97824 */ /* 0x000fc600020e0613 */
[----:B------:R-:W-:Y:S01]  /*1a210*/  STL [R1+0x1400], R240 ;  /* 0x001400f001007387 */ /* 0x000fe20000100800 */
[----:B------:R-:W-:-:S03]  /*1a220*/  SHF.R.S32.HI R21, RZ, 0x1f, R188 ;  /* 0x0000001fff157819 */ /* 0x000fc600000114bc */
[----:B------:R-:W-:Y:S01]  /*1a230*/  STL [R1+0x13fc], R241 ;  /* 0x0013fcf101007387 */ /* 0x000fe20000100800 */
[----:B------:R-:W-:Y:S01]  /*1a240*/  IADD3 R192, P4, R188, R51, RZ ;  /* 0x00000033bcc07210 */ /* 0x000fe20007f9e0ff */
[----:B------:R-:W-:Y:S02]  /*1a250*/  IMAD.X R195, R8, 0x1, R10, P3 ;  /* 0x0000000108c37824 */ /* 0x000fe400018e060a */
[----:B------:R-:W-:Y:S01]  /*1a260*/  STL [R1+0x1408], R238 ;  /* 0x001408ee01007387 */ /* 0x000fe20000100800 */
[----:B------:R-:W-:-:S03]  /*1a270*/  IADD3 R188, P3, R188, R50, RZ ;  /* 0x00000032bcbc7210 */ /* 0x000fc60007f7e0ff */
[----:B------:R-:W-:Y:S04]  /*1a280*/  STL [R1+0x1404], R239 ;  /* 0x001404ef01007387 */ /* 0x000fe80000100800 */
[----:B------:R-:W-:Y:S04]  /*1a290*/  STL [R1+0x1410], R236 ;  /* 0x001410ec01007387 */ /* 0x000fe80000100800 */
[----:B------:R-:W-:Y:S01]  /*1a2a0*/  STL [R1+0x140c], R237 ;  /* 0x00140ced01007387 */ /* 0x000fe20000100800 */
[----:B------:R-:W-:-:S03]  /*1a2b0*/  IMAD.X R197, R8, 0x1, R19, P5 ;  /* 0x0000000108c57824 */ /* 0x000fc600028e0613 */
[----:B------:R-:W-:Y:S01]  /*1a2c0*/  STL [R1+0x1418], R234 ;  /* 0x001418ea01007387 */ /* 0x000fe20000100800 */
[----:B------:R-:W-:-:S03]  /*1a2d0*/  SHF.R.S32.HI R8, RZ, 0x1f, R184 ;  /* 0x0000001fff087819 */ /* 0x000fc600000114b8 */
[----:B------:R-:W-:Y:S01]  /*1a2e0*/  STL [R1+0x1414], R235 ;  /* 0x001414eb01007387 */ /* 0x000fe20000100800 */
[C---:B------:R-:W-:Y:S01]  /*1a2f0*/  IADD3 R186, P5, R184.reuse, R51, RZ ;  /* 0x00000033b8ba7210 */ /* 0x040fe20007fbe0ff */
        /* <DEDUP_REMOVED lines=98> */
[----:B0-----:R-:W-:Y:S01]  /*1a920*/  IADD3 R22, P4, R20, R51, RZ ;  /* 0x0000003314167210 */ /* 0x001fe20007f9e0ff */
        /* <DEDUP_REMOVED lines=8> */
[----:B------:R-:W-:-:S03]  /*1a9b0*/  IMAD.X R21, R21, 0x1, R10, P3 ;  /* 0x0000000115157824 */ /* 0x000fc600018e060a */
[----:B------:R-:W-:Y:S01]  /*1a9c0*/  STL [R1+0x1520], R45 ;  /* 0x0015202d01007387 */ /* 0x000fe20000100800 */
[----:B-1----:R-:W-:-:S03]  /*1a9d0*/  IADD3 R12, P3, R9, R50, RZ ;  /* 0x00000032090c7210 */ /* 0x002fc60007f7e0ff */
[----:B------:R-:W-:Y:S04]  /*1a9e0*/  STL [R1+0x152c], R42 ;  /* 0x00152c2a01007387 */ /* 0x000fe80000100800 */
[----:B------:R-:W-:Y:S04]  /*1a9f0*/  STL [R1+0x1528], R43 ;  /* 0x0015282b01007387 */ /* 0x000fe80000100800 */
[----:B------:R-:W-:Y:S04]  /*1aa00*/  STL [R1+0x1534], R40 ;  /* 0x0015342801007387 */ /* 0x000fe80000100800 */
[----:B------:R-:W-:Y:S04]  /*1aa10*/  STL [R1+0x1530], R41 ;  /* 0x0015302901007387 */ /* 0x000fe80000100800 */
[----:B------:R-:W-:Y:S01]  /*1aa20*/  STL [R1+0x1540], R38 ;  /* 0x0015402601007387 */ /* 0x000fe20000100800 */
[----:B------:R-:W-:-:S03]  /*1aa30*/  IMAD.X R13, R155, 0x1, R10, P3 ;  /* 0x000000019b0d7824 */ /* 0x000fc600018e060a */
        /* <DEDUP_REMOVED lines=8> */
[----:B------:R0:W-:Y:S01]  /*1aac0*/  STL.64 [R1+0xa48], R12 ;  /* 0x000a480c01007387 */ /* 0x0001e20000100a00 */
[----:B------:R-:W-:Y:S01]  /*1aad0*/  IMAD.X R27, R8, 0x1, R19, P5 ;  /* 0x00000001081b7824 */ /* 0x000fe200028e0613 */
[----:B------:R-:W-:-:S02]  /*1aae0*/  IADD3 R8, P5, R9, R51, RZ ;  /* 0x0000003309087210 */ /* 0x000fc40007fbe0ff */
[----:B0-----:R-:W-:-:S03]  /*1aaf0*/  IADD3 R12, P3, R166, R50, RZ ;  /* 0x00000032a60c7210 */ /* 0x001fc60007f7e0ff */
[--C-:B------:R-:W-:Y:S02]  /*1ab00*/  IMAD.X R9, R155, 0x1, R19.reuse, P5 ;  /* 0x000000019b097824 */ /* 0x100fe400028e0613 */
[C---:B------:R-:W-:Y:S01]  /*1ab10*/  IMAD.X R13, R157.reuse, 0x1, R10, P3 ;  /* 0x000000019d0d7824 */ /* 0x040fe200018e060a */
[-C--:B------:R-:W-:Y:S02]  /*1ab20*/  IADD3 R168, P4, R166, R51.reuse, RZ ;  /* 0x00000033a6a87210 */ /* 0x080fe40007f9e0ff */
[----:B------:R-:W-:Y:S02]  /*1ab30*/  SHF.R.S32.HI R155, RZ, 0x1f, R164 ;  /* 0x0000001fff9b7819 */ /* 0x000fe400000114a4 */
[----:B------:R-:W-:Y:S01]  /*1ab40*/  IADD3 R14, P5, R164, R51, RZ ;  /* 0x00000033a40e7210 */ /* 0x000fe20007fbe0ff */
[----:B------:R0:W-:Y:S01]  /*1ab50*/  STL.64 [R1+0xa38], R12 ;  /* 0x000a380c01007387 */ /* 0x0001e20000100a00 */
[----:B------:R-:W-:-:S03]  /*1ab60*/  IMAD.X R169, R157, 0x1, R19, P4 ;  /* 0x000000019da97824 */ /* 0x000fc600020e0613 */
[C---:B------:R-:W-:Y:S01]  /*1ab70*/  IMAD.X R15, R155.reuse, 0x1, R19, P5 ;  /* 0x000000019b0f7824 */ /* 0x040fe200028e0613 */
[----:B0-----:R-:W-:Y:S01]  /*1ab80*/  IADD3 R12, P3, R164, R50, RZ ;  /* 0x00000032a40c7210 */ /* 0x001fe20007f7e0ff */
        /* <DEDUP_REMOVED lines=9> */
[C---:B------:R-:W-:Y:S02]  /*1ac20*/  IADD3 R14, P5, R162.reuse, R51, RZ ;  /* 0x00000033a20e7210 */ /* 0x040fe40007fbe0ff */
        /* <DEDUP_REMOVED lines=37> */
[C---:B0-----:R-:W-:Y:S02]  /*1ae80*/  IADD3 R32, P4, R153.reuse, R51, RZ ;  /* 0x0000003399207210 */ /* 0x041fe40007f9e0ff */
[----:B-1----:R-:W-:-:S05]  /*1ae90*/  IADD3 R12, P3, R153, R50, RZ ;  /* 0x00000032990c7210 */ /* 0x002fca0007f7e0ff */
[----:B------:R-:W-:Y:S01]  /*1aea0*/  IMAD.X R13, R154, 0x1, R10, P3 ;  /* 0x000000019a0d7824 */ /* 0x000fe200018e060a */
        /* <DEDUP_REMOVED lines=174> */
[----:B------:R-:W-:Y:S03]  /*1b990*/  STL.64 [R1+0x28], R32 ;  /* 0x0000282001007387 */ /* 0x000fe60000100a00 */
[----:B------:R-:W-:Y:S01]  /*1b9a0*/  IMAD.X R13, R129, 0x1, R10, P3 ;  /* 0x00000001810d7824 */ /* 0x000fe200018e060a */
[----:B------:R0:W-:Y:S01]  /*1b9b0*/  STL.64 [R1+0x18], R14 ;  /* 0x0000180e01007387 */ /* 0x0001e20000100a00 */
[----:B------:R-:W-:-:S03]  /*1b9c0*/  SHF.R.S32.HI R128, RZ, 0x1f, R127 ;  /* 0x0000001fff807819 */ /* 0x000fc6000001147f */
[----:B------:R1:W-:Y:S01]  /*1b9d0*/  STL.64 [R1+0x10], R12 ;  /* 0x0000100c01007387 */ /* 0x0003e20000100a00 */
[-C--:B------:R-:W-:Y:S02]  /*1b9e0*/  IADD3 R250, P5, R248, R51.reuse, RZ ;  /* 0x00000033f8fa7210 */ /* 0x080fe40007fbe0ff */
[C---:B0-----:R-:W-:Y:S02]  /*1b9f0*/  IADD3 R14, P4, R127.reuse, R51, RZ ;  /* 0x000000337f0e7210 */ /* 0x041fe40007f9e0ff */
[----:B-1----:R-:W-:Y:S02]  /*1ba00*/  IADD3 R12, P3, R127, R50, RZ ;  /* 0x000000327f0c7210 */ /* 0x002fe40007f7e0ff */
[----:B------:R-:W-:-:S03]  /*1ba10*/  SHF.R.S32.HI R127, RZ, 0x1f, R248 ;  /* 0x0000001fff7f7819 */ /* 0x000fc600000114f8 */
[----:B------:R-:W-:Y:S01]  /*1ba20*/  IMAD.X R13, R128, 0x1, R10, P3 ;  /* 0x00000001800d7824 */ /* 0x000fe200018e060a */
[-C--:B------:R-:W-:Y:S01]  /*1ba30*/  IADD3 R248, P3, R248, R50.reuse, RZ ;  /* 0x00000032f8f87210 */ /* 0x080fe20007f7e0ff */
[--C-:B------:R-:W-:Y:S01]  /*1ba40*/  IMAD.X R15, R128, 0x1, R19.reuse, P4 ;  /* 0x00000001800f7824 */ /* 0x100fe200020e0613 */
[----:B------:R-:W-:Y:S02]  /*1ba50*/  SHF.R.S32.HI R128, RZ, 0x1f, R244 ;  /* 0x0000001fff807819 */ /* 0x000fe400000114f4 */
[C---:B------:R-:W-:Y:S01]  /*1ba60*/  IADD3 R246, P4, R244.reuse, R51, RZ ;  /* 0x00000033f4f67210 */ /* 0x040fe20007f9e0ff */
[C---:B------:R-:W-:Y:S01]  /*1ba70*/  IMAD.X R249, R127.reuse, 0x1, R10, P3 ;  /* 0x000000017ff97824 */ /* 0x040fe200018e060a */
[----:B------:R-:W-:Y:S01]  /*1ba80*/  IADD3 R244, P3, R244, R50, RZ ;  /* 0x00000032f4f47210 */ /* 0x000fe20007f7e0ff */
[----:B------:R-:W-:Y:S01]  /*1ba90*/  STL.64 [R1+0x8], R14 ;  /* 0x0000080e01007387 */ /* 0x000fe20000100a00 */
[----:B------:R-:W-:Y:S01]  /*1baa0*/  IMAD.X R251, R127, 0x1, R19, P5 ;  /* 0x000000017ffb7824 */ /* 0x000fe200028e0613 */
[----:B------:R-:W-:-:S02]  /*1bab0*/  SHF.R.S32.HI R127, RZ, 0x1f, R126 ;  /* 0x0000001fff7f7819 */ /* 0x000fc4000001147e */
[----:B------:R0:W-:Y:S01]  /*1bac0*/  STL.64 [R1], R12 ;  /* 0x0000000c01007387 */ /* 0x0001e20000100a00 */
[----:B------:R-:W-:Y:S01]  /*1bad0*/  IMAD.X R245, R128, 0x1, R10, P3 ;  /* 0x0000000180f57824 */ /* 0x000fe200018e060a */
[C---:B------:R-:W-:Y:S02]  /*1bae0*/  IADD3 R242, P5, R126.reuse, R51, RZ ;  /* 0x000000337ef27210 */ /* 0x040fe40007fbe0ff */
[----:B0-----:R-:W-:-:S05]  /*1baf0*/  IADD3 R12, P3, R126, R50, RZ ;  /* 0x000000327e0c7210 */ /* 0x001fca0007f7e0ff */
[----:B------:R-:W-:Y:S01]  /*1bb00*/  IMAD.X R13, R127, 0x1, R10, P3 ;  /* 0x000000017f0d7824 */ /* 0x000fe200018e060a */
[----:B------:R-:W-:-:S04]  /*1bb10*/  SHF.R.S32.HI R126, RZ, 0x1f, R125 ;  /* 0x0000001fff7e7819 */ /* 0x000fc8000001147d */
[----:B------:R0:W-:Y:S01]  /*1bb20*/  STL.64 [R1+0x8c8], R12 ;  /* 0x0008c80c01007387 */ /* 0x0001e20000100a00 */
[--C-:B------:R-:W-:Y:S01]  /*1bb30*/  IMAD.X R247, R128, 0x1, R19.reuse, P4 ;  /* 0x0000000180f77824 */ /* 0x100fe200020e0613 */
[----:B------:R-:W-:Y:S01]  /*1bb40*/  IADD3 R32, P4, R125, R51, RZ ;  /* 0x000000337d207210 */ /* 0x000fe20007f9e0ff */
[----:B------:R-:W-:Y:S01]  /*1bb50*/  IMAD.X R243, R127, 0x1, R19, P5 ;  /* 0x000000017ff37824 */ /* 0x000fe200028e0613 */
[----:B0-----:R-:W-:-:S05]  /*1bb60*/  IADD3 R12, P3, R125, R50, RZ ;  /* 0x000000327d0c7210 */ /* 0x001fca0007f7e0ff */
        /* <DEDUP_REMOVED lines=320> */
[C---:B------:R-:W-:Y:S01]  /*1cf70*/  VIADD R78, R79.reuse, UR5 ;  /* 0x000000054f4e7c36 */ /* 0x040fe20008000000 */
[----:B------:R-:W-:Y:S01]  /*1cf80*/  ULDC UR5, c[0x0][0x248] ;  /* 0x0000920000057ab9 */ /* 0x000fe20000000800 */
[C---:B0-----:R-:W-:Y:S02]  /*1cf90*/  IADD3 R32, P4, R79.reuse, R51, RZ ;  /* 0x000000334f207210 */ /* 0x041fe40007f9e0ff */
[----:B-1----:R-:W-:-:S05]  /*1cfa0*/  IADD3 R12, P3, R79, R50, RZ ;  /* 0x000000324f0c7210 */ /* 0x002fca0007f7e0ff */
[----:B------:R-:W-:Y:S01]  /*1cfb0*/  IMAD.X R13, R80, 0x1, R10, P3 ;  /* 0x00000001500d7824 */ /* 0x000fe200018e060a */
[----:B------:R-:W-:Y:S02]  /*1cfc0*/  SHF.R.S32.HI R79, RZ, 0x1f, R78 ;  /* 0x0000001fff4f7819 */ /* 0x000fe4000001144e */
[----:B------:R-:W-:Y:S02]  /*1cfd0*/  IADD3 R14, P5, R78, R51, RZ ;  /* 0x000000334e0e7210 */ /* 0x000fe40007fbe0ff */
[----:B------:R0:W-:Y:S01]  /*1cfe0*/  STL.64 [R1+0x5c0], R12 ;  /* 0x0005c00c01007387 */ /* 0x0001e20000100a00 */
[--C-:B------:R-:W-:Y:S02]  /*1cff0*/  IMAD.X R33, R80, 0x1, R19.reuse, P4 ;  /* 0x0000000150217824 */ /* 0x100fe400020e0613 */
[----:B------:R-:W-:Y:S02]  /*1d000*/  IMAD.X R15, R79, 0x1, R19, P5 ;  /* 0x000000014f0f7824 */ /* 0x000fe400028e0613 */
[C---:B------:R-:W-:Y:S01]  /*1d010*/  VIADD R77, R78.reuse, UR5 ;  /* 0x000000054e4d7c36 */ /* 0x040fe20008000000 */
[----:B0-----:R-:W-:Y:S01]  /*1d020*/  IADD3 R12, P3, R78, R50, RZ ;  /* 0x000000324e0c7210 */ /* 0x001fe20007f7e0ff */
[----:B------:R0:W-:Y:S01]  /*1d030*/  STL.64 [R1+0x6b8], R32 ;  /* 0x0006b82001007387 */ /* 0x0001e20000100a00 */
[----:B------:R-:W-:-:S03]  /*1d040*/  ULDC UR5, c[0x0][0x248] ;  /* 0x0000920000057ab9 */ /* 0x000fc60000000800 */
        /* <DEDUP_REMOVED lines=224> */
[C---:B------:R-:W-:Y:S01]  /*1de50*/  IMAD.X R13, R54.reuse, 0x1, R10, P3 ;  /* 0x00000001360d7824 */ /* 0x040fe200018e060a */
[----:B------:R-:W-:Y:S02]  /*1de60*/  SHF.R.S32.HI R49, RZ, 0x1f, R53 ;  /* 0x0000001fff317819 */ /* 0x000fe40000011435 */
[----:B------:R-:W-:Y:S02]  /*1de70*/  IADD3 R14, P5, R53, R51, RZ ;  /* 0x00000033350e7210 */ /* 0x000fe40007fbe0ff */
[----:B------:R0:W-:Y:S01]  /*1de80*/  STL.64 [R1+0x558], R12 ;  /* 0x0005580c01007387 */ /* 0x0001e20000100a00 */
[--C-:B------:R-:W-:Y:S02]  /*1de90*/  IMAD.X R33, R54, 0x1, R19.reuse, P4 ;  /* 0x0000000136217824 */ /* 0x100fe400020e0613 */
[----:B------:R-:W-:Y:S02]  /*1dea0*/  IMAD.X R15, R49, 0x1, R19, P5 ;  /* 0x00000001310f7824 */ /* 0x000fe400028e0613 */
[C---:B------:R-:W-:Y:S01]  /*1deb0*/  VIADD R48, R53.reuse, UR7 ;  /* 0x0000000735307c36 */ /* 0x040fe20008000000 */
[----:B0-----:R-:W-:Y:S01]  /*1dec0*/  IADD3 R12, P3, R53, R50, RZ ;  /* 0x00000032350c7210 */ /* 0x001fe20007f7e0ff */
[----:B------:R-:W-:Y:S01]  /*1ded0*/  STL.64 [R1+0x5e8], R32 ;  /* 0x0005e82001007387 */ /* 0x000fe20000100a00 */
[----:B------:R-:W-:-:S03]  /*1dee0*/  ULDC UR7, c[0x0][0x248] ;  /* 0x0000920000077ab9 */ /* 0x000fc60000000800 */
[----:B------:R-:W-:Y:S01]  /*1def0*/  IMAD.X R13, R49, 0x1, R10, P3 ;  /* 0x00000001310d7824 */ /* 0x000fe200018e060a */
[----:B------:R0:W-:Y:S01]  /*1df00*/  STL.64 [R1+0x5e0], R14 ;  /* 0x0005e00e01007387 */ /* 0x0001e20000100a00 */
[----:B------:R-:W-:-:S03]  /*1df10*/  SHF.R.S32.HI R53, RZ, 0x1f, R48 ;  /* 0x0000001fff357819 */ /* 0x000fc60000011430 */
[----:B------:R1:W-:Y:S01]  /*1df20*/  STL.64 [R1+0x550], R12 ;  /* 0x0005500c01007387 */ /* 0x0003e20000100a00 */
[C---:B------:R-:W-:Y:S01]  /*1df30*/  VIADD R52, R48.reuse, UR6 ;  /* 0x0000000630347c36 */ /* 0x040fe20008000000 */
[----:B------:R-:W-:Y:S01]  /*1df40*/  ULDC UR6, c[0x0][0x248] ;  /* 0x0000920000067ab9 */ /* 0x000fe20000000800 */
[C---:B0-----:R-:W-:Y:S02]  /*1df50*/  IADD3 R14, P4, R48.reuse, R51, RZ ;  /* 0x00000033300e7210 */ /* 0x041fe40007f9e0ff */
[----:B-1----:R-:W-:-:S03]  /*1df60*/  IADD3 R12, P3, R48, R50, RZ ;  /* 0x00000032300c7210 */ /* 0x002fc60007f7e0ff */
[C---:B------:R-:W-:Y:S02]  /*1df70*/  IMAD.X R15, R53.reuse, 0x1, R19, P4 ;  /* 0x00000001350f7824 */ /* 0x040fe400020e0613 */
[----:B------:R-:W-:-:S03]  /*1df80*/  IMAD.X R13, R53, 0x1, R10, P3 ;  /* 0x00000001350d7824 */ /* 0x000fc600018e060a */
[----:B------:R0:W-:Y:S01]  /*1df90*/  STL.64 [R1+0x548], R14 ;  /* 0x0005480e01007387 */ /* 0x0001e20000100a00 */
[----:B------:R-:W-:-:S03]  /*1dfa0*/  SHF.R.S32.HI R49, RZ, 0x1f, R52 ;  /* 0x0000001fff317819 */ /* 0x000fc60000011434 */
[----:B------:R1:W-:Y:S01]  /*1dfb0*/  STL.64 [R1+0x530], R12 ;  /* 0x0005300c01007387 */ /* 0x0003e20000100a00 */
[----:B------:R-:W-:Y:S01]  /*1dfc0*/  VIADD R48, R52, UR5 ;  /* 0x0000000534307c36 */ /* 0x000fe20008000000 */
[----:B--2---:R-:W-:Y:S02]  /*1dfd0*/  LOP3.LUT R3, R3, 0xfffff7ff, RZ, 0xc0, !PT ;  /* 0xfffff7ff03037812 */ /* 0x004fe400078ec0ff */
[----:B------:R-:W-:Y:S01]  /*1dfe0*/  LOP3.LUT R2, R2, 0xffff7fff, RZ, 0xc0, !PT ;  /* 0xffff7fff02027812 */ /* 0x000fe200078ec0ff */
[C---:B------:R-:W-:Y:S01]  /*1dff0*/  VIADD R63, R5.reuse, 0x58 ;  /* 0x00000058053f7836 */ /* 0x040fe20000000000 */
[----:B0-----:R-:W-:Y:S01]  /*1e000*/  IADD3 R14, P4, R52, R51, RZ ;  /* 0x00000033340e7210 */ /* 0x001fe20007f9e0ff */
[C---:B------:R-:W-:Y:S01]  /*1e010*/  VIADD R62, R5.reuse, 0x57 ;  /* 0x00000057053e7836 */ /* 0x040fe20000000000 */
[----:B---3--:R-:W-:Y:S01]  /*1e020*/  LOP3.LUT R0, R0, 0xfffffbff, RZ, 0xc0, !PT ;  /* 0xfffffbff00007812 */ /* 0x008fe200078ec0ff */
[----:B------:R-:W-:Y:S01]  /*1e030*/  VIADD R61, R5, 0x56 ;  /* 0x00000056053d7836 */ /* 0x000fe20000000000 */
[----:B-1----:R-:W-:Y:S01]  /*1e040*/  IADD3 R12, P3, R52, R50, RZ ;  /* 0x00000032340c7210 */ /* 0x002fe20007f7e0ff */
[----:B------:R-:W-:Y:S01]  /*1e050*/  IMAD.X R15, R49, 0x1, R19, P4 ;  /* 0x00000001310f7824 */ /* 0x000fe200020e0613 */
[----:B----4-:R-:W-:Y:S01]  /*1e060*/  LOP3.LUT R4, R4, 0xfffdffff, RZ, 0xc0, !PT ;  /* 0xfffdffff04047812 */ /* 0x010fe200078ec0ff */
[----:B------:R-:W-:Y:S01]  /*1e070*/  VIADD R60, R5, 0x55 ;  /* 0x00000055053c7836 */ /* 0x000fe20000000000 */
[----:B------:R-:W-:Y:S01]  /*1e080*/  ULDC UR5, c[0x0][0x228] ;  /* 0x00008a0000057ab9 */ /* 0x000fe20000000800 */
[----:B------:R-:W-:Y:S01]  /*1e090*/  IMAD.X R13, R49, 0x1, R10, P3 ;  /* 0x00000001310d7824 */ /* 0x000fe200018e060a */
[----:B------:R0:W-:Y:S01]  /*1e0a0*/  STL.64 [R1+0x518], R14 ;  /* 0x0005180e01007387 */ /* 0x0001e20000100a00 */
[----:B------:R-:W-:-:S03]  /*1e0b0*/  SHF.R.S32.HI R53, RZ, 0x1f, R48 ;  /* 0x0000001fff357819 */ /* 0x000fc60000011430 */
[----:B------:R1:W-:Y:S01]  /*1e0c0*/  STL.64 [R1+0x508], R12 ;  /* 0x0005080c01007387 */ /* 0x0003e20000100a00 */
[C---:B------:R-:W-:Y:S01]  /*1e0d0*/  VIADD R52, R48.reuse, UR8 ;  /* 0x0000000830347c36 */ /* 0x040fe20008000000 */
[C---:B0-----:R-:W-:Y:S02]  /*1e0e0*/  IADD3 R14, P4, R48.reuse, R51, RZ ;  /* 0x00000033300e7210 */ /* 0x041fe40007f9e0ff */
[----:B-1----:R-:W-:-:S03]  /*1e0f0*/  IADD3 R12, P3, R48, R50, RZ ;  /* 0x00000032300c7210 */ /* 0x002fc60007f7e0ff */
[C---:B------:R-:W-:Y:S02]  /*1e100*/  IMAD.X R15, R53.reuse, 0x1, R19, P4 ;  /* 0x00000001350f7824 */ /* 0x040fe400020e0613 */
[----:B------:R-:W-:-:S03]  /*1e110*/  IMAD.X R13, R53, 0x1, R10, P3 ;  /* 0x00000001350d7824 */ /* 0x000fc600018e060a */
[----:B------:R0:W-:Y:S01]  /*1e120*/  STL.64 [R1+0x4f0], R14 ;  /* 0x0004f00e01007387 */ /* 0x0001e20000100a00 */
[----:B------:R-:W-:-:S03]  /*1e130*/  SHF.R.S32.HI R49, RZ, 0x1f, R52 ;  /* 0x0000001fff317819 */ /* 0x000fc60000011434 */
[----:B------:R1:W-:Y:S01]  /*1e140*/  STL.64 [R1+0x4d8], R12 ;  /* 0x0004d80c01007387 */ /* 0x0003e20000100a00 */
[C---:B------:R-:W-:Y:S01]  /*1e150*/  VIADD R48, R52.reuse, UR9 ;  /* 0x0000000934307c36 */ /* 0x040fe20008000000 */
[----:B------:R-:W-:Y:S01]  /*1e160*/  ULDC.64 UR8, c[0x0][0x228] ;  /* 0x00008a0000087ab9 */ /* 0x000fe20000000a00 */
        /* <DEDUP_REMOVED lines=364> */
[C---:B------:R-:W-:Y:S02]  /*1f830*/  VIADD R52, R48.reuse, UR58 ;  /* 0x0000003a30347c36 */ /* 0x040fe40008000000 */
[----:B------:R-:W-:Y:S01]  /*1f840*/  VIADD R252, R5, 0x4 ;  /* 0x0000000405fc7836 */ /* 0x000fe20000000000 */
[----:B------:R-:W-:Y:S01]  /*1f850*/  LOP3.LUT R17, R17, 0x7fffffff, RZ, 0xc0, !PT ;  /* 0x7fffffff11117812 */ /* 0x000fe200078ec0ff */
[C---:B------:R-:W-:Y:S01]  /*1f860*/  VIADD R59, R5.reuse, 0x54 ;  /* 0x00000054053b7836 */ /* 0x040fe20000000000 */
[C---:B0-----:R-:W-:Y:S01]  /*1f870*/  IADD3 R14, P4, R48.reuse, R51, RZ ;  /* 0x00000033300e7210 */ /* 0x041fe20007f9e0ff */
[----:B------:R-:W-:Y:S01]  /*1f880*/  VIADD R57, R5, 0x52 ;  /* 0x0000005205397836 */ /* 0x000fe20000000000 */
[----:B------:R-:W-:Y:S01]  /*1f890*/  ULDC UR58, c[0x0][0x228] ;  /* 0x00008a00003a7ab9 */ /* 0x000fe20000000800 */
[----:B-1----:R-:W-:Y:S02]  /*1f8a0*/  IADD3 R12, P3, R48, R50, RZ ;  /* 0x00000032300c7210 */ /* 0x002fe40007f7e0ff */
[----:B------:R-:W-:-:S03]  /*1f8b0*/  IMAD.X R15, R53, 0x1, R19, P4 ;  /* 0x00000001350f7824 */ /* 0x000fc600020e0613 */
[----:B------:R-:W-:Y:S02]  /*1f8c0*/  IMAD.X R13, R53, 0x1, R10, P3 ;  /* 0x00000001350d7824 */ /* 0x000fe400018e060a */
        /* <DEDUP_REMOVED lines=21> */
[----:B------:R-:W-:Y:S01]  /*1fa20*/  LOP3.LUT R18, R18, 0x7fffffff, RZ, 0xc0, !PT ;  /* 0x7fffffff12127812 */ /* 0x000fe200078ec0ff */
[----:B------:R-:W-:Y:S01]  /*1fa30*/  VIADD R55, R5, 0x50 ;  /* 0x0000005005377836 */ /* 0x000fe20000000000 */
        /* <DEDUP_REMOVED lines=22> */
[----:B------:R-:W-:Y:S02]  /*1fba0*/  VIADD R52, R48, UR7 ;  /* 0x0000000730347c36 */ /* 0x000fe40008000000 */
[----:B------:R-:W-:Y:S01]  /*1fbb0*/  IMAD.X R13, R49, 0x1, R10, P3 ;  /* 0x00000001310d7824 */ /* 0x000fe200018e060a */
[----:B------:R0:W-:Y:S01]  /*1fbc0*/  STL.64 [R1+0xf0], R14 ;  /* 0x0000f00e01007387 */ /* 0x0001e20000100a00 */
[----:B------:R-:W-:-:S03]  /*1fbd0*/  SHF.R.S32.HI R53, RZ, 0x1f, R48 ;  /* 0x0000001fff357819 */ /* 0x000fc60000011430 */
[----:B------:R1:W-:Y:S01]  /*1fbe0*/  STL.64 [R1+0xe8], R12 ;  /* 0x0000e80c01007387 */ /* 0x0003e20000100a00 */
[-C--:B------:R-:W-:Y:S02]  /*1fbf0*/  IADD3 R34, P3, R52, R51.reuse, RZ ;  /* 0x0000003334227210 */ /* 0x080fe40007f7e0ff */
[C---:B0-----:R-:W-:Y:S02]  /*1fc00*/  IADD3 R14, P4, R48.reuse, R51, RZ ;  /* 0x00000033300e7210 */ /* 0x041fe40007f9e0ff */
[-C--:B-1----:R-:W-:Y:S02]  /*1fc10*/  IADD3 R12, P5, R48, R50.reuse, RZ ;  /* 0x00000032300c7210 */ /* 0x082fe40007fbe0ff */
[----:B------:R-:W-:Y:S01]  /*1fc20*/  SHF.R.S32.HI R48, RZ, 0x1f, R52 ;  /* 0x0000001fff307819 */ /* 0x000fe20000011434 */
[--C-:B------:R-:W-:Y:S01]  /*1fc30*/  IMAD.X R15, R53, 0x1, R19.reuse, P4 ;  /* 0x00000001350f7824 */ /* 0x100fe200020e0613 */
[C---:B------:R-:W-:Y:S01]  /*1fc40*/  IADD3 R32, P4, R52.reuse, R50, RZ ;  /* 0x0000003234207210 */ /* 0x040fe20007f9e0ff */
[----:B------:R-:W-:Y:S01]  /*1fc50*/  VIADD R49, R52, UR6 ;  /* 0x0000000634317c36 */ /* 0x000fe20008000000 */
[----:B------:R-:W-:Y:S01]  /*1fc60*/  ULDC.64 UR6, c[0x0][0x228] ;  /* 0x00008a0000067ab9 */ /* 0x000fe20000000a00 */
[----:B------:R-:W-:Y:S01]  /*1fc70*/  IMAD.X R35, R48, 0x1, R19, P3 ;  /* 0x0000000130237824 */ /* 0x000fe200018e0613 */
[----:B------:R-:W-:Y:S01]  /*1fc80*/  ISETP.GE.AND P3, PT, R6, UR44, PT ;  /* 0x0000002c06007c0c */ /* 0x000fe2000bf66270 */
[----:B------:R-:W-:-:S03]  /*1fc90*/  IMAD.X R33, R48, 0x1, R10, P4 ;  /* 0x0000000130217824 */ /* 0x000fc600020e060a */
[----:B------:R-:W-:Y:S01]  /*1fca0*/  ISETP.LT.AND P4, PT, R5, UR7, !P3 ;  /* 0x0000000705007c0c */ /* 0x000fe2000df81270 */
[----:B------:R-:W-:Y:S01]  /*1fcb0*/  IMAD.X R13, R53, 0x1, R10, P5 ;  /* 0x00000001350d7824 */ /* 0x000fe200028e060a */
[----:B------:R-:W-:Y:S01]  /*1fcc0*/  ISETP.LT.AND P3, PT, R6, UR6, !P2 ;  /* 0x0000000606007c0c */ /* 0x000fe2000d761270 */
[----:B------:R0:W-:Y:S01]  /*1fcd0*/  STL.64 [R1+0xe0], R14 ;  /* 0x0000e00e01007387 */ /* 0x0001e20000100a00 */
[----:B------:R-:W-:Y:S01]  /*1fce0*/  ISETP.LT.AND P2, PT, R7, UR18, !P2 ;  /* 0x0000001207007c0c */ /* 0x000fe2000d741270 */
[----:B------:R-:W-:Y:S01]  /*1fcf0*/  VIADD R54, R5, 0x4e ;  /* 0x0000004e05367836 */ /* 0x000fe20000000000 */
[----:B------:R-:W-:-:S07]  /*1fd00*/  ULDC UR7, c[0x0][0x228] ;  /* 0x00008a0000077ab9 */ /* 0x000fce0000000800 */
[----:B------:R-:W-:Y:S01]  /*1fd10*/  @P4 LOP3.LUT R2, R2, 0x8000, RZ, 0xfc, !PT ;  /* 0x0000800002024812 */ /* 0x000fe200078efcff */
[----:B------:R-:W-:Y:S01]  /*1fd20*/  VIADD R53, R5, 0x4b ;  /* 0x0000004b05357836 */ /* 0x000fe20000000000 */
[----:B------:R-:W-:Y:S01]  /*1fd30*/  @P3 LOP3.LUT R3, R3, 0x800, RZ, 0xfc, !PT ;  /* 0x0000080003033812 */ /* 0x000fe200078efcff */
[----:B------:R1:W-:Y:S01]  /*1fd40*/  STL.64 [R1+0xd8], R12 ;  /* 0x0000d80c01007387 */ /* 0x0003e20000100a00 */
[C---:B------:R-:W-:Y:S01]  /*1fd50*/  ISETP.LT.AND P3, PT, R6.reuse, UR26, !P1 ;  /* 0x0000001a06007c0c */ /* 0x040fe2000cf61270 */
[----:B------:R-:W-:Y:S01]  /*1fd60*/  VIADD R52, R5, 0x49 ;  /* 0x0000004905347836 */ /* 0x000fe20000000000 */
[----:B------:R-:W-:Y:S01]  /*1fd70*/  LOP3.LUT R3, R3, 0xffffefff, RZ, 0xc0, !PT ;  /* 0xffffefff03037812 */ /* 0x000fe200078ec0ff */
[----:B------:R-:W-:Y:S01]  /*1fd80*/  VIADD R58, R5, 0x53 ;  /* 0x00000053053a7836 */ /* 0x000fe20000000000 */
[----:B0-----:R-:W-:Y:S01]  /*1fd90*/  IADD3 R14, P5, R49, R51, RZ ;  /* 0x00000033310e7210 */ /* 0x001fe20007fbe0ff */
[----:B------:R-:W-:Y:S01]  /*1fda0*/  VIADD R56, R5, 0x51 ;  /* 0x0000005105387836 */ /* 0x000fe20000000000 */
[----:B------:R-:W-:Y:S01]  /*1fdb0*/  @P2 LOP3.LUT R3, R3, 0x1000, RZ, 0xfc, !PT ;  /* 0x0000100003032812 */ /* 0x000fe200078efcff */
[----:B------:R-:W-:Y:S01]  /*1fdc0*/  VIADD R64, R5, 0x4f ;  /* 0x0000004f05407836 */ /* 0x000fe20000000000 */
[----:B------:R-:W-:Y:S01]  /*1fdd0*/  ISETP.LT.AND P2, PT, R7, UR24, !P1 ;  /* 0x0000001807007c0c */ /* 0x000fe2000cf41270 */
[----:B------:R-:W-:Y:S01]  /*1fde0*/  VIADD R66, R5, 0x4c ;  /* 0x0000004c05427836 */ /* 0x000fe20000000000 */
[----:B------:R-:W-:Y:S01]  /*1fdf0*/  LOP3.LUT R3, R3, 0xffffbfff, RZ, 0xc0, !PT ;  /* 0xffffbfff03037812 */ /* 0x000fe200078ec0ff */
[----:B------:R-:W-:Y:S01]  /*1fe00*/  VIADD R162, R5, 0x4a ;  /* 0x0000004a05a27836 */ /* 0x000fe20000000000 */
[----:B------:R-:W-:Y:S01]  /*1fe10*/  ISETP.LT.AND P1, PT, R7, UR30, !P0 ;  /* 0x0000001e07007c0c */ /* 0x000fe2000c721270 */
[----:B------:R-:W-:Y:S01]  /*1fe20*/  VIADD R164, R5, 0x48 ;  /* 0x0000004805a47836 */ /* 0x000fe20000000000 */
[----:B------:R-:W-:Y:S01]  /*1fe30*/  @P3 LOP3.LUT R3, R3, 0x4000, RZ, 0xfc, !PT ;  /* 0x0000400003033812 */ /* 0x000fe200078efcff */
[C---:B------:R-:W-:Y:S01]  /*1fe40*/  VIADD R166, R5.reuse, 0x44 ;  /* 0x0000004405a67836 */ /* 0x040fe20000000000 */
[----:B------:R-:W-:Y:S01]  /*1fe50*/  ISETP.LT.AND P0, PT, R6, UR28, !P0 ;  /* 0x0000001c06007c0c */ /* 0x000fe2000c701270 */
[----:B------:R-:W-:Y:S01]  /*1fe60*/  VIADD R168, R5, 0x43 ;  /* 0x0000004305a87836 */ /* 0x000fe20000000000 */
[----:B------:R-:W-:Y:S01]  /*1fe70*/  LOP3.LUT R3, R3, 0xffffdfff, RZ, 0xc0, !PT ;  /* 0xffffdfff03037812 */ /* 0x000fe200078ec0ff */
[----:B------:R-:W-:Y:S01]  /*1fe80*/  VIADD R172, R5, 0x6 ;  /* 0x0000000605ac7836 */ /* 0x000fe20000000000 */
[----:B-1----:R-:W-:Y:S01]  /*1fe90*/  IADD3 R12, P6, R49, R50, RZ ;  /* 0x00000032310c7210 */ /* 0x002fe20007fde0ff */
[C---:B------:R-:W-:Y:S01]  /*1fea0*/  VIADD R170, R5.reuse, 0x42 ;  /* 0x0000004205aa7836 */ /* 0x040fe20000000000 */
[----:B------:R-:W-:Y:S01]  /*1feb0*/  SHF.R.S32.HI R49, RZ, 0x1f, R49 ;  /* 0x0000001fff317819 */ /* 0x000fe20000011431 */
[----:B------:R-:W-:Y:S01]  /*1fec0*/  VIADD R174, R5, 0x5 ;  /* 0x0000000505ae7836 */ /* 0x000fe20000000000 */
[----:B------:R-:W-:Y:S01]  /*1fed0*/  @P2 LOP3.LUT R3, R3, 0x2000, RZ, 0xfc, !PT ;  /* 0x0000200003032812 */ /* 0x000fe200078efcff */
[----:B------:R-:W-:Y:S01]  /*1fee0*/  VIADD R69, R5, 0x39 ;  /* 0x0000003905457836 */ /* 0x000fe20000000000 */
[----:B------:R-:W-:Y:S01]  /*1fef0*/  LOP3.LUT R2, R2, 0xffffefff, RZ, 0xc0, !PT ;  /* 0xffffefff02027812 */ /* 0x000fe200078ec0ff */
[----:B------:R-:W-:Y:S01]  /*1ff00*/  IMAD.X R13, R49, 0x1, R10, P6 ;  /* 0x00000001310d7824 */ /* 0x000fe200030e060a */
[----:B------:R-:W-:Y:S01]  /*1ff10*/  LOP3.LUT R3, R3, 0xffff7fff, RZ, 0xc0, !PT ;  /* 0xffff7fff03037812 */ /* 0x000fe200078ec0ff */
[C---:B------:R-:W-:Y:S01]  /*1ff20*/  VIADD R10, R5.reuse, 0x1 ;  /* 0x00000001050a7836 */ /* 0x040fe20000000000 */
[----:B------:R-:W-:Y:S01]  /*1ff30*/  STL.64 [R1+0xd0], R34 ;  /* 0x0000d02201007387 */ /* 0x000fe20000100a00 */
[----:B------:R-:W-:Y:S01]  /*1ff40*/  VIADD R51, R5, 0x47 ;  /* 0x0000004705337836 */ /* 0x000fe20000000000 */
[----:B------:R-:W-:Y:S01]  /*1ff50*/  @P0 LOP3.LUT R3, R3, 0x8000, RZ, 0xfc, !PT ;  /* 0x0000800003030812 */ /* 0x000fe200078efcff */
[----:B------:R-:W-:Y:S01]  /*1ff60*/  VIADD R48, R5, 0x41 ;  /* 0x0000004105307836 */ /* 0x000fe20000000000 */
[----:B------:R-:W-:Y:S01]  /*1ff70*/  ISETP.GE.AND P0, PT, R10, UR43, PT ;  /* 0x0000002b0a007c0c */ /* 0x000fe2000bf06270 */
[----:B------:R-:W-:Y:S01]  /*1ff80*/  ULDC UR6, c[0x0][0x228] ;  /* 0x00008a0000067ab9 */ /* 0x000fe20000000800 */
[----:B------:R-:W-:Y:S01]  /*1ff90*/  @P1 LOP3.LUT R2, R2, 0x1000, RZ, 0xfc, !PT ;  /* 0x0000100002021812 */ /* 0x000fe200078efcff */
[----:B------:R-:W-:Y:S01]  /*1ffa0*/  ULDC UR26, c[0x0][0x228] ;  /* 0x00008a00001a7ab9 */ /* 0x000fe20000000800 */
[----:B------:R-:W-:Y:S01]  /*1ffb0*/  ISETP.LT.AND P1, PT, R6, UR34, !P0 ;  /* 0x0000002206007c0c */ /* 0x000fe2000c721270 */
[----:B------:R-:W-:Y:S01]  /*1ffc0*/  IMAD.X R15, R49, 0x1, R19, P5 ;  /* 0x00000001310f7824 */ /* 0x000fe200028e0613 */
[----:B------:R-:W-:Y:S01]  /*1ffd0*/  ISETP.LT.AND P0, PT, R7, UR32, !P0 ;  /* 0x0000002007007c0c */ /* 0x000fe2000c701270 */
[----:B------:R-:W-:Y:S01]  /*1ffe0*/  VIADD R19, R5, 0x40 ;  /* 0x0000004005137836 */ /* 0x000fe20000000000 */
[----:B------:R-:W-:Y:S01]  /*1fff0*/  LOP3.LUT R3, R3, 0xfffeffff, RZ, 0xc0, !PT ;  /* 0xfffeffff03037812 */ /* 0x000fe200078ec0ff */
[----:B------:R-:W-:Y:S01]  /*20000*/  ULDC UR18, c[0x0][0x228] ;  /* 0x00008a0000127ab9 */ /* 0x000fe20000000800 */
[----:B------:R-:W-:Y:S01]  /*20010*/  LOP3.LUT R2, R2, 0xffffbfff, RZ, 0xc0, !PT ;  /* 0xffffbfff02027812 */ /* 0x000fe200078ec0ff */
[C---:B------:R-:W-:Y:S01]  /*20020*/  VIADD R49, R5.reuse, 0x45 ;  /* 0x0000004505317836 */ /* 0x040fe20000000000 */
[----:B------:R-:W-:Y:S01]  /*20030*/  ULDC UR28, c[0x0][0x228] ;  /* 0x00008a00001c7ab9 */ /* 0x000fe20000000800 */
[----:B------:R-:W-:Y:S01]  /*20040*/  VIADD R50, R5, 0x46 ;  /* 0x0000004605327836 */ /* 0x000fe20000000000 */
[----:B------:R-:W-:Y:S01]  /*20050*/  ISETP.GE.AND P2, PT, R162, UR55, PT ;  /* 0x00000037a2007c0c */ /* 0x000fe2000bf46270 */
[----:B------:R-:W-:Y:S01]  /*20060*/  STL.64 [R1+0xc8], R32 ;  /* 0x0000c82001007387 */ /* 0x000fe20000100a00 */
[----:B------:R-:W-:Y:S01]  /*20070*/  ULDC UR30, c[0x0][0x228] ;  /* 0x00008a00001e7ab9 */ /* 0x000fe20000000800 */
[----:B------:R-:W-:Y:S01]  /*20080*/  ULDC UR32, c[0x0][0x228] ;  /* 0x00008a0000207ab9 */ /* 0x000fe20000000800 */
[----:B------:R-:W-:Y:S01]  /*20090*/  ULDC UR34, c[0x0][0x228] ;  /* 0x00008a0000227ab9 */ /* 0x000fe20000000800 */
[----:B------:R-:W-:Y:S01]  /*200a0*/  @P0 LOP3.LUT R3, R3, 0x10000, RZ, 0xfc, !PT ;  /* 0x0001000003030812 */ /* 0x000fe200078efcff */
[----:B------:R-:W-:Y:S01]  /*200b0*/  VIADD R11, R5, 0x3a ;  /* 0x0000003a050b7836 */ /* 0x000fe20000000000 */
[----:B------:R-:W-:Y:S01]  /*200c0*/  ISETP.GE.AND P0, PT, R19, UR14, PT ;  /* 0x0000000e13007c0c */ /* 0x000fe2000bf06270 */
[----:B------:R-:W-:Y:S01]  /*200d0*/  ULDC.64 UR14, c[0x0][0x228] ;  /* 0x00008a00000e7ab9 */ /* 0x000fe20000000a00 */
[----:B------:R-:W-:Y:S01]  /*200e0*/  @P1 LOP3.LUT R2, R2, 0x4000, RZ, 0xfc, !PT ;  /* 0x0000400002021812 */ /* 0x000fe200078efcff */
[----:B------:R-:W-:Y:S01]  /*200f0*/  VIADD R71, R5, 0x7 ;  /* 0x0000000705477836 */ /* 0x000fe20000000000 */
[----:B------:R-:W-:Y:S01]  /*20100*/  ISETP.LT.AND P1, PT, R7, UR38, !P0 ;  /* 0x0000002607007c0c */ /* 0x000fe2000c721270 */
[----:B------:R-:W-:Y:S01]  /*20110*/  STL.64 [R1+0xc0], R14 ;  /* 0x0000c00e01007387 */ /* 0x000fe20000100a00 */
[----:B------:R-:W-:Y:S01]  /*20120*/  ISETP.LT.AND P0, PT, R6, UR36, !P0 ;  /* 0x0000002406007c0c */ /* 0x000fe2000c701270 */
[----:B------:R-:W-:Y:S01]  /*20130*/  ULDC UR36, c[0x0][0x228] ;  /* 0x00008a0000247ab9 */ /* 0x000fe20000000800 */
[----:B------:R-:W-:Y:S01]  /*20140*/  LOP3.LUT R2, R2, 0xffffdfff, RZ, 0xc0, !PT ;  /* 0xffffdfff02027812 */ /* 0x000fe200078ec0ff */
[----:B------:R-:W-:Y:S01]  /*20150*/  VIADD R68, R5, 0x38 ;  /* 0x0000003805447836 */ /* 0x000fe20000000000 */
[----:B------:R-:W-:Y:S01]  /*20160*/  LOP3.LUT R3, R3, 0x7fffffff, RZ, 0xc0, !PT ;  /* 0x7fffffff03037812 */ /* 0x000fe200078ec0ff */
[C---:B------:R-:W-:Y:S01]  /*20170*/  VIADD R70, R5.reuse, 0x9 ;  /* 0x0000000905467836 */ /* 0x040fe20000000000 */
[----:B------:R-:W-:Y:S01]  /*20180*/  ULDC UR38, c[0x0][0x22c] ;  /* 0x00008b0000267ab9 */ /* 0x000fe20000000800 */
[C---:B------:R-:W-:Y:S01]  /*20190*/  VIADD R67, R5.reuse, 0xa ;  /* 0x0000000a05437836 */ /* 0x040fe20000000000 */
[----:B------:R-:W-:Y:S01]  /*201a0*/  ULDC UR24, c[0x0][0x22c] ;  /* 0x00008b0000187ab9 */ /* 0x000fe20000000800 */
[----:B------:R-:W-:Y:S01]  /*201b0*/  VIADD R65, R5, 0x36 ;  /* 0x0000003605417836 */ /* 0x000fe20000000000 */
[----:B------:R-:W-:Y:S01]  /*201c0*/  ULDC UR55, c[0x0][0x22c] ;  /* 0x00008b0000377ab9 */ /* 0x000fe20000000800 */
[----:B------:R-:W-:-:S04]  /*201d0*/  @P1 LOP3.LUT R2, R2, 0x2000, RZ, 0xfc, !PT ;  /* 0x0000200002021812 */ /* 0x000fc800078efcff */
[----:B------:R-:W-:-:S04]  /*201e0*/  LOP3.LUT R2, R2, 0xfffffbff, RZ, 0xc0, !PT ;  /* 0xfffffbff02027812 */ /* 0x000fc800078ec0ff */
[----:B------:R-:W-:Y:S02]  /*201f0*/  @P0 LOP3.LUT R2, R2, 0x400, RZ, 0xfc, !PT ;  /* 0x0000040002020812 */ /* 0x000fe400078efcff */
[----:B------:R-:W-:-:S04]  /*20200*/  ISETP.GE.AND P0, PT, R51, UR17, PT ;  /* 0x0000001133007c0c */ /* 0x000fc8000bf06270 */
[----:B------:R-:W-:Y:S01]  /*20210*/  ISETP.LT.AND P1, PT, R6, UR42, !P0 ;  /* 0x0000002a06007c0c */ /* 0x000fe2000c721270 */
[----:B------:R-:W-:Y:S01]  /*20220*/  ULDC.64 UR42, c[0x0][0x228] ;  /* 0x00008a00002a7ab9 */ /* 0x000fe20000000a00 */
[----:B------:R-:W-:Y:S01]  /*20230*/  ISETP.LT.AND P0, PT, R7, UR8, !P0 ;  /* 0x0000000807007c0c */ /* 0x000fe2000c701270 */
[----:B------:R0:W-:Y:S01]  /*20240*/  STL.64 [R1+0xb8], R12 ;  /* 0x0000b80c01007387 */ /* 0x0001e20000100a00 */
[----:B------:R-:W-:Y:S01]  /*20250*/  LOP3.LUT R2, R2, 0xfffff7ff, RZ, 0xc0, !PT ;  /* 0xfffff7ff02027812 */ /* 0x000fe200078ec0ff */
[----:B------:R-:W-:-:S08]  /*20260*/  ULDC UR8, c[0x0][0x22c] ;  /* 0x00008b0000087ab9 */ /* 0x000fd00000000800 */
[----:B------:R-:W-:-:S04]  /*20270*/  @P1 LOP3.LUT R2, R2, 0x800, RZ, 0xfc, !PT ;  /* 0x0000080002021812 */ /* 0x000fc800078efcff */
[----:B------:R-:W-:-:S04]  /*20280*/  LOP3.LUT R2, R2, 0xfffffeff, RZ, 0xc0, !PT ;  /* 0xfffffeff02027812 */ /* 0x000fc800078ec0ff */
[----:B------:R-:W-:Y:S02]  /*20290*/  @P0 LOP3.LUT R2, R2, 0x100, RZ, 0xfc, !PT ;  /* 0x0000010002020812 */ /* 0x000fe400078efcff */
[----:B------:R-:W-:-:S04]  /*202a0*/  ISETP.GE.AND P0, PT, R63, UR13, PT ;  /* 0x0000000d3f007c0c */ /* 0x000fc8000bf06270 */
[----:B------:R-:W-:Y:S01]  /*202b0*/  ISETP.LT.AND P1, PT, R7, UR12, !P0 ;  /* 0x0000000c07007c0c */ /* 0x000fe2000c721270 */
[----:B------:R-:W-:Y:S01]  /*202c0*/  ULDC.64 UR12, c[0x0][0x228] ;  /* 0x00008a00000c7ab9 */ /* 0x000fe20000000a00 */
[----:B------:R-:W-:Y:S02]  /*202d0*/  ISETP.LT.AND P0, PT, R6, UR22, !P0 ;  /* 0x0000001606007c0c */ /* 0x000fe4000c701270 */
[----:B------:R-:W-:-:S09]  /*202e0*/  LOP3.LUT R2, R2, 0xfffffdff, RZ, 0xc0, !PT ;  /* 0xfffffdff02027812 */ /* 0x000fd200078ec0ff */
[----:B------:R-:W-:-:S04]  /*202f0*/  @P1 LOP3.LUT R2, R2, 0x200, RZ, 0xfc, !PT ;  /* 0x0000020002021812 */ /* 0x000fc800078efcff */
[----:B------:R-:W-:-:S04]  /*20300*/  LOP3.LUT R2, R2, 0xffffff7f, RZ, 0xc0, !PT ;  /* 0xffffff7f02027812 */ /* 0x000fc800078ec0ff */
[----:B------:R-:W-:Y:S02]  /*20310*/  @P0 LOP3.LUT R2, R2, 0x80, RZ, 0xfc, !PT ;  /* 0x0000008002020812 */ /* 0x000fe400078efcff */
[----:B------:R-:W-:Y:S01]  /*20320*/  ISETP.GE.AND P0, PT, R62, UR45, PT ;  /* 0x0000002d3e007c0c */ /* 0x000fe2000bf06270 */
[----:B------:R-:W-:-:S03]  /*20330*/  ULDC.64 UR44, c[0x0][0x228] ;  /* 0x00008a00002c7ab9 */ /* 0x000fc60000000a00 */
[----:B------:R-:W-:Y:S02]  /*20340*/  ISETP.LT.AND P1, PT, R7, UR10, !P0 ;  /* 0x0000000a07007c0c */ /* 0x000fe4000c721270 */
        /* <DEDUP_REMOVED lines=24> */
[----:B------:R-:W-:Y:S01]  /*204d0*/  LOP3.LUT R2, R2, 0xfffffffe, RZ, 0xc0, !PT ;  /* 0xfffffffe02027812 */ /* 0x000fe200078ec0ff */
[----:B0-----:R-:W-:Y:S01]  /*204e0*/  VIADD R13, R5, 0x8 ;  /* 0x00000008050d7836 */ /* 0x001fe20000000000 */
[----:B------:R-:W-:Y:S01]  /*204f0*/  ISETP.LT.AND P0, PT, R6, UR22, !P0 ;  /* 0x0000001606007c0c */ /* 0x000fe2000c701270 */
[----:B------:R-:W-:Y:S01]  /*20500*/  IMAD.MOV.U32 R62, RZ, RZ, R11 ;  /* 0x000000ffff3e7224 */ /* 0x000fe200078e000b */
[----:B------:R-:W-:-:S07]  /*20510*/  ULDC UR50, c[0x0][0x22c] ;  /* 0x00008b0000327ab9 */ /* 0x000fce0000000800 */
[----:B------:R-:W-:-:S04]  /*20520*/  @P1 LOP3.LUT R2, R2, 0x1, RZ, 0xfc, !PT ;  /* 0x0000000102021812 */ /* 0x000fc800078efcff */
[----:B------:R-:W-:Y:S02]  /*20530*/  @P0 LOP3.LUT R3, R3, 0x80000000, RZ, 0xfc, !PT ;  /* 0x8000000003030812 */ /* 0x000fe400078efcff */
[----:B------:R-:W-:Y:S01]  /*20540*/  ISETP.GE.AND P0, PT, R57, UR43, PT ;  /* 0x0000002b39007c0c */ /* 0x000fe2000bf06270 */
[----:B------:R-:W-:-:S03]  /*20550*/  ULDC.64 UR42, c[0x0][0x228] ;  /* 0x00008a00002a7ab9 */ /* 0x000fc60000000a00 */
[----:B------:R-:W-:Y:S02]  /*20560*/  ISETP.LT.AND P1, PT, R7, UR52, !P0 ;  /* 0x0000003407007c0c */ /* 0x000fe4000c721270 */
[----:B------:R-:W-:Y:S01]  /*20570*/  LOP3.LUT R3, R3, 0xbfffffff, RZ, 0xc0, !PT ;  /* 0xbfffffff03037812 */ /* 0x000fe200078ec0ff */
[----:B------:R-:W-:Y:S01]  /*20580*/  IMAD.MOV.U32 R57, RZ, RZ, R69 ;  /* 0x000000ffff397224 */ /* 0x000fe200078e0045 */
[----:B------:R-:W-:Y:S01]  /*20590*/  ISETP.LT.AND P0, PT, R6, UR10, !P0 ;  /* 0x0000000a06007c0c */ /* 0x000fe2000c701270 */
[----:B------:R-:W-:Y:S01]  /*205a0*/  IMAD.MOV.U32 R60, RZ, RZ, R13 ;  /* 0x000000ffff3c7224 */ /* 0x000fe200078e000d */
[----:B------:R-:W-:-:S07]  /*205b0*/  ULDC UR52, c[0x0][0x22c] ;  /* 0x00008b0000347ab9 */ /* 0x000fce0000000800 */
[----:B------:R-:W-:-:S04]  /*205c0*/  @P1 LOP3.LUT R3, R3, 0x40000000, RZ, 0xfc, !PT ;  /* 0x4000000003031812 */ /* 0x000fc800078efcff */
[----:B------:R-:W-:-:S04]  /*205d0*/  LOP3.LUT R3, R3, 0xdfffffff, RZ, 0xc0, !PT ;  /* 0xdfffffff03037812 */ /* 0x000fc800078ec0ff */
        /* <DEDUP_REMOVED lines=14> */
[----:B------:R-:W-:Y:S01]  /*206c0*/  ISETP.LT.AND P1, PT, R6, UR16, !P0 ;  /* 0x0000001006007c0c */ /* 0x000fe2000c721270 */
[----:B------:R-:W-:Y:S01]  /*206d0*/  ULDC.64 UR16, c[0x0][0x228] ;  /* 0x00008a0000107ab9 */ /* 0x000fe20000000a00 */
[----:B------:R-:W-:Y:S01]  /*206e0*/  ISETP.LT.AND P0, PT, R7, UR56, !P0 ;  /* 0x0000003807007c0c */ /* 0x000fe2000c701270 */
[----:B------:R-:W-:Y:S01]  /*206f0*/  VIADD R57, R5, 0x3 ;  /* 0x0000000305397836 */ /* 0x000fe20000000000 */
[----:B------:R-:W-:Y:S01]  /*20700*/  LOP3.LUT R3, R3, 0xfbffffff, RZ, 0xc0, !PT ;  /* 0xfbffffff03037812 */ /* 0x000fe200078ec0ff */
        /* <DEDUP_REMOVED lines=24> */
[----:B------:R-:W-:Y:S01]  /*20890*/  ISETP.LT.AND P0, PT, R6, UR10, !P0 ;  /* 0x0000000a06007c0c */ /* 0x000fe2000c701270 */
[----:B------:R-:W-:Y:S01]  /*208a0*/  ULDC UR10, c[0x0][0x22c] ;  /* 0x00008b00000a7ab9 */ /* 0x000fe20000000800 */
[----:B------:R-:W-:-:S09]  /*208b0*/  LOP3.LUT R3, R3, 0xffefffff, RZ, 0xc0, !PT ;  /* 0xffefffff03037812 */ /* 0x000fd200078ec0ff */
[----:B------:R-:W-:-:S04]  /*208c0*/  @P1 LOP3.LUT R3, R3, 0x100000, RZ, 0xfc, !PT ;  /* 0x0010000003031812 */ /* 0x000fc800078efcff */
[----:B------:R-:W-:-:S04]  /*208d0*/  LOP3.LUT R3, R3, 0xfffbffff, RZ, 0xc0, !PT ;  /* 0xfffbffff03037812 */ /* 0x000fc800078ec0ff */
[----:B------:R-:W-:Y:S02]  /*208e0*/  @P0 LOP3.LUT R3, R3, 0x40000, RZ, 0xfc, !PT ;  /* 0x0004000003030812 */ /* 0x000fe400078efcff */
[----:B------:R-:W-:Y:S01]  /*208f0*/  ISETP.GE.AND P0, PT, R50, UR13, PT ;  /* 0x0000000d32007c0c */ /* 0x000fe2000bf06270 */
[----:B------:R-:W-:-:S03]  /*20900*/  ULDC UR13, c[0x0][0x22c] ;  /* 0x00008b00000d7ab9 */ /* 0x000fc60000000800 */
[----:B------:R-:W-:Y:S02]  /*20910*/  ISETP.LT.AND P1, PT, R7, UR40, !P0 ;  /* 0x0000002807007c0c */ /* 0x000fe4000c721270 */
[----:B------:R-:W-:Y:S02]  /*20920*/  ISETP.LT.AND P0, PT, R6, UR16, !P0 ;  /* 0x0000001006007c0c */ /* 0x000fe4000c701270 */
[----:B------:R-:W-:-:S09]  /*20930*/  LOP3.LUT R3, R3, 0xfff7ffff, RZ, 0xc0, !PT ;  /* 0xfff7ffff03037812 */ /* 0x000fd200078ec0ff */
[----:B------:R-:W-:-:S04]  /*20940*/  @P1 LOP3.LUT R3, R3, 0x80000, RZ, 0xfc, !PT ;  /* 0x0008000003031812 */ /* 0x000fc800078efcff */
[----:B------:R-:W-:-:S04]  /*20950*/  LOP3.LUT R3, R3, 0xfffdffff, RZ, 0xc0, !PT ;  /* 0xfffdffff03037812 */ /* 0x000fc800078ec0ff */
[----:B------:R-:W-:Y:S02]  /*20960*/  @P0 LOP3.LUT R3, R3, 0x20000, RZ, 0xfc, !PT ;  /* 0x0002000003030812 */ /* 0x000fe400078efcff */
[----:B------:R-:W-:Y:S01]  /*20970*/  ISETP.GE.AND P0, PT, R58, UR47, PT ;  /* 0x0000002f3a007c0c */ /* 0x000fe2000bf06270 */
[----:B------:R-:W-:-:S12]  /*20980*/  ULDC.64 UR46, c[0x0][0x228] ;  /* 0x00008a00002e7ab9 */ /* 0x000fd80000000a00 */
[----:B------:R-:W-:Y:S02]  /*20990*/  @P0 LOP3.LUT R0, R0, 0x400, RZ, 0xfc, !PT ;  /* 0x0000040000000812 */ /* 0x000fe400078efcff */
[----:B------:R-:W-:Y:S01]  /*209a0*/  ISETP.GE.AND P0, PT, R56, UR49, PT ;  /* 0x0000003138007c0c */ /* 0x000fe2000bf06270 */
[----:B------:R-:W-:Y:S01]  /*209b0*/  ULDC.64 UR48, c[0x0][0x228] ;  /* 0x00008a0000307ab9 */ /* 0x000fe20000000a00 */
[----:B------:R-:W-:-:S11]  /*209c0*/  LOP3.LUT R0, R0, 0xfffffdff, RZ, 0xc0, !PT ;  /* 0xfffffdff00007812 */ /* 0x000fd600078ec0ff */
[----:B------:R-:W-:Y:S02]  /*209d0*/  @P0 LOP3.LUT R0, R0, 0x200, RZ, 0xfc, !PT ;  /* 0x0000020000000812 */ /* 0x000fe400078efcff */
[----:B------:R-:W-:Y:S01]  /*209e0*/  ISETP.GE.AND P0, PT, R64, UR51, PT ;  /* 0x0000003340007c0c */ /* 0x000fe2000bf06270 */
[----:B------:R-:W-:Y:S01]  /*209f0*/  IMAD.MOV.U32 R51, RZ, RZ, R70 ;  /* 0x000000ffff337224 */ /* 0x000fe200078e0046 */
[----:B------:R-:W-:Y:S01]  /*20a00*/  LOP3.LUT R0, R0, 0xfffffeff, RZ, 0xc0, !PT ;  /* 0xfffffeff00007812 */ /* 0x000fe200078ec0ff */
[----:B------:R-:W-:Y:S01]  /*20a10*/  VIADD R12, R5, 0x37 ;  /* 0x00000037050c7836 */ /* 0x000fe20000000000 */
[----:B------:R-:W-:Y:S01]  /*20a20*/  ISETP.GE.AND P3, PT, R174, UR11, PT ;  /* 0x0000000bae007c0c */ /* 0x000fe2000bf66270 */
[----:B------:R-:W-:Y:S01]  /*20a30*/  IMAD.MOV.U32 R19, RZ, RZ, R67 ;  /* 0x000000ffff137224 */ /* 0x000fe200078e0043 */
[----:B------:R-:W-:Y:S01]  /*20a40*/  ISETP.GE.AND P1, PT, R48, UR41, PT ;  /* 0x0000002930007c0c */ /* 0x000fe2000bf26270 */
[----:B------:R-:W-:Y:S01]  /*20a50*/  ULDC.64 UR40, c[0x0][0x228] ;  /* 0x00008a0000287ab9 */ /* 0x000fe20000000a00 */
[----:B------:R-:W-:Y:S01]  /*20a60*/  LOP3.LUT R3, R3, 0xfffffdff, RZ, 0xc0, !PT ;  /* 0xfffffdff03037812 */ /* 0x000fe200078ec0ff */
[----:B------:R-:W-:Y:S01]  /*20a70*/  IMAD.MOV.U32 R10, RZ, RZ, R65 ;  /* 0x000000ffff0a7224 */ /* 0x000fe200078e0041 */
[----:B------:R-:W-:-:S03]  /*20a80*/  ULDC UR51, c[0x0][0x22c] ;  /* 0x00008b0000337ab9 */ /* 0x000fc60000000800 */
[----:B------:R-:W-:Y:S02]  /*20a90*/  @P0 LOP3.LUT R0, R0, 0x100, RZ, 0xfc, !PT ;  /* 0x0000010000000812 */ /* 0x000fe400078efcff */
[----:B------:R-:W-:Y:S02]  /*20aa0*/  ISETP.GE.AND P0, PT, R66, UR53, PT ;  /* 0x0000003542007c0c */ /* 0x000fe4000bf06270 */
[----:B------:R-:W-:Y:S01]  /*20ab0*/  LOP3.LUT R0, R0, 0xffffffbf, RZ, 0xc0, !PT ;  /* 0xffffffbf00007812 */ /* 0x000fe200078ec0ff */
[----:B------:R-:W-:Y:S01]  /*20ac0*/  IMAD.MOV.U32 R174, RZ, RZ, R62 ;  /* 0x000000ffffae7224 */ /* 0x000fe200078e003e */
[----:B------:R-:W-:-:S09]  /*20ad0*/  ULDC UR53, c[0x0][0x22c] ;  /* 0x00008b0000357ab9 */ /* 0x000fd20000000800 */
[----:B------:R-:W-:Y:S02]  /*20ae0*/  @P0 LOP3.LUT R0, R0, 0x40, RZ, 0xfc, !PT ;  /* 0x0000004000000812 */ /* 0x000fe400078efcff */
[----:B------:R-:W-:Y:S02]  /*20af0*/  ISETP.GE.AND P0, PT, R164, UR57, PT ;  /* 0x00000039a4007c0c */ /* 0x000fe4000bf06270 */
[----:B------:R-:W-:Y:S01]  /*20b00*/  LOP3.LUT R0, R0, 0xffffffdf, RZ, 0xc0, !PT ;  /* 0xffffffdf00007812 */ /* 0x000fe200078ec0ff */
[----:B------:R-:W-:Y:S01]  /*20b10*/  IMAD.MOV.U32 R66, RZ, RZ, R55 ;  /* 0x000000ffff427224 */ /* 0x000fe200078e0037 */
[----:B------:R-:W-:Y:S02]  /*20b20*/  ULDC UR57, c[0x0][0x22c] ;  /* 0x00008b0000397ab9 */ /* 0x000fe40000000800 */
[----:B------:R-:W-:Y:S02]  /*20b30*/  @P2 LOP3.LUT R0, R0, 0x20, RZ, 0xfc, !PT ;  /* 0x0000002000002812 */ /* 0x000fe400078efcff */
[----:B------:R-:W-:Y:S01]  /*20b40*/  ISETP.GE.AND P2, PT, R166, UR23, PT ;  /* 0x00000017a6007c0c */ /* 0x000fe2000bf46270 */
[----:B------:R-:W-:Y:S01]  /*20b50*/  ULDC.64 UR22, c[0x0][0x228] ;  /* 0x00008a0000167ab9 */ /* 0x000fe20000000a00 */
[----:B------:R-:W-:-:S04]  /*20b60*/  LOP3.LUT R0, R0, 0xffffffef, RZ, 0xc0, !PT ;  /* 0xffffffef00007812 */ /* 0x000fc800078ec0ff */
[----:B------:R-:W-:Y:S02]  /*20b70*/  @P0 LOP3.LUT R0, R0, 0x10, RZ, 0xfc, !PT ;  /* 0x0000001000000812 */ /* 0x000fe400078efcff */
[----:B------:R-:W-:Y:S01]  /*20b80*/  ISETP.GE.AND P0, PT, R168, UR43, PT ;  /* 0x0000002ba8007c0c */ /* 0x000fe2000bf06270 */
[----:B------:R-:W-:Y:S01]  /*20b90*/  VIADD R166, R5, 0x4d ;  /* 0x0000004d05a67836 */ /* 0x000fe20000000000 */
[----:B------:R-:W-:Y:S01]  /*20ba0*/  LOP3.LUT R0, R0, 0xfffffff7, RZ, 0xc0, !PT ;  /* 0xfffffff700007812 */ /* 0x000fe200078ec0ff */
[----:B------:R-:W-:-:S03]  /*20bb0*/  ULDC.64 UR42, c[0x0][0x228] ;  /* 0x00008a00002a7ab9 */ /* 0x000fc60000000a00 */
[----:B------:R-:W-:-:S04]  /*20bc0*/  @P2 LOP3.LUT R0, R0, 0x8, RZ, 0xfc, !PT ;  /* 0x0000000800002812 */ /* 0x000fc800078efcff */
[----:B------:R-:W-:Y:S02]  /*20bd0*/  LOP3.LUT R0, R0, 0xfffffffb, RZ, 0xc0, !PT ;  /* 0xfffffffb00007812 */ /* 0x000fe400078ec0ff */
[----:B------:R-:W-:Y:S02]  /*20be0*/  ISETP.GE.AND P2, PT, R172, UR23, PT ;  /* 0x00000017ac007c0c */ /* 0x000fe4000bf46270 */
[----:B------:R-:W-:Y:S02]  /*20bf0*/  @P0 LOP3.LUT R0, R0, 0x4, RZ, 0xfc, !PT ;  /* 0x0000000400000812 */ /* 0x000fe400078efcff */
[----:B------:R-:W-:Y:S02]  /*20c00*/  ISETP.GE.AND P0, PT, R170, UR45, PT ;  /* 0x0000002daa007c0c */ /* 0x000fe4000bf06270 */
[----:B------:R-:W-:-:S07]  /*20c10*/  LOP3.LUT R0, R0, 0xfffffffd, RZ, 0xc0, !PT ;  /* 0xfffffffd00007812 */ /* 0x000fce00078ec0ff */
[----:B------:R-:W-:Y:S01]  /*20c20*/  @P2 LOP3.LUT R4, R4, 0x20000, RZ, 0xfc, !PT ;  /* 0x0002000004042812 */ /* 0x000fe200078efcff */
[----:B------:R-:W-:Y:S01]  /*20c30*/  IMAD.MOV.U32 R170, RZ, RZ, R162 ;  /* 0x000000ffffaa7224 */ /* 0x000fe200078e00a2 */
[----:B------:R-:W-:Y:S02]  /*20c40*/  ULDC.64 UR44, c[0x0][0x228] ;  /* 0x00008a00002c7ab9 */ /* 0x000fe40000000a00 */
[----:B------:R-:W-:Y:S02]  /*20c50*/  @P0 LOP3.LUT R0, R0, 0x2, RZ, 0xfc, !PT ;  /* 0x0000000200000812 */ /* 0x000fe400078efcff */
[----:B------:R-:W-:Y:S02]  /*20c60*/  ISETP.GE.AND P0, PT, R252, UR15, PT ;  /* 0x0000000ffc007c0c */ /* 0x000fe4000bf06270 */
[----:B------:R-:W-:Y:S02]  /*20c70*/  LOP3.LUT R4, R4, 0xfffbffff, RZ, 0xc0, !PT ;  /* 0xfffbffff04047812 */ /* 0x000fe400078ec0ff */
[----:B------:R-:W-:Y:S01]  /*20c80*/  ISETP.GE.AND P2, PT, R166, UR49, PT ;  /* 0x00000031a6007c0c */ /* 0x000fe2000bf46270 */
[----:B------:R-:W-:Y:S01]  /*20c90*/  IMAD.MOV.U32 R162, RZ, RZ, R60 ;  /* 0x000000ffffa27224 */ /* 0x000fe200078e003c */
[----:B------:R-:W-:Y:S01]  /*20ca0*/  @P3 LOP3.LUT R4, R4, 0x40000, RZ, 0xfc, !PT ;  /* 0x0004000004043812 */ /* 0x000fe200078efcff */
[----:B------:R-:W-:Y:S01]  /*20cb0*/  ULDC.64 UR14, c[0x0][0x228] ;  /* 0x00008a00000e7ab9 */ /* 0x000fe20000000a00 */
[----:B------:R-:W-:Y:S01]  /*20cc0*/  LOP3.LUT R0, R0, 0xfffffffe, RZ, 0xc0, !PT ;  /* 0xfffffffe00007812 */ /* 0x000fe200078ec0ff */
[----:B------:R-:W-:Y:S01]  /*20cd0*/  VIADD R172, R5, 0x3d ;  /* 0x0000003d05ac7836 */ /* 0x000fe20000000000 */
[----:B------:R-:W-:Y:S01]  /*20ce0*/  LOP3.LUT R4, R4, 0xfff7ffff, RZ, 0xc0, !PT ;  /* 0xfff7ffff04047812 */ /* 0x000fe200078ec0ff */
[----:B------:R-:W-:Y:S01]  /*20cf0*/  IMAD.MOV.U32 R168, RZ, RZ, R59 ;  /* 0x000000ffffa87224 */ /* 0x000fe200078e003b */
[----:B------:R-:W-:-:S02]  /*20d00*/  ULDC UR49, c[0x0][0x22c] ;  /* 0x00008b0000317ab9 */ /* 0x000fc40000000800 */
[----:B------:R-:W-:Y:S02]  /*20d10*/  @P0 LOP3.LUT R4, R4, 0x80000, RZ, 0xfc, !PT ;  /* 0x0008000004040812 */ /* 0x000fe400078efcff */
[----:B------:R-:W-:Y:S01]  /*20d20*/  ISETP.GE.AND P0, PT, R57, UR17, PT ;  /* 0x0000001139007c0c */ /* 0x000fe2000bf06270 */
[----:B------:R-:W-:Y:S01]  /*20d30*/  VIADD R60, R5, 0x3b ;  /* 0x0000003b053c7836 */ /* 0x000fe20000000000 */
[----:B------:R-:W-:Y:S01]  /*20d40*/  LOP3.LUT R4, R4, 0xff7fffff, RZ, 0xc0, !PT ;  /* 0xff7fffff04047812 */ /* 0x000fe200078ec0ff */
[----:B------:R-:W-:-:S10]  /*20d50*/  ULDC.64 UR16, c[0x0][0x228] ;  /* 0x00008a0000107ab9 */ /* 0x000fd40000000a00 */
[----:B------:R-:W-:-:S04]  /*20d60*/  @P0 LOP3.LUT R0, R0, 0x1, RZ, 0xfc, !PT ;  /* 0x0000000100000812 */ /* 0x000fc800078efcff */
[C---:B------:R-:W-:Y:S02]  /*20d70*/  LOP3.LUT P0, RZ, R0.reuse, 0x2, RZ, 0xc0, !PT ;  /* 0x0000000200ff7812 */ /* 0x040fe4000780c0ff */
[C---:B------:R-:W-:Y:S02]  /*20d80*/  LOP3.LUT P3, RZ, R0.reuse, 0x4, RZ, 0xc0, !PT ;  /* 0x0000000400ff7812 */ /* 0x040fe4000786c0ff */
[----:B------:R-:W-:-:S04]  /*20d90*/  LOP3.LUT R0, R0, 0xffffff7f, RZ, 0xc0, !PT ;  /* 0xffffff7f00007812 */ /* 0x000fc800078ec0ff */
[----:B------:R-:W-:-:S04]  /*20da0*/  @P2 LOP3.LUT R0, R0, 0x80, RZ, 0xfc, !PT ;  /* 0x0000008000002812 */ /* 0x000fc800078efcff */
[----:B------:R-:W-:Y:S02]  /*20db0*/  LOP3.LUT P2, RZ, R0, 0x400, RZ, 0xc0, !PT ;  /* 0x0000040000ff7812 */ /* 0x000fe4000784c0ff */
[----:B------:R-:W-:-:S11]  /*20dc0*/  ISETP.GE.AND P4, PT, R60, UR8, PT ;  /* 0x000000083c007c0c */ /* 0x000fd6000bf86270 */
[----:B------:R-:W-:Y:S02]  /*20dd0*/  @P2 LOP3.LUT R4, R4, 0x800000, RZ, 0xfc, !PT ;  /* 0x0080000004042812 */ /* 0x000fe400078efcff */
[----:B------:R-:W-:Y:S01]  /*20de0*/  ISETP.GE.AND P2, PT, R5, UR9, PT ;  /* 0x0000000905007c0c */ /* 0x000fe2000bf46270 */
[----:B------:R-:W-:Y:S01]  /*20df0*/  ULDC.64 UR8, c[0x0][0x228] ;  /* 0x00008a0000087ab9 */ /* 0x000fe20000000a00 */
[----:B------:R-:W-:-:S04]  /*20e00*/  LOP3.LUT R4, R4, 0xffefffff, RZ, 0xc0, !PT ;  /* 0xffefffff04047812 */ /* 0x000fc800078ec0ff */
[----:B------:R-:W-:Y:S02]  /*20e10*/  @P4 LOP3.LUT R4, R4, 0x100000, RZ, 0xfc, !PT ;  /* 0x0010000004044812 */ /* 0x000fe400078efcff */
[----:B------:R-:W-:Y:S01]  /*20e20*/  ISETP.LT.AND P4, PT, R7, UR40, !P2 ;  /* 0x0000002807007c0c */ /* 0x000fe2000d781270 */
[----:B------:R-:W-:Y:S01]  /*20e30*/  VIADD R60, R5, 0x3c ;  /* 0x0000003c053c7836 */ /* 0x000fe20000000000 */
[----:B------:R-:W-:Y:S01]  /*20e40*/  ISETP.LT.AND P2, PT, R7, UR44, !P1 ;  /* 0x0000002c07007c0c */ /* 0x000fe2000cf41270 */
[----:B------:R-:W-:Y:S01]  /*20e50*/  IMAD.MOV.U32 R166, RZ, RZ, R66 ;  /* 0x000000ffffa67224 */ /* 0x000fe200078e0042 */
[----:B------:R-:W-:Y:S01]  /*20e60*/  ISETP.GE.AND P6, PT, R172, UR13, PT ;  /* 0x0000000dac007c0c */ /* 0x000fe2000bfc6270 */
[----:B------:R-:W-:Y:S01]  /*20e70*/  IMAD.MOV.U32 R164, RZ, RZ, R51 ;  /* 0x000000ffffa47224 */ /* 0x000fe200078e0033 */
[----:B------:R-:W-:Y:S01]  /*20e80*/  LOP3.LUT R4, R4, 0xffdfffff, RZ, 0xc0, !PT ;  /* 0xffdfffff04047812 */ /* 0x000fe200078ec0ff */
[----:B------:R-:W-:Y:S01]  /*20e90*/  IMAD.MOV.U32 R61, RZ, RZ, R12 ;  /* 0x000000ffff3d7224 */ /* 0x000fe200078e000c */
[----:B------:R-:W-:-:S05]  /*20ea0*/  ULDC UR40, c[0x0][0x22c] ;  /* 0x00008b0000287ab9 */ /* 0x000fca0000000800 */
[----:B------:R-:W-:Y:S02]  /*20eb0*/  @P4 LOP3.LUT R3, R3, 0x200, RZ, 0xfc, !PT ;  /* 0x0000020003034812 */ /* 0x000fe400078efcff */
[----:B------:R-:W-:Y:S01]  /*20ec0*/  ISETP.GE.AND P5, PT, R60, UR10, PT ;  /* 0x0000000a3c007c0c */ /* 0x000fe2000bfa6270 */
[----:B------:R-:W-:Y:S01]  /*20ed0*/  ULDC.64 UR10, c[0x0][0x228] ;  /* 0x00008a00000a7ab9 */ /* 0x000fe20000000a00 */
[----:B------:R-:W-:Y:S01]  /*20ee0*/  LOP3.LUT R3, R3, 0xfffffbff, RZ, 0xc0, !PT ;  /* 0xfffffbff03037812 */ /* 0x000fe200078ec0ff */
[----:B------:R-:W-:Y:S01]  /*20ef0*/  IMAD.MOV.U32 R172, RZ, RZ, R168 ;  /* 0x000000ffffac7224 */ /* 0x000fe200078e00a8 */
[----:B------:R-:W-:Y:S01]  /*20f00*/  ULDC UR13, c[0x0][0x22c] ;  /* 0x00008b00000d7ab9 */ /* 0x000fe20000000800 */
[----:B------:R-:W-:Y:S01]  /*20f10*/  IMAD.MOV.U32 R64, RZ, RZ, R19 ;  /* 0x000000ffff407224 */ /* 0x000fe200078e0013 */
[----:B------:R-:W-:Y:S01]  /*20f20*/  @P2 LOP3.LUT R3, R3, 0x400, RZ, 0xfc, !PT ;  /* 0x0000040003032812 */ /* 0x000fe200078efcff */
[----:B------:R-:W-:Y:S01]  /*20f30*/  IMAD.MOV.U32 R58, RZ, RZ, R10 ;  /* 0x000000ffff3a7224 */ /* 0x000fe200078e000a */
[----:B------:R-:W-:Y:S01]  /*20f40*/  ISETP.LT.AND P2, PT, R6, UR42, !P1 ;  /* 0x0000002a06007c0c */ /* 0x000fe2000cf41270 */
[----:B------:R-:W-:Y:S01]  /*20f50*/  VIADD R31, R5, 0xb ;  /* 0x0000000b051f7836 */ /* 0x000fe20000000000 */
[----:B------:R-:W-:Y:S01]  /*20f60*/  LOP3.LUT R3, R3, 0xffffff7f, RZ, 0xc0, !PT ;  /* 0xffffff7f03037812 */ /* 0x000fe200078ec0ff */
[C---:B------:R-:W-:Y:S01]  /*20f70*/  VIADD R32, R5.reuse, 0x35 ;  /* 0x0000003505207836 */ /* 0x040fe20000000000 */
[----:B------:R-:W-:Y:S01]  /*20f80*/  LOP3.LUT P4, RZ, R0, 0x80, RZ, 0xc0, !PT ;  /* 0x0000008000ff7812 */ /* 0x000fe2000788c0ff */
[C---:B------:R-:W-:Y:S01]  /*20f90*/  VIADD R33, R5.reuse, 0xc ;  /* 0x0000000c05217836 */ /* 0x040fe20000000000 */
[----:B------:R-:W-:Y:S01]  /*20fa0*/  @P5 LOP3.LUT R4, R4, 0x200000, RZ, 0xfc, !PT ;  /* 0x0020000004045812 */ /* 0x000fe200078efcff */
[----:B------:R-:W-:Y:S01]  /*20fb0*/  IMAD.MOV.U32 R168, RZ, RZ, R162 ;  /* 0x000000ffffa87224 */ /* 0x000fe200078e00a2 */
[----:B------:R-:W-:Y:S01]  /*20fc0*/  ULDC UR42, c[0x0][0x22c] ;  /* 0x00008b00002a7ab9 */ /* 0x000fe20000000800 */
[----:B------:R-:W-:Y:S01]  /*20fd0*/  VIADD R34, R5, 0x34 ;  /* 0x0000003405227836 */ /* 0x000fe20000000000 */
[----:B------:R-:W-:-:S03]  /*20fe0*/  ULDC UR44, c[0x0][0x22c] ;  /* 0x00008b00002c7ab9 */ /* 0x000fc60000000800 */
[----:B------:R-:W-:Y:S02]  /*20ff0*/  @P2 LOP3.LUT R3, R3, 0x80, RZ, 0xfc, !PT ;  /* 0x0000008003032812 */ /* 0x000fe400078efcff */
[----:B------:R-:W-:Y:S02]  /*21000*/  ISETP.LT.AND P2, PT, R7, UR8, !P0 ;  /* 0x0000000807007c0c */ /* 0x000fe4000c741270 */
[----:B------:R-:W-:Y:S02]  /*21010*/  LOP3.LUT P1, RZ, R0, 0x8, RZ, 0xc0, !PT ;  /* 0x0000000800ff7812 */ /* 0x000fe4000782c0ff */
[----:B------:R-:W-:Y:S02]  /*21020*/  LOP3.LUT R4, R4, 0xffbfffff, RZ, 0xc0, !PT ;  /* 0xffbfffff04047812 */ /* 0x000fe400078ec0ff */
[----:B------:R-:W-:Y:S01]  /*21030*/  LOP3.LUT P5, RZ, R0, 0x100, RZ, 0xc0, !PT ;  /* 0x0000010000ff7812 */ /* 0x000fe200078ac0ff */
[----:B------:R-:W-:Y:S01]  /*21040*/  IMAD.MOV.U32 R162, RZ, RZ, R61 ;  /* 0x000000ffffa27224 */ /* 0x000fe200078e003d */
[----:B------:R-:W-:Y:S01]  /*21050*/  LOP3.LUT R3, R3, 0xfffffeff, RZ, 0xc0, !PT ;  /* 0xfffffeff03037812 */ /* 0x000fe200078ec0ff */
[----:B------:R-:W-:Y:S01]  /*21060*/  IMAD.MOV.U32 R66, RZ, RZ, R64 ;  /* 0x000000ffff427224 */ /* 0x000fe200078e0040 */
[----:B------:R-:W-:-:S03]  /*21070*/  ULDC UR8, c[0x0][0x22c] ;  /* 0x00008b0000087ab9 */ /* 0x000fc60000000800 */
[----:B------:R-:W-:Y:S02]  /*21080*/  @P2 LOP3.LUT R3, R3, 0x100, RZ, 0xfc, !PT ;  /* 0x0000010003032812 */ /* 0x000fe400078efcff */
[----:B------:R-:W-:Y:S02]  /*21090*/  ISETP.LT.AND P2, PT, R6, UR10, !P0 ;  /* 0x0000000a06007c0c */ /* 0x000fe4000c741270 */
[----:B------:R-:W-:Y:S01]  /*210a0*/  @P6 LOP3.LUT R4, R4, 0x400000, RZ, 0xfc, !PT ;  /* 0x0040000004046812 */ /* 0x000fe200078efcff */
[----:B------:R-:W-:Y:S01]  /*210b0*/  IMAD.MOV.U32 R64, RZ, RZ, R58 ;  /* 0x000000ffff407224 */ /* 0x000fe200078e003a */
[----:B------:R-:W-:Y:S01]  /*210c0*/  LOP3.LUT R3, R3, 0xffffffdf, RZ, 0xc0, !PT ;  /* 0xffffffdf03037812 */ /* 0x000fe200078ec0ff */
[----:B------:R-:W-:Y:S01]  /*210d0*/  VIADD R35, R5, 0xd ;  /* 0x0000000d05237836 */ /* 0x000fe20000000000 */
[----:B------:R-:W-:-:S07]  /*210e0*/  ULDC UR10, c[0x0][0x22c] ;  /* 0x00008b00000a7ab9 */ /* 0x000fce0000000800 */
[----:B------:R-:W-:Y:S02]  /*210f0*/  @P2 LOP3.LUT R3, R3, 0x20, RZ, 0xfc, !PT ;  /* 0x0000002003032812 */ /* 0x000fe400078efcff */
[----:B------:R-:W-:Y:S01]  /*21100*/  ISETP.LT.AND P2, PT, R7, UR14, !P3 ;  /* 0x0000000e07007c0c */ /* 0x000fe2000df41270 */
[C---:B------:R-:W-:Y:S01]  /*21110*/  VIADD R36, R5.reuse, 0x33 ;  /* 0x0000003305247836 */ /* 0x040fe20000000000 */
[----:B------:R-:W-:Y:S01]  /*21120*/  ISETP.LT.AND P3, PT, R6, UR16, !P3 ;  /* 0x0000001006007c0c */ /* 0x000fe2000df61270 */
[----:B------:R-:W-:Y:S01]  /*21130*/  VIADD R37, R5, 0xe ;  /* 0x0000000e05257836 */ /* 0x000fe20000000000 */
[----:B------:R-:W-:Y:S01]  /*21140*/  LOP3.LUT R3, R3, 0xffffffbf, RZ, 0xc0, !PT ;  /* 0xffffffbf03037812 */ /* 0x000fe200078ec0ff */
[C---:B------:R-:W-:Y:S01]  /*21150*/  VIADD R38, R5.reuse, 0x32 ;  /* 0x0000003205267836 */ /* 0x040fe20000000000 */
[C---:B------:R-:W-:Y:S01]  /*21160*/  LOP3.LUT P6, RZ, R0.reuse, 0x200, RZ, 0xc0, !PT ;  /* 0x0000020000ff7812 */ /* 0x040fe200078cc0ff */
[C---:B------:R-:W-:Y:S01]  /*21170*/  VIADD R39, R5.reuse, 0xf ;  /* 0x0000000f05277836 */ /* 0x040fe20000000000 */
[----:B------:R-:W-:Y:S01]  /*21180*/  LOP3.LUT P0, RZ, R0, 0x40, RZ, 0xc0, !PT ;  /* 0x0000004000ff7812 */ /* 0x000fe2000780c0ff */
[C---:B------:R-:W-:Y:S01]  /*21190*/  VIADD R190, R5.reuse, 0x31 ;  /* 0x0000003105be7836 */ /* 0x040fe20000000000 */
[----:B------:R-:W-:Y:S01]  /*211a0*/  ULDC UR16, c[0x0][0x22c] ;  /* 0x00008b0000107ab9 */ /* 0x000fe20000000800 */
[----:B------:R-:W-:Y:S01]  /*211b0*/  VIADD R40, R5, 0x10 ;  /* 0x0000001005287836 */ /* 0x000fe20000000000 */
[----:B------:R-:W-:Y:S01]  /*211c0*/  ULDC UR14, c[0x0][0x22c] ;  /* 0x00008b00000e7ab9 */ /* 0x000fe20000000800 */
[----:B------:R-:W-:-:S04]  /*211d0*/  @P2 LOP3.LUT R3, R3, 0x40, RZ, 0xfc, !PT ;  /* 0x0000004003032812 */ /* 0x000fc800078efcff */
[----:B------:R-:W-:-:S04]  /*211e0*/  LOP3.LUT R3, R3, 0xfffffff7, RZ, 0xc0, !PT ;  /* 0xfffffff703037812 */ /* 0x000fc800078ec0ff */
[----:B------:R-:W-:Y:S02]  /*211f0*/  @P3 LOP3.LUT R3, R3, 0x8, RZ, 0xfc, !PT ;  /* 0x0000000803033812 */ /* 0x000fe400078efcff */
[----:B------:R-:W-:Y:S01]  /*21200*/  ISETP.LT.AND P3, PT, R7, UR22, !P1 ;  /* 0x0000001607007c0c */ /* 0x000fe2000cf61270 */
[----:B------:R-:W-:Y:S01]  /*21210*/  ULDC.64 UR22, c[0x0][0x228] ;  /* 0x00008a0000167ab9 */ /* 0x000fe20000000a00 */
[----:B------:R-:W-:Y:S01]  /*21220*/  ISETP.LT.AND P1, PT, R6, UR46, !P1 ;  /* 0x0000002e06007c0c */ /* 0x000fe2000cf21270 */
[----:B------:R-:W-:Y:S01]  /*21230*/  VIADD R41, R5, 0x30 ;  /* 0x0000003005297836 */ /* 0x000fe20000000000 */
[----:B------:R-:W-:Y:S01]  /*21240*/  LOP3.LUT R3, R3, 0xffffffef, RZ, 0xc0, !PT ;  /* 0xffffffef03037812 */ /* 0x000fe200078ec0ff */
[C---:B------:R-:W-:Y:S01]  /*21250*/  VIADD R42, R5.reuse, 0x11 ;  /* 0x00000011052a7836 */ /* 0x040fe20000000000 */
[----:B------:R-:W-:Y:S01]  /*21260*/  LOP3.LUT P2, RZ, R4, 0x800000, RZ, 0xc0, !PT ;  /* 0x0080000004ff7812 */ /* 0x000fe2000784c0ff */
[----:B------:R-:W-:Y:S01]  /*21270*/  VIADD R43, R5, 0x2f ;  /* 0x0000002f052b7836 */ /* 0x000fe20000000000 */
[----:B------:R-:W-:-:S05]  /*21280*/  ULDC UR46, c[0x0][0x22c] ;  /* 0x00008b00002e7ab9 */ /* 0x000fca0000000800 */
[----:B------:R-:W-:-:S04]  /*21290*/  @P3 LOP3.LUT R3, R3, 0x10, RZ, 0xfc, !PT ;  /* 0x0000001003033812 */ /* 0x000fc800078efcff */
[----:B------:R-:W-:-:S04]  /*212a0*/  LOP3.LUT R3, R3, 0xfffffffd, RZ, 0xc0, !PT ;  /* 0xfffffffd03037812 */ /* 0x000fc800078ec0ff */
[----:B------:R-:W-:Y:S02]  /*212b0*/  @P1 LOP3.LUT R3, R3, 0x2, RZ, 0xfc, !PT ;  /* 0x0000000203031812 */ /* 0x000fe400078efcff */
[----:B------:R-:W-:Y:S01]  /*212c0*/  ISETP.LT.AND P1, PT, R7, UR48, !P2 ;  /* 0x0000003007007c0c */ /* 0x000fe2000d721270 */
[----:B------:R-:W-:Y:S01]  /*212d0*/  VIADD R44, R5, 0x12 ;  /* 0x00000012052c7836 */ /* 0x000fe20000000000 */
[----:B------:R-:W-:Y:S01]  /*212e0*/  LOP3.LUT R3, R3, 0xfffffffb, RZ, 0xc0, !PT ;  /* 0xfffffffb03037812 */ /* 0x000fe200078ec0ff */
[C---:B------:R-:W-:Y:S01]  /*212f0*/  VIADD R45, R5.reuse, 0x2e ;  /* 0x0000002e052d7836 */ /* 0x040fe20000000000 */
[----:B------:R-:W-:Y:S01]  /*21300*/  LOP3.LUT P3, RZ, R0, 0x20, RZ, 0xc0, !PT ;  /* 0x0000002000ff7812 */ /* 0x000fe2000786c0ff */
[----:B------:R-:W-:Y:S01]  /*21310*/  VIADD R46, R5, 0x13 ;  /* 0x00000013052e7836 */ /* 0x000fe20000000000 */
[----:B------:R-:W-:-:S07]  /*21320*/  ULDC UR48, c[0x0][0x22c] ;  /* 0x00008b0000307ab9 */ /* 0x000fce0000000800 */
[----:B------:R-:W-:Y:S02]  /*21330*/  @P1 LOP3.LUT R3, R3, 0x4, RZ, 0xfc, !PT ;  /* 0x0000000403031812 */ /* 0x000fe400078efcff */
[----:B------:R-:W-:Y:S01]  /*21340*/  ISETP.LT.AND P1, PT, R6, UR7, !P2 ;  /* 0x0000000706007c0c */ /* 0x000fe2000d721270 */
[----:B------:R-:W-:Y:S01]  /*21350*/  VIADD R47, R5, 0x2d ;  /* 0x0000002d052f7836 */ /* 0x000fe20000000000 */
[----:B------:R-:W-:Y:S01]  /*21360*/  LOP3.LUT R3, R3, 0xfffffffe, RZ, 0xc0, !PT ;  /* 0xfffffffe03037812 */ /* 0x000fe200078ec0ff */
[----:B------:R-:W-:Y:S01]  /*21370*/  VIADD R176, R5, 0x14 ;  /* 0x0000001405b07836 */ /* 0x000fe20000000000 */
[----:B------:R-:W-:-:S09]  /*21380*/  ULDC UR7, c[0x0][0x22c] ;  /* 0x00008b0000077ab9 */ /* 0x000fd20000000800 */
[----:B------:R-:W-:Y:S02]  /*21390*/  @P1 LOP3.LUT R3, R3, 0x1, RZ, 0xfc, !PT ;  /* 0x0000000103031812 */ /* 0x000fe400078efcff */
[----:B------:R-:W-:Y:S01]  /*213a0*/  ISETP.LT.AND P1, PT, R7, UR6, !P6 ;  /* 0x0000000607007c0c */ /* 0x000fe2000f721270 */
[C---:B------:R-:W-:Y:S01]  /*213b0*/  VIADD R177, R5.reuse, 0x2c ;  /* 0x0000002c05b17836 */ /* 0x040fe20000000000 */
[----:B------:R-:W-:Y:S01]  /*213c0*/  ISETP.LT.AND P6, PT, R6, UR5, !P6 ;  /* 0x0000000506007c0c */ /* 0x000fe2000f7c1270 */
[C---:B------:R-:W-:Y:S01]  /*213d0*/  VIADD R178, R5.reuse, 0x15 ;  /* 0x0000001505b27836 */ /* 0x040fe20000000000 */
[----:B------:R-:W-:Y:S01]  /*213e0*/  LOP3.LUT P2, RZ, R0, 0x10, RZ, 0xc0, !PT ;  /* 0x0000001000ff7812 */ /* 0x000fe2000784c0ff */
[C---:B------:R-:W-:Y:S01]  /*213f0*/  VIADD R179, R5.reuse, 0x2b ;  /* 0x0000002b05b37836 */ /* 0x040fe20000000000 */
[----:B------:R-:W-:Y:S01]  /*21400*/  ULDC UR5, c[0x0][0x22c] ;  /* 0x00008b0000057ab9 */ /* 0x000fe20000000800 */
[----:B------:R-:W-:Y:S01]  /*21410*/  VIADD R180, R5, 0x16 ;  /* 0x0000001605b47836 */ /* 0x000fe20000000000 */
[----:B------:R-:W-:-:S05]  /*21420*/  ULDC UR6, c[0x0][0x22c] ;  /* 0x00008b0000067ab9 */ /* 0x000fca0000000800 */
[----:B------:R-:W-:-:S04]  /*21430*/  @P1 LOP3.LUT R17, R17, 0x80000000, RZ, 0xfc, !PT ;  /* 0x8000000011111812 */ /* 0x000fc800078efcff */
[----:B------:R-:W-:-:S04]  /*21440*/  LOP3.LUT R17, R17, 0xbfffffff, RZ, 0xc0, !PT ;  /* 0xbfffffff11117812 */ /* 0x000fc800078ec0ff */
[----:B------:R-:W-:Y:S02]  /*21450*/  @P6 LOP3.LUT R17, R17, 0x40000000, RZ, 0xfc, !PT ;  /* 0x4000000011116812 */ /* 0x000fe400078efcff */
[----:B------:R-:W-:Y:S01]  /*21460*/  ISETP.LT.AND P6, PT, R7, UR61, !P5 ;  /* 0x0000003d07007c0c */ /* 0x000fe2000efc1270 */
[----:B------:R-:W-:Y:S01]  /*21470*/  ULDC UR61, c[0x0][0x22c] ;  /* 0x00008b00003d7ab9 */ /* 0x000fe20000000800 */
        /* <DEDUP_REMOVED lines=13> */
[----:B------:R-:W-:Y:S01]  /*21550*/  ULDC UR18, c[0x0][0x22c] ;  /* 0x00008b0000127ab9 */ /* 0x000fe20000000800 */
[----:B------:R-:W-:-:S09]  /*21560*/  LOP3.LUT R17, R17, 0xf7ffffff, RZ, 0xc0, !PT ;  /* 0xf7ffffff11117812 */ /* 0x000fd200078ec0ff */
        /* <DEDUP_REMOVED lines=31> */
[----:B------:R-:W-:Y:S02]  /*21760*/  LOP3.LUT R17, R17, 0xfff7ffff, RZ, 0xc0, !PT ;  /* 0xfff7ffff11117812 */ /* 0x000fe400078ec0ff */
[----:B------:R-:W-:-:S07]  /*21770*/  LOP3.LUT P6, RZ, R4, 0x400000, RZ, 0xc0, !PT ;  /* 0x0040000004ff7812 */ /* 0x000fce00078cc0ff */
[----:B------:R-:W-:-:S04]  /*21780*/  @P2 LOP3.LUT R17, R17, 0x80000, RZ, 0xfc, !PT ;  /* 0x0008000011112812 */ /* 0x000fc800078efcff */
[----:B------:R-:W-:-:S04]  /*21790*/  LOP3.LUT R17, R17, 0xfffdffff, RZ, 0xc0, !PT ;  /* 0xfffdffff11117812 */ /* 0x000fc800078ec0ff */
[----:B------:R-:W-:Y:S02]  /*217a0*/  @P1 LOP3.LUT R17, R17, 0x20000, RZ, 0xfc, !PT ;  /* 0x0002000011111812 */ /* 0x000fe400078efcff */
[----:B------:R-:W-:Y:S01]  /*217b0*/  ISETP.LT.AND P1, PT, R7, UR22, !P6 ;  /* 0x0000001607007c0c */ /* 0x000fe2000f721270 */
[----:B------:R-:W-:Y:S01]  /*217c0*/  ULDC UR22, c[0x0][0x228] ;  /* 0x00008a0000167ab9 */ /* 0x000fe20000000800 */
[----:B------:R-:W-:-:S11]  /*217d0*/  LOP3.LUT R17, R17, 0xfffbffff, RZ, 0xc0, !PT ;  /* 0xfffbffff11117812 */ /* 0x000fd600078ec0ff */
[----:B------:R-:W-:Y:S02]  /*217e0*/  @P1 LOP3.LUT R17, R17, 0x40000, RZ, 0xfc, !PT ;  /* 0x0004000011111812 */ /* 0x000fe400078efcff */
[----:B------:R-:W-:Y:S01]  /*217f0*/  ISETP.LT.AND P1, PT, R6, UR32, !P6 ;  /* 0x0000002006007c0c */ /* 0x000fe2000f721270 */
[----:B------:R-:W-:Y:S01]  /*21800*/  ULDC UR32, c[0x0][0x228] ;  /* 0x00008a0000207ab9 */ /* 0x000fe20000000800 */
[----:B------:R-:W-:Y:S02]  /*21810*/  LOP3.LUT R17, R17, 0xfffeffff, RZ, 0xc0, !PT ;  /* 0xfffeffff11117812 */ /* 0x000fe400078ec0ff */
[----:B------:R-:W-:-:S09]  /*21820*/  LOP3.LUT P0, RZ, R4, 0x80000, RZ, 0xc0, !PT ;  /* 0x0008000004ff7812 */ /* 0x000fd2000780c0ff */
[----:B------:R-:W-:Y:S02]  /*21830*/  @P1 LOP3.LUT R17, R17, 0x10000, RZ, 0xfc, !PT ;  /* 0x0001000011111812 */ /* 0x000fe400078efcff */
[----:B------:R-:W-:Y:S01]  /*21840*/  ISETP.LT.AND P1, PT, R6, UR22, !P0 ;  /* 0x0000001606007c0c */ /* 0x000fe2000c721270 */
[----:B------:R-:W-:Y:S01]  /*21850*/  ULDC UR22, c[0x0][0x228] ;  /* 0x00008a0000167ab9 */ /* 0x000fe20000000800 */
[----:B------:R-:W-:Y:S01]  /*21860*/  ISETP.LT.AND P0, PT, R7, UR32, !P0 ;  /* 0x0000002007007c0c */ /* 0x000fe2000c701270 */
[----:B------:R-:W-:Y:S01]  /*21870*/  ULDC UR32, c[0x0][0x228] ;  /* 0x00008a0000207ab9 */ /* 0x000fe20000000800 */
[----:B------:R-:W-:Y:S02]  /*21880*/  LOP3.LUT R17, R17, 0xffff7fff, RZ, 0xc0, !PT ;  /* 0xffff7fff11117812 */ /* 0x000fe400078ec0ff */
[----:B------:R-:W-:-:S07]  /*21890*/  LOP3.LUT P5, RZ, R4, 0x200000, RZ, 0xc0, !PT ;  /* 0x0020000004ff7812 */ /* 0x000fce00078ac0ff */
[----:B------:R-:W-:Y:S02]  /*218a0*/  @P1 LOP3.LUT R17, R17, 0x8000, RZ, 0xfc, !PT ;  /* 0x0000800011111812 */ /* 0x000fe400078efcff */
[----:B------:R-:W-:Y:S01]  /*218b0*/  ISETP.LT.AND P1, PT, R7, UR22, !P5 ;  /* 0x0000001607007c0c */ /* 0x000fe2000ef21270 */
[----:B------:R-:W-:Y:S01]  /*218c0*/  ULDC UR22, c[0x0][0x228] ;  /* 0x00008a0000167ab9 */ /* 0x000fe20000000800 */
[----:B------:R-:W-:-:S04]  /*218d0*/  LOP3.LUT R17, R17, 0xffffbfff, RZ, 0xc0, !PT ;  /* 0xffffbfff11117812 */ /* 0x000fc800078ec0ff */
[----:B------:R-:W-:Y:S02]  /*218e0*/  @P0 LOP3.LUT R17, R17, 0x4000, RZ, 0xfc, !PT ;  /* 0x0000400011110812 */ /* 0x000fe400078efcff */
[----:B------:R-:W-:Y:S01]  /*218f0*/  ISETP.LT.AND P0, PT, R6, UR32, !P5 ;  /* 0x0000002006007c0c */ /* 0x000fe2000ef01270 */
[----:B------:R-:W-:Y:S01]  /*21900*/  ULDC UR32, c[0x0][0x228] ;  /* 0x00008a0000207ab9 */ /* 0x000fe20000000800 */
[----:B------:R-:W-:Y:S02]  /*21910*/  LOP3.LUT R17, R17, 0xffffdfff, RZ, 0xc0, !PT ;  /* 0xffffdfff11117812 */ /* 0x000fe400078ec0ff */
[----:B------:R-:W-:Y:S02]  /*21920*/  LOP3.LUT P3, RZ, R4, 0x40000, RZ, 0xc0, !PT ;  /* 0x0004000004ff7812 */ /* 0x000fe4000786c0ff */
        /* <DEDUP_REMOVED lines=25> */
[----:B------:R-:W-:-:S04]  /*21ac0*/  LOP3.LUT R17, R17, 0xffffff7f, RZ, 0xc0, !PT ;  /* 0xffffff7f11117812 */ /* 0x000fc800078ec0ff */
[----:B------:R-:W-:-:S04]  /*21ad0*/  @P1 LOP3.LUT R17, R17, 0x80, RZ, 0xfc, !PT ;  /* 0x0000008011111812 */ /* 0x000fc800078efcff */
[----:B------:R-:W-:-:S04]  /*21ae0*/  LOP3.LUT R17, R17, 0xffffffbf, RZ, 0xc0, !PT ;  /* 0xffffffbf11117812 */ /* 0x000fc800078ec0ff */
[----:B------:R-:W-:Y:S02]  /*21af0*/  @P0 LOP3.LUT R17, R17, 0x40, RZ, 0xfc, !PT ;  /* 0x0000004011110812 */ /* 0x000fe400078efcff */
[----:B------:R-:W-:Y:S01]  /*21b00*/  ISETP.GE.AND P0, PT, R174, UR22, PT ;  /* 0x00000016ae007c0c */ /* 0x000fe2000bf06270 */
[----:B------:R-:W-:-:S03]  /*21b10*/  ULDC UR22, c[0x0][0x22c] ;  /* 0x00008b0000167ab9 */ /* 0x000fc60000000800 */
        /* <DEDUP_REMOVED lines=8> */
[----:B------:R-:W-:Y:S01]  /*21ba0*/  ISETP.GE.AND P0, PT, R172, UR47, PT ;  /* 0x0000002fac007c0c */ /* 0x000fe2000bf06270 */
[----:B------:R-:W-:Y:S01]  /*21bb0*/  VIADD R183, R5, 0x18 ;  /* 0x0000001805b77836 */ /* 0x000fe20000000000 */
[----:B------:R-:W-:Y:S01]  /*21bc0*/  LOP3.LUT R17, R17, 0xffffffef, RZ, 0xc0, !PT ;  /* 0xffffffef11117812 */ /* 0x000fe200078ec0ff */
[----:B------:R-:W-:Y:S01]  /*21bd0*/  VIADD R184, R5, 0x28 ;  /* 0x0000002805b87836 */ /* 0x000fe20000000000 */
[----:B------:R-:W-:Y:S01]  /*21be0*/  ISETP.LT.AND P1, PT, R6, UR32, !P0 ;  /* 0x0000002006007c0c */ /* 0x000fe2000c721270 */
[----:B------:R-:W-:Y:S01]  /*21bf0*/  ULDC UR32, c[0x0][0x22c] ;  /* 0x00008b0000207ab9 */ /* 0x000fe20000000800 */
[----:B------:R-:W-:Y:S01]  /*21c00*/  ISETP.LT.AND P0, PT, R7, UR34, !P0 ;  /* 0x0000002207007c0c */ /* 0x000fe2000c701270 */
[----:B------:R-:W-:Y:S01]  /*21c10*/  ULDC UR34, c[0x0][0x228] ;  /* 0x00008a0000227ab9 */ /* 0x000fe20000000800 */
[----:B------:R-:W-:Y:S01]  /*21c20*/  VIADD R185, R5, 0x19 ;  /* 0x0000001905b97836 */ /* 0x000fe20000000000 */
[----:B------:R-:W-:-:S08]  /*21c30*/  ULDC UR47, c[0x0][0x22c] ;  /* 0x00008b00002f7ab9 */ /* 0x000fd00000000800 */
        /* <DEDUP_REMOVED lines=18> */
[----:B------:R-:W-:-:S10]  /*21d60*/  ULDC UR36, c[0x0][0x228] ;  /* 0x00008a0000247ab9 */ /* 0x000fd40000000800 */
        /* <DEDUP_REMOVED lines=54> */
[----:B------:R-:W-:Y:S01]  /*220d0*/  ULDC UR11, c[0x0][0x22c] ;  /* 0x00008b00000b7ab9 */ /* 0x000fe20000000800 */
[----:B------:R-:W-:Y:S01]  /*220e0*/  LOP3.LUT R18, R18, 0xffefffff, RZ, 0xc0, !PT ;  /* 0xffefffff12127812 */ /* 0x000fe200078ec0ff */
[----:B------:R-:W2:Y:S01]  /*220f0*/  LDL.LU R31, [R1+0x155c] ;  /* 0x00155c00011f7983 */ /* 0x000ea20000300800 */
        /* <DEDUP_REMOVED lines=8> */
[----:B------:R-:W-:Y:S01]  /*22180*/  ULDC UR11, c[0x0][0x228] ;  /* 0x00008a00000b7ab9 */ /* 0x000fe20000000800 */
[----:B------:R-:W-:Y:S01]  /*22190*/  LOP3.LUT R18, R18, 0xfffbffff, RZ, 0xc0, !PT ;  /* 0xfffbffff12127812 */ /* 0x000fe200078ec0ff */
[----:B------:R-:W3:Y:S01]  /*221a0*/  LDL.LU R32, [R1+0x1558] ;  /* 0x0015580001207983 */ /* 0x000ee20000300800 */
[----:B------:R-:W-:Y:S01]  /*221b0*/  ISETP.LT.AND P1, PT, R7, UR34, !P0 ;  /* 0x0000002207007c0c */ /* 0x000fe2000c721270 */
[----:B------:R-:W-:Y:S01]  /*221c0*/  ULDC UR34, c[0x0][0x228] ;  /* 0x00008a0000227ab9 */ /* 0x000fe20000000800 */
[----:B------:R-:W-:Y:S01]  /*221d0*/  ISETP.LT.AND P0, PT, R6, UR36, !P0 ;  /* 0x0000002406007c0c */ /* 0x000fe2000c701270 */
[----:B------:R-:W-:Y:S01]  /*221e0*/  VIADD R186, R5, 0x27 ;  /* 0x0000002705ba7836 */ /* 0x000fe20000000000 */
[----:B------:R-:W-:-:S09]  /*221f0*/  ULDC UR36, c[0x0][0x22c] ;  /* 0x00008b0000247ab9 */ /* 0x000fd20000000800 */
        /* <DEDUP_REMOVED lines=17> */
[----:B------:R-:W4:Y:S01]  /*22310*/  LDL.LU R34, [R1+0x1550] ;  /* 0x0015500001227983 */ /* 0x000f220000300800 */
        /* <DEDUP_REMOVED lines=20> */
[----:B------:R-:W-:Y:S01]  /*22460*/  VIADD R188, R5, 0x26 ;  /* 0x0000002605bc7836 */ /* 0x000fe20000000000 */
[----:B------:R-:W-:Y:S01]  /*22470*/  LOP3.LUT R18, R18, 0xfffffbff, RZ, 0xc0, !PT ;  /* 0xfffffbff12127812 */ /* 0x000fe200078ec0ff */
[----:B------:R-:W2:Y:S01]  /*22480*/  LDL.LU R36, [R1+0x1548] ;  /* 0x0015480001247983 */ /* 0x000ea20000300800 */
        /* <DEDUP_REMOVED lines=23> */
[----:B------:R-:W3:Y:S01]  /*22600*/  LDL.LU R38, [R1+0x1540] ;  /* 0x0015400001267983 */ /* 0x000ee20000300800 */
[----:B------:R-:W-:Y:S01]  /*22610*/  ISETP.LT.AND P1, PT, R7, UR9, !P0 ;  /* 0x0000000907007c0c */ /* 0x000fe2000c721270 */
[----:B------:R-:W-:Y:S01]  /*22620*/  ULDC UR9, c[0x0][0x228] ;  /* 0x00008a0000097ab9 */ /* 0x000fe20000000800 */
[----:B------:R-:W-:Y:S01]  /*22630*/  ISETP.LT.AND P0, PT, R6, UR11, !P0 ;  /* 0x0000000b06007c0c */ /* 0x000fe2000c701270 */
[----:B------:R-:W-:Y:S01]  /*22640*/  ULDC UR11, c[0x0][0x228] ;  /* 0x00008a00000b7ab9 */ /* 0x000fe20000000800 */
        /* <DEDUP_REMOVED lines=16> */
[C---:B------:R-:W-:Y:S01]  /*22750*/  VIADD R193, R5.reuse, 0x1c ;  /* 0x0000001c05c17836 */ /* 0x040fe20000000000 */
[----:B------:R-:W4:Y:S01]  /*22760*/  LDL.LU R190, [R1+0x1538] ;  /* 0x0015380001be7983 */ /* 0x000f220000300800 */
        /* <DEDUP_REMOVED lines=13> */
[----:B------:R-:W2:Y:S02]  /*22840*/  LDL.LU R40, [R1+0x1534] ;  /* 0x0015340001287983 */ /* 0x000ea40000300800 */
[----:B------:R-:W-:Y:S01]  /*22850*/  ISETP.LT.AND P1, PT, R6, UR9, !P0 ;  /* 0x0000000906007c0c */ /* 0x000fe2000c721270 */
[----:B------:R-:W-:Y:S01]  /*22860*/  ULDC UR9, c[0x0][0x228] ;  /* 0x00008a0000097ab9 */ /* 0x000fe20000000800 */
[----:B------:R-:W-:Y:S01]  /*22870*/  ISETP.LT.AND P0, PT, R7, UR11, !P0 ;  /* 0x0000000b07007c0c */ /* 0x000fe2000c701270 */
[----:B------:R-:W-:Y:S01]  /*22880*/  ULDC UR11, c[0x0][0x228] ;  /* 0x00008a00000b7ab9 */ /* 0x000fe20000000800 */
[----:B----4-:R-:W-:-:S09]  /*22890*/  LOP3.LUT R190, R190, 0x7fffffff, RZ, 0xc0, !PT ;  /* 0x7fffffffbebe7812 */ /* 0x010fd200078ec0ff */
        /* <DEDUP_REMOVED lines=30> */
[----:B------:R-:W4:Y:S01]  /*22a80*/  LDL.LU R43, [R1+0x1528] ;  /* 0x00152800012b7983 */ /* 0x000f220000300800 */
        /* <DEDUP_REMOVED lines=144> */
[----:B------:R-:W3:Y:S02]  /*23390*/  LDL.LU R191, [R1+0x14f8] ;  /* 0x0014f80001bf7983 */ /* 0x000ee40000300800 */
        /* <DEDUP_REMOVED lines=10> */
[----:B------:R-:W4:Y:S02]  /*23440*/  LDL.LU R183, [R1+0x14f4] ;  /* 0x0014f40001b77983 */ /* 0x000f240000300800 */
[----:B------:R-:W-:Y:S01]  /*23450*/  ISETP.LT.AND P1, PT, R6, UR9, !P0 ;  /* 0x0000000906007c0c */ /* 0x000fe2000c721270 */
[----:B------:R-:W-:Y:S01]  /*23460*/  ULDC UR9, c[0x0][0x228] ;  /* 0x00008a0000097ab9 */ /* 0x000fe20000000800 */
[----:B------:R-:W-:Y:S01]  /*23470*/  ISETP.LT.AND P0, PT, R7, UR11, !P0 ;  /* 0x0000000b07007c0c */ /* 0x000fe2000c701270 */
[----:B------:R-:W-:Y:S01]  /*23480*/  ULDC UR11, c[0x0][0x228] ;  /* 0x00008a00000b7ab9 */ /* 0x000fe20000000800 */
[----:B---3--:R-:W-:-:S09]  /*23490*/  LOP3.LUT R191, R191, 0x7fffffff, RZ, 0xc0, !PT ;  /* 0x7fffffffbfbf7812 */ /* 0x008fd200078ec0ff */
        /* <DEDUP_REMOVED lines=42> */
[----:B------:R-:W-:Y:S01]  /*23740*/  VIADD R212, R5, 0x64 ;  /* 0x0000006405d47836 */ /* 0x000fe20000000000 */
        /* <DEDUP_REMOVED lines=137> */
[----:B------:R-:W-:Y:S01]  /*23fe0*/  VIADD R229, R5, 0x76 ;  /* 0x0000007605e57836 */ /* 0x000fe20000000000 */
[----:B------:R-:W-:Y:S01]  /*23ff0*/  ISETP.LT.AND P0, PT, R6, UR59, !P0 ;  /* 0x0000003b06007c0c */ /* 0x000fe2000c701270 */
[----:B------:R-:W-:Y:S01]  /*24000*/  ULDC UR59, c[0x0][0x228] ;  /* 0x00008a00003b7ab9 */ /* 0x000fe20000000800 */
[----:B------:R-:W-:Y:S01]  /*24010*/  LOP3.LUT R191, R191, 0xfffffffb, RZ, 0xc0, !PT ;  /* 0xfffffffbbfbf7812 */ /* 0x000fe200078ec0ff */
[----:B------:R-:W-:Y:S01]  /*24020*/  VIADD R15, R5, 0x77 ;  /* 0x00000077050f7836 */ /* 0x000fe20000000000 */
[----:B------:R-:W-:-:S07]  /*24030*/  ULDC UR16, c[0x0][0x22c] ;  /* 0x00008b0000107ab9 */ /* 0x000fce0000000800 */
[----:B------:R-:W-:-:S04]  /*24040*/  @P1 LOP3.LUT R191, R191, 0x4, RZ, 0xfc, !PT ;  /* 0x00000004bfbf1812 */ /* 0x000fc800078efcff */
[----:B------:R-:W-:-:S04]  /*24050*/  LOP3.LUT R191, R191, 0xfffffffe, RZ, 0xc0, !PT ;  /* 0xfffffffebfbf7812 */ /* 0x000fc800078ec0ff */
[----:B------:R-:W-:Y:S02]  /*24060*/  @P0 LOP3.LUT R191, R191, 0x1, RZ, 0xfc, !PT ;  /* 0x00000001bfbf0812 */ /* 0x000fe400078efcff */
[----:B------:R-:W-:Y:S01]  /*24070*/  ISETP.GE.AND P0, PT, R200, UR61, PT ;  /* 0x0000003dc8007c0c */ /* 0x000fe2000bf06270 */
[C---:B------:R-:W-:Y:S01]  /*24080*/  VIADD R11, R5.reuse, 0x78 ;  /* 0x00000078050b7836 */ /* 0x040fe20000000000 */
[----:B------:R-:W4:Y:S01]  /*24090*/  LDL.LU R200, [R1+0x14b4] ;  /* 0x0014b40001c87983 */ /* 0x000f220000300800 */
[----:B------:R-:W-:Y:S01]  /*240a0*/  VIADD R12, R5, 0x79 ;  /* 0x00000079050c7836 */ /* 0x000fe20000000000 */
[----:B------:R-:W-:Y:S01]  /*240b0*/  ISETP.LT.AND P1, PT, R6, UR59, !P0 ;  /* 0x0000003b06007c0c */ /* 0x000fe2000c721270 */
[----:B------:R-:W-:Y:S01]  /*240c0*/  ULDC UR59, c[0x0][0x228] ;  /* 0x00008a00003b7ab9 */ /* 0x000fe20000000800 */
[----:B------:R-:W-:Y:S01]  /*240d0*/  ISETP.LT.AND P0, PT, R7, UR60, !P0 ;  /* 0x0000003c07007c0c */ /* 0x000fe2000c701270 */
[----:B------:R-:W-:Y:S01]  /*240e0*/  ULDC UR60, c[0x0][0x228] ;  /* 0x00008a00003c7ab9 */ /* 0x000fe20000000800 */
[----:B------:R-:W-:Y:S01]  /*240f0*/  VIADD R13, R5, 0x7a ;  /* 0x0000007a050d7836 */ /* 0x000fe20000000000 */
[----:B------:R-:W-:Y:S01]  /*24100*/  ULDC UR61, c[0x0][0x22c] ;  /* 0x00008b00003d7ab9 */ /* 0x000fe20000000800 */
[----:B--2---:R-:W-:-:S07]  /*24110*/  LOP3.LUT R16, R16, 0x7fffffff, RZ, 0xc0, !PT ;  /* 0x7fffffff10107812 */ /* 0x004fce00078ec0ff */
        /* <DEDUP_REMOVED lines=182> */
[C---:B------:R-:W-:Y:S01]  /*24c80*/  VIADD R240, R5.reuse, 0xf4 ;  /* 0x000000f405f07836 */ /* 0x040fe20000000000 */
[----:B------:R-:W3:Y:S01]  /*24c90*/  LDL.LU R14, [R1+0x1478] ;  /* 0x00147800010e7983 */ /* 0x000ee20000300800 */
        /* <DEDUP_REMOVED lines=13> */
[----:B------:R-:W2:Y:S01]  /*24d70*/  LDL.LU R215, [R1+0x1474] ;  /* 0x0014740001d77983 */ /* 0x000ea20000300800 */
[----:B------:R-:W-:Y:S01]  /*24d80*/  VIADD R76, R5, 0x8b ;  /* 0x0000008b054c7836 */ /* 0x000fe20000000000 */
[----:B------:R-:W-:Y:S01]  /*24d90*/  ISETP.LT.AND P1, PT, R6, UR48, !P0 ;  /* 0x0000003006007c0c */ /* 0x000fe2000c721270 */
[----:B------:R-:W-:Y:S01]  /*24da0*/  ULDC UR48, c[0x0][0x228] ;  /* 0x00008a0000307ab9 */ /* 0x000fe20000000800 */
[----:B------:R-:W-:Y:S01]  /*24db0*/  ISETP.LT.AND P0, PT, R7, UR49, !P0 ;  /* 0x0000003107007c0c */ /* 0x000fe2000c701270 */
[----:B------:R-:W-:Y:S01]  /*24dc0*/  ULDC UR49, c[0x0][0x228] ;  /* 0x00008a0000317ab9 */ /* 0x000fe20000000800 */
[----:B------:R-:W-:Y:S01]  /*24dd0*/  VIADD R77, R5, 0x8c ;  /* 0x0000008c054d7836 */ /* 0x000fe20000000000 */
[----:B------:R-:W-:Y:S01]  /*24de0*/  ULDC UR47, c[0x0][0x22c] ;  /* 0x00008b00002f7ab9 */ /* 0x000fe20000000800 */
[----:B---3--:R-:W-:-:S07]  /*24df0*/  LOP3.LUT R14, R14, 0x7fffffff, RZ, 0xc0, !PT ;  /* 0x7fffffff0e0e7812 */ /* 0x008fce00078ec0ff */
        /* <DEDUP_REMOVED lines=189> */
[----:B----4-:R-:W-:-:S07]  /*259d0*/  LOP3.LUT R15, R15, 0x7fffffff, RZ, 0xc0, !PT ;  /* 0x7fffffff0f0f7812 */ /* 0x010fce00078ec0ff */
        /* <DEDUP_REMOVED lines=11> */
[C---:B------:R-:W-:Y:S01]  /*25a90*/  VIADD R94, R5.reuse, 0x9d ;  /* 0x0000009d055e7836 */ /* 0x040fe20000000000 */
[----:B------:R-:W4:Y:S01]  /*25aa0*/  LDL.LU R12, [R1+0x1430] ;  /* 0x00143000010c7983 */ /* 0x000f220000300800 */
[----:B------:R-:W-:Y:S01]  /*25ab0*/  VIADD R95, R5, 0x9e ;  /* 0x0000009e055f7836 */ /* 0x000fe20000000000 */
[----:B------:R-:W-:-:S06]  /*25ac0*/  ULDC UR8, c[0x0][0x22c] ;  /* 0x00008b0000087ab9 */ /* 0x000fcc0000000800 */
        /* <DEDUP_REMOVED lines=11> */
[----:B------:R-:W-:-:S02]  /*25b80*/  VIADD R98, R5, 0xa1 ;  /* 0x000000a105627836 */ /* 0x000fc40000000000 */
[C---:B------:R-:W-:Y:S02]  /*25b90*/  VIADD R99, R5.reuse, 0xa2 ;  /* 0x000000a205637836 */ /* 0x040fe40000000000 */
[C---:B------:R-:W-:Y:S02]  /*25ba0*/  VIADD R100, R5.reuse, 0xa3 ;  /* 0x000000a305647836 */ /* 0x040fe40000000000 */
[C---:B------:R-:W-:Y:S02]  /*25bb0*/  VIADD R101, R5.reuse, 0xa4 ;  /* 0x000000a405657836 */ /* 0x040fe40000000000 */
[----:B------:R-:W-:Y:S01]  /*25bc0*/  VIADD R102, R5, 0xa5 ;  /* 0x000000a505667836 */ /* 0x000fe20000000000 */
[----:B------:R-:W-:Y:S01]  /*25bd0*/  @P1 LOP3.LUT R15, R15, 0x8000000, RZ, 0xfc, !PT ;  /* 0x080000000f0f1812 */ /* 0x000fe200078efcff */
[C---:B------:R-:W-:Y:S02]  /*25be0*/  VIADD R103, R5.reuse, 0xa6 ;  /* 0x000000a605677836 */ /* 0x040fe40000000000 */
[----:B------:R-:W-:Y:S01]  /*25bf0*/  VIADD R104, R5, 0xa7 ;  /* 0x000000a705687836 */ /* 0x000fe20000000000 */
[----:B------:R-:W-:Y:S01]  /*25c00*/  LOP3.LUT R15, R15, 0xfbffffff, RZ, 0xc0, !PT ;  /* 0xfbffffff0f0f7812 */ /* 0x000fe200078ec0ff */
[----:B------:R-:W-:-:S02]  /*25c10*/  VIADD R105, R5, 0xa8 ;  /* 0x000000a805697836 */ /* 0x000fc40000000000 */
[----:B------:R-:W-:Y:S01]  /*25c20*/  VIADD R106, R5, 0xa9 ;  /* 0x000000a9056a7836 */ /* 0x000fe20000000000 */
[----:B------:R-:W-:Y:S01]  /*25c30*/  @P0 LOP3.LUT R15, R15, 0x4000000, RZ, 0xfc, !PT ;  /* 0x040000000f0f0812 */ /* 0x000fe200078efcff */
[----:B------:R-:W-:Y:S01]  /*25c40*/  VIADD R107, R5, 0xaa ;  /* 0x000000aa056b7836 */ /* 0x000fe20000000000 */
        /* <DEDUP_REMOVED lines=22> */
[----:B------:R-:W-:Y:S01]  /*25db0*/  ULDC UR40, c[0x0][0x22c] ;  /* 0x00008b0000287ab9 */ /* 0x000fe20000000800 */
[C---:B------:R-:W-:Y:S02]  /*25dc0*/  VIADD R120, R5.reuse, 0xb7 ;  /* 0x000000b705787836 */ /* 0x040fe40000000000 */
[C---:B------:R-:W-:Y:S01]  /*25dd0*/  VIADD R121, R5.reuse, 0xb8 ;  /* 0x000000b805797836 */ /* 0x040fe20000000000 */
[----:B------:R-:W-:Y:S01]  /*25de0*/  ISETP.LT.AND P1, PT, R6, UR11, !P0 ;  /* 0x0000000b06007c0c */ /* 0x000fe2000c721270 */
[----:B------:R-:W-:Y:S01]  /*25df0*/  VIADD R122, R5, 0xb9 ;  /* 0x000000b9057a7836 */ /* 0x000fe20000000000 */
[----:B------:R-:W-:Y:S01]  /*25e00*/  ISETP.LT.AND P0, PT, R7, UR12, !P0 ;  /* 0x0000000c07007c0c */ /* 0x000fe2000c701270 */
[----:B------:R-:W-:Y:S01]  /*25e10*/  ULDC UR12, c[0x0][0x228] ;  /* 0x00008a00000c7ab9 */ /* 0x000fe20000000800 */
[----:B------:R-:W-:Y:S01]  /*25e20*/  LOP3.LUT R15, R15, 0xff7fffff, RZ, 0xc0, !PT ;  /* 0xff7fffff0f0f7812 */ /* 0x000fe200078ec0ff */
        /* <DEDUP_REMOVED lines=97> */
[----:B------:R-:W3:Y:S01]  /*26440*/  LDL.LU R13, [R1+0x142c] ;  /* 0x00142c00010d7983 */ /* 0x000ee20000300800 */
[----:B------:R-:W-:Y:S01]  /*26450*/  ISETP.GE.AND P0, PT, R163, UR16, PT ;  /* 0x00000010a3007c0c */ /* 0x000fe2000bf06270 */
[----:B------:R-:W-:Y:S01]  /*26460*/  ULDC UR9, c[0x0][0x22c] ;  /* 0x00008b0000097ab9 */ /* 0x000fe20000000800 */
[----:B------:R-:W-:Y:S01]  /*26470*/  LOP3.LUT R15, R15, 0xffffdfff, RZ, 0xc0, !PT ;  /* 0xffffdfff0f0f7812 */ /* 0x000fe200078ec0ff */
[----:B------:R-:W-:Y:S01]  /*26480*/  ULDC UR10, c[0x0][0x22c] ;  /* 0x00008b00000a7ab9 */ /* 0x000fe20000000800 */
[----:B------:R-:W-:Y:S01]  /*26490*/  ISETP.LT.AND P1, PT, R6, UR17, !P0 ;  /* 0x0000001106007c0c */ /* 0x000fe2000c721270 */
[----:B------:R-:W-:Y:S01]  /*264a0*/  ULDC UR17, c[0x0][0x228] ;  /* 0x00008a0000117ab9 */ /* 0x000fe20000000800 */
[----:B------:R-:W-:Y:S01]  /*264b0*/  ISETP.LT.AND P0, PT, R7, UR18, !P0 ;  /* 0x0000001207007c0c */ /* 0x000fe2000c701270 */
[----:B------:R-:W-:Y:S01]  /*264c0*/  ULDC UR18, c[0x0][0x228] ;  /* 0x00008a0000127ab9 */ /* 0x000fe20000000800 */
[----:B------:R-:W-:Y:S01]  /*264d0*/  LOP3.LUT R5, R5, 0x7fffffff, RZ, 0xc0, !PT ;  /* 0x7fffffff05057812 */ /* 0x000fe200078ec0ff */
[----:B------:R-:W-:Y:S01]  /*264e0*/  ULDC UR11, c[0x0][0x22c] ;  /* 0x00008b00000b7ab9 */ /* 0x000fe20000000800 */
[----:B--2---:R-:W-:Y:S01]  /*264f0*/  LOP3.LUT R11, R11, 0x7fffffff, RZ, 0xc0, !PT ;  /* 0x7fffffff0b0b7812 */ /* 0x004fe200078ec0ff */
[----:B------:R-:W-:Y:S01]  /*26500*/  ULDC UR12, c[0x0][0x22c] ;  /* 0x00008b00000c7ab9 */ /* 0x000fe20000000800 */
[----:B------:R-:W-:Y:S01]  /*26510*/  ULDC UR13, c[0x0][0x22c] ;  /* 0x00008b00000d7ab9 */ /* 0x000fe20000000800 */
[----:B------:R-:W-:Y:S01]  /*26520*/  ULDC UR14, c[0x0][0x22c] ;  /* 0x00008b00000e7ab9 */ /* 0x000fe20000000800 */
[----:B------:R-:W-:Y:S01]  /*26530*/  ULDC UR15, c[0x0][0x22c] ;  /* 0x00008b00000f7ab9 */ /* 0x000fe20000000800 */
[----:B------:R-:W-:-:S02]  /*26540*/  ULDC UR16, c[0x0][0x22c] ;  /* 0x00008b0000107ab9 */ /* 0x000fc40000000800 */
        /* <DEDUP_REMOVED lines=347> */
[----:B---3--:R-:W-:Y:S02]  /*27b00*/  LOP3.LUT R13, R13, 0xbfffffff, RZ, 0xc0, !PT ;  /* 0xbfffffff0d0d7812 */ /* 0x008fe400078ec0ff */
[----:B------:R-:W-:-:S09]  /*27b10*/  LOP3.LUT R12, R12, 0xfffffffe, RZ, 0xc0, !PT ;  /* 0xfffffffe0c0c7812 */ /* 0x000fd200078ec0ff */
[----:B------:R-:W-:Y:S02]  /*27b20*/  @P0 LOP3.LUT R13, R13, 0x40000000, RZ, 0xfc, !PT ;  /* 0x400000000d0d0812 */ /* 0x000fe400078efcff */
[----:B------:R-:W-:Y:S01]  /*27b30*/  ISETP.GE.AND P0, PT, R102, UR10, PT ;  /* 0x0000000a66007c0c */ /* 0x000fe2000bf06270 */
[----:B------:R-:W-:Y:S01]  /*27b40*/  ULDC UR10, c[0x0][0x22c] ;  /* 0x00008b00000a7ab9 */ /* 0x000fe20000000800 */
        /* <DEDUP_REMOVED lines=85> */
[----:B------:R-:W-:Y:S02]  /*280a0*/  LOP3.LUT R0, R0, 0xbfffffff, RZ, 0xc0, !PT ;  /* 0xbfffffff00007812 */ /* 0x000fe400078ec0ff */
        /* <DEDUP_REMOVED lines=29> */
[----:B------:R-:W-:-:S04]  /*28280*/  LOP3.LUT R0, R0, 0xfffbffff, RZ, 0xc0, !PT ;  /* 0xfffbffff00007812 */ /* 0x000fc800078ec0ff */
[----:B------:R-:W-:-:S05]  /*28290*/  LOP3.LUT R0, R0, 0xffefffff, RZ, 0xc0, !PT ;  /* 0xffefffff00007812 */ /* 0x000fca00078ec0ff */
[----:B------:R-:W-:-:S04]  /*282a0*/  @P1 LOP3.LUT R0, R0, 0x100000, RZ, 0xfc, !PT ;  /* 0x0010000000001812 */ /* 0x000fc800078efcff */
        /* <DEDUP_REMOVED lines=23> */
[----:B------:R-:W-:Y:S01]  /*28420*/  ISETP.GE.AND P4, PT, R230, UR19, PT ;  /* 0x00000013e6007c0c */ /* 0x000fe2000bf86270 */
[----:B------:R-:W-:Y:S01]  /*28430*/  ULDC UR19, c[0x0][0x22c] ;  /* 0x00008b0000137ab9 */ /* 0x000fe20000000800 */
[----:B------:R-:W-:Y:S01]  /*28440*/  ISETP.LT.AND P1, PT, R6, UR38, !P0 ;  /* 0x0000002606007c0c */ /* 0x000fe2000c721270 */
[----:B------:R-:W-:Y:S01]  /*28450*/  ULDC UR38, c[0x0][0x228] ;  /* 0x00008a0000267ab9 */ /* 0x000fe20000000800 */
[----:B------:R-:W-:Y:S01]  /*28460*/  ISETP.LT.AND P0, PT, R7, UR40, !P0 ;  /* 0x0000002807007c0c */ /* 0x000fe2000c701270 */
[----:B------:R-:W-:Y:S01]  /*28470*/  ULDC UR40, c[0x0][0x228] ;  /* 0x00008a0000287ab9 */ /* 0x000fe20000000800 */
[----:B------:R-:W-:Y:S01]  /*28480*/  LOP3.LUT R0, R0, 0xfffffbff, RZ, 0xc0, !PT ;  /* 0xfffffbff00007812 */ /* 0x000fe200078ec0ff */
[----:B------:R-:W2:Y:S01]  /*28490*/  LDL.LU R230, [R1+0x1428] ;  /* 0x0014280001e67983 */ /* 0x000ea20000300800 */
[----:B------:R-:W-:-:S05]  /*284a0*/  LOP3.LUT R4, R4, 0xfffeffff, RZ, 0xc0, !PT ;  /* 0xfffeffff04047812 */ /* 0x000fca00078ec0ff */
[----:B------:R-:W-:Y:S02]  /*284b0*/  @P4 LOP3.LUT R4, R4, 0x10000, RZ, 0xfc, !PT ;  /* 0x0001000004044812 */ /* 0x000fe400078efcff */
[----:B------:R-:W-:Y:S02]  /*284c0*/  @P1 LOP3.LUT R0, R0, 0x400, RZ, 0xfc, !PT ;  /* 0x0000040000001812 */ /* 0x000fe400078efcff */
[----:B------:R-:W-:Y:S02]  /*284d0*/  ISETP.GE.AND P4, PT, R234, UR31, PT ;  /* 0x0000001fea007c0c */ /* 0x000fe4000bf86270 */
[----:B------:R-:W-:Y:S02]  /*284e0*/  LOP3.LUT R0, R0, 0xfffffeff, RZ, 0xc0, !PT ;  /* 0xfffffeff00007812 */ /* 0x000fe400078ec0ff */
[----:B------:R-:W-:Y:S02]  /*284f0*/  ISETP.GE.AND P6, PT, R236, UR35, PT ;  /* 0x00000023ec007c0c */ /* 0x000fe4000bfc6270 */
[----:B------:R-:W-:-:S02]  /*28500*/  @P0 LOP3.LUT R0, R0, 0x100, RZ, 0xfc, !PT ;  /* 0x0000010000000812 */ /* 0x000fc400078efcff */
[----:B------:R-:W-:Y:S01]  /*28510*/  ISETP.GE.AND P0, PT, R117, UR34, PT ;  /* 0x0000002275007c0c */ /* 0x000fe2000bf06270 */
[----:B------:R-:W-:Y:S01]  /*28520*/  ULDC UR34, c[0x0][0x22c] ;  /* 0x00008b0000227ab9 */ /* 0x000fe20000000800 */
[----:B------:R-:W-:Y:S02]  /*28530*/  LOP3.LUT R5, R5, 0xffefffff, RZ, 0xc0, !PT ;  /* 0xffefffff05057812 */ /* 0x000fe400078ec0ff */
[----:B------:R-:W-:Y:S01]  /*28540*/  ISETP.LT.AND P1, PT, R6, UR38, !P0 ;  /* 0x0000002606007c0c */ /* 0x000fe2000c721270 */
[----:B------:R-:W-:Y:S01]  /*28550*/  ULDC UR38, c[0x0][0x228] ;  /* 0x00008a0000267ab9 */ /* 0x000fe20000000800 */
[----:B------:R-:W-:Y:S02]  /*28560*/  @P4 LOP3.LUT R5, R5, 0x100000, RZ, 0xfc, !PT ;  /* 0x0010000005054812 */ /* 0x000fe400078efcff */
[----:B------:R-:W-:Y:S02]  /*28570*/  ISETP.GE.AND P5, PT, R237, UR37, PT ;  /* 0x00000025ed007c0c */ /* 0x000fe4000bfa6270 */
[----:B------:R-:W-:-:S02]  /*28580*/  LOP3.LUT R5, R5, 0xfffeffff, RZ, 0xc0, !PT ;  /* 0xfffeffff05057812 */ /* 0x000fc400078ec0ff */
[----:B------:R-:W-:Y:S01]  /*28590*/  ISETP.LT.AND P0, PT, R7, UR40, !P0 ;  /* 0x0000002807007c0c */ /* 0x000fe2000c701270 */
[----:B------:R-:W-:Y:S01]  /*285a0*/  ULDC UR40, c[0x0][0x228] ;  /* 0x00008a0000287ab9 */ /* 0x000fe20000000800 */
[----:B------:R-:W-:Y:S02]  /*285b0*/  LOP3.LUT R0, R0, 0xffffff7f, RZ, 0xc0, !PT ;  /* 0xffffff7f00007812 */ /* 0x000fe400078ec0ff */
[----:B------:R-:W-:Y:S02]  /*285c0*/  @P6 LOP3.LUT R5, R5, 0x10000, RZ, 0xfc, !PT ;  /* 0x0001000005056812 */ /* 0x000fe400078efcff */
[----:B------:R-:W-:Y:S02]  /*285d0*/  ISETP.GE.AND P4, PT, R238, UR39, PT ;  /* 0x00000027ee007c0c */ /* 0x000fe4000bf86270 */
[----:B------:R-:W-:Y:S02]  /*285e0*/  @P1 LOP3.LUT R0, R0, 0x80, RZ, 0xfc, !PT ;  /* 0x0000008000001812 */ /* 0x000fe400078efcff */
[----:B------:R-:W-:-:S02]  /*285f0*/  LOP3.LUT R5, R5, 0xfff7ffff, RZ, 0xc0, !PT ;  /* 0xfff7ffff05057812 */ /* 0x000fc400078ec0ff */
[----:B------:R-:W-:Y:S02]  /*28600*/  LOP3.LUT R0, R0, 0xffffffbf, RZ, 0xc0, !PT ;  /* 0xffffffbf00007812 */ /* 0x000fe400078ec0ff */
[----:B------:R-:W-:Y:S02]  /*28610*/  @P5 LOP3.LUT R5, R5, 0x80000, RZ, 0xfc, !PT ;  /* 0x0008000005055812 */ /* 0x000fe400078efcff */
[----:B------:R-:W-:Y:S02]  /*28620*/  ISETP.GE.AND P6, PT, R239, UR41, PT ;  /* 0x00000029ef007c0c */ /* 0x000fe4000bfc6270 */
[----:B------:R-:W-:Y:S02]  /*28630*/  @P0 LOP3.LUT R0, R0, 0x40, RZ, 0xfc, !PT ;  /* 0x0000004000000812 */ /* 0x000fe400078efcff */
[----:B------:R-:W-:Y:S02]  /*28640*/  LOP3.LUT R5, R5, 0xffffdfff, RZ, 0xc0, !PT ;  /* 0xffffdfff05057812 */ /* 0x000fe400078ec0ff */
[----:B------:R-:W-:Y:S01]  /*28650*/  ISETP.GE.AND P0, PT, R118, UR36, PT ;  /* 0x0000002476007c0c */ /* 0x000fe2000bf06270 */
[----:B------:R-:W-:Y:S01]  /*28660*/  ULDC UR36, c[0x0][0x22c] ;  /* 0x00008b0000247ab9 */ /* 0x000fe20000000800 */
[----:B------:R-:W-:-:S02]  /*28670*/  @P4 LOP3.LUT R5, R5, 0x2000, RZ, 0xfc, !PT ;  /* 0x0000200005054812 */ /* 0x000fc400078efcff */
[----:B------:R-:W-:Y:S01]  /*28680*/  ISETP.LT.AND P1, PT, R6, UR38, !P0 ;  /* 0x0000002606007c0c */ /* 0x000fe2000c721270 */
[----:B------:R-:W-:Y:S01]  /*28690*/  ULDC UR38, c[0x0][0x22c] ;  /* 0x00008b0000267ab9 */ /* 0x000fe20000000800 */
[----:B------:R-:W-:Y:S02]  /*286a0*/  ISETP.GE.AND P5, PT, R240, UR43, PT ;  /* 0x0000002bf0007c0c */ /* 0x000fe4000bfa6270 */
[----:B------:R-:W-:Y:S02]  /*286b0*/  LOP3.LUT R5, R5, 0xfffff7ff, RZ, 0xc0, !PT ;  /* 0xfffff7ff05057812 */ /* 0x000fe400078ec0ff */
[----:B------:R-:W-:Y:S01]  /*286c0*/  ISETP.LT.AND P0, PT, R7, UR40, !P0 ;  /* 0x0000002807007c0c */ /* 0x000fe2000c701270 */
[----:B------:R-:W-:Y:S01]  /*286d0*/  ULDC UR40, c[0x0][0x22c] ;  /* 0x00008b0000287ab9 */ /* 0x000fe20000000800 */
[----:B------:R-:W-:Y:S02]  /*286e0*/  @P6 LOP3.LUT R5, R5, 0x800, RZ, 0xfc, !PT ;  /* 0x0000080005056812 */ /* 0x000fe400078efcff */
[----:B------:R-:W-:-:S02]  /*286f0*/  LOP3.LUT R0, R0, 0xffffffef, RZ, 0xc0, !PT ;  /* 0xffffffef00007812 */ /* 0x000fc400078ec0ff */
[----:B------:R-:W-:Y:S02]  /*28700*/  ISETP.GE.AND P4, PT, R241, UR45, PT ;  /* 0x0000002df1007c0c */ /* 0x000fe4000bf86270 */
[----:B------:R-:W-:Y:S02]  /*28710*/  LOP3.LUT R5, R5, 0xfffffdff, RZ, 0xc0, !PT ;  /* 0xfffffdff05057812 */ /* 0x000fe400078ec0ff */
[----:B------:R-:W-:Y:S02]  /*28720*/  @P1 LOP3.LUT R0, R0, 0x10, RZ, 0xfc, !PT ;  /* 0x0000001000001812 */ /* 0x000fe400078efcff */
[----:B------:R-:W-:Y:S01]  /*28730*/  ISETP.GE.AND P3, PT, R231, UR25, PT ;  /* 0x00000019e7007c0c */ /* 0x000fe2000bf66270 */
[----:B------:R-:W-:Y:S01]  /*28740*/  ULDC UR25, c[0x0][0x22c] ;  /* 0x00008b0000197ab9 */ /* 0x000fe20000000800 */
[----:B------:R-:W-:Y:S01]  /*28750*/  @P5 LOP3.LUT R5, R5, 0x200, RZ, 0xfc, !PT ;  /* 0x0000020005055812 */ /* 0x000fe200078efcff */
[----:B------:R-:W2:Y:S01]  /*28760*/  LDL.LU R231, [R1+0x1424] ;  /* 0x0014240001e77983 */ /* 0x000ea20000300800 */
[----:B------:R-:W-:Y:S01]  /*28770*/  ISETP.GE.AND P6, PT, R121, UR25, PT ;  /* 0x0000001979007c0c */ /* 0x000fe2000bfc6270 */
[----:B------:R-:W-:Y:S01]  /*28780*/  ULDC UR25, c[0x0][0x22c] ;  /* 0x00008b0000197ab9 */ /* 0x000fe20000000800 */
[----:B------:R-:W-:-:S02]  /*28790*/  LOP3.LUT R0, R0, 0xfffffff7, RZ, 0xc0, !PT ;  /* 0xfffffff700007812 */ /* 0x000fc400078ec0ff */
[----:B------:R-:W-:Y:S02]  /*287a0*/  LOP3.LUT R5, R5, 0xffffff7f, RZ, 0xc0, !PT ;  /* 0xffffff7f05057812 */ /* 0x000fe400078ec0ff */
[----:B------:R-:W-:Y:S02]  /*287b0*/  @P0 LOP3.LUT R0, R0, 0x8, RZ, 0xfc, !PT ;  /* 0x0000000800000812 */ /* 0x000fe400078efcff */
[----:B------:R-:W-:Y:S01]  /*287c0*/  ISETP.GE.AND P1, PT, R233, UR29, PT ;  /* 0x0000001de9007c0c */ /* 0x000fe2000bf26270 */
[----:B------:R-:W-:Y:S01]  /*287d0*/  ULDC UR29, c[0x0][0x22c] ;  /* 0x00008b00001d7ab9 */ /* 0x000fe20000000800 */
[----:B------:R-:W-:Y:S02]  /*287e0*/  @P4 LOP3.LUT R5, R5, 0x80, RZ, 0xfc, !PT ;  /* 0x0000008005054812 */ /* 0x000fe400078efcff */
[----:B------:R-:W-:Y:S01]  /*287f0*/  ISETP.GE.AND P4, PT, R119, UR29, PT ;  /* 0x0000001d77007c0c */ /* 0x000fe2000bf86270 */
[----:B------:R-:W-:Y:S01]  /*28800*/  ULDC UR29, c[0x0][0x22c] ;  /* 0x00008b00001d7ab9 */ /* 0x000fe20000000800 */
[----:B------:R-:W-:-:S04]  /*28810*/  LOP3.LUT R0, R0, 0xfffffffd, RZ, 0xc0, !PT ;  /* 0xfffffffd00007812 */ /* 0x000fc800078ec0ff */
[----:B------:R-:W-:Y:S02]  /*28820*/  @P6 LOP3.LUT R0, R0, 0x2, RZ, 0xfc, !PT ;  /* 0x0000000200006812 */ /* 0x000fe400078efcff */
[----:B------:R-:W-:Y:S01]  /*28830*/  ISETP.GE.AND P6, PT, R122, UR19, PT ;  /* 0x000000137a007c0c */ /* 0x000fe2000bfc6270 */
[----:B------:R-:W-:Y:S01]  /*28840*/  ULDC UR19, c[0x0][0x22c] ;  /* 0x00008b0000137ab9 */ /* 0x000fe20000000800 */
[----:B------:R-:W-:-:S04]  /*28850*/  LOP3.LUT R0, R0, 0xfffffffe, RZ, 0xc0, !PT ;  /* 0xfffffffe00007812 */ /* 0x000fc800078ec0ff */
[----:B------:R-:W-:-:S04]  /*28860*/  @P4 LOP3.LUT R0, R0, 0x1, RZ, 0xfc, !PT ;  /* 0x0000000100004812 */ /* 0x000fc800078efcff */
[----:B------:R-:W-:-:S04]  /*28870*/  LOP3.LUT R0, R0, 0xffffffdf, RZ, 0xc0, !PT ;  /* 0xffffffdf00007812 */ /* 0x000fc800078ec0ff */
[----:B------:R-:W-:Y:S02]  /*28880*/  @P6 LOP3.LUT R0, R0, 0x20, RZ, 0xfc, !PT ;  /* 0x0000002000006812 */ /* 0x000fe400078efcff */
[----:B------:R-:W-:Y:S01]  /*28890*/  ISETP.GE.AND P6, PT, R123, UR29, PT ;  /* 0x0000001d7b007c0c */ /* 0x000fe2000bfc6270 */
[----:B------:R-:W-:Y:S01]  /*288a0*/  ULDC UR29, c[0x0][0x22c] ;  /* 0x00008b00001d7ab9 */ /* 0x000fe20000000800 */
[----:B------:R-:W-:Y:S01]  /*288b0*/  ISETP.GE.AND P2, PT, R232, UR27, PT ;  /* 0x0000001be8007c0c */ /* 0x000fe2000bf46270 */
[----:B------:R-:W-:Y:S01]  /*288c0*/  ULDC UR27, c[0x0][0x22c] ;  /* 0x00008b00001b7ab9 */ /* 0x000fe20000000800 */
[----:B------:R-:W-:Y:S01]  /*288d0*/  LOP3.LUT R0, R0, 0xfffffdff, RZ, 0xc0, !PT ;  /* 0xfffffdff00007812 */ /* 0x000fe200078ec0ff */
[----:B------:R-:W3:Y:S01]  /*288e0*/  LDL.LU R232, [R1+0x1420] ;  /* 0x0014200001e87983 */ /* 0x000ee20000300800 */
[----:B------:R-:W-:Y:S01]  /*288f0*/  ISETP.GE.AND P5, PT, R120, UR27, PT ;  /* 0x0000001b78007c0c */ /* 0x000fe2000bfa6270 */
[----:B------:R-:W-:Y:S01]  /*28900*/  ULDC UR27, c[0x0][0x22c] ;  /* 0x00008b00001b7ab9 */ /* 0x000fe20000000800 */
[----:B------:R-:W-:Y:S01]  /*28910*/  LOP3.LUT R13, R13, 0xfffffffb, RZ, 0xc0, !PT ;  /* 0xfffffffb0d0d7812 */ /* 0x000fe200078ec0ff */
[----:B------:R-:W3:Y:S04]  /*28920*/  LDL.LU R233, [R1+0x141c] ;  /* 0x00141c0001e97983 */ /* 0x000ee80000300800 */
[----:B------:R-:W-:Y:S01]  /*28930*/  @P6 LOP3.LUT R0, R0, 0x200, RZ, 0xfc, !PT ;  /* 0x0000020000006812 */ /* 0x000fe200078efcff */
[----:B------:R-:W4:Y:S01]  /*28940*/  LDL.LU R234, [R1+0x1418] ;  /* 0x0014180001ea7983 */ /* 0x000f220000300800 */
[----:B------:R-:W-:Y:S01]  /*28950*/  ISETP.GE.AND P6, PT, R124, UR27, PT ;  /* 0x0000001b7c007c0c */ /* 0x000fe2000bfc6270 */
[----:B------:R-:W-:Y:S01]  /*28960*/  ULDC UR27, c[0x0][0x22c] ;  /* 0x00008b00001b7ab9 */ /* 0x000fe20000000800 */
[----:B------:R-:W-:-:S11]  /*28970*/  LOP3.LUT R0, R0, 0xffffefff, RZ, 0xc0, !PT ;  /* 0xffffefff00007812 */ /* 0x000fd600078ec0ff */
[----:B------:R-:W-:Y:S02]  /*28980*/  @P6 LOP3.LUT R0, R0, 0x1000, RZ, 0xfc, !PT ;  /* 0x0000100000006812 */ /* 0x000fe400078efcff */
        /* <DEDUP_REMOVED lines=37> */
[----:B------:R-:W-:-:S12]  /*28be0*/  ULDC UR19, c[0x0][0x22c] ;  /* 0x00008b0000137ab9 */ /* 0x000fd80000000800 */
[----:B------:R-:W-:Y:S02]  /*28bf0*/  @P6 LOP3.LUT R13, R13, 0x4, RZ, 0xfc, !PT ;  /* 0x000000040d0d6812 */ /* 0x000fe400078efcff */
[----:B------:R-:W-:Y:S02]  /*28c00*/  ISETP.GE.AND P6, PT, R135, UR29, PT ;  /* 0x0000001d87007c0c */ /* 0x000fe4000bfc6270 */
[----:B------:R-:W-:-:S11]  /*28c10*/  LOP3.LUT R13, R13, 0xffffffdf, RZ, 0xc0, !PT ;  /* 0xffffffdf0d0d7812 */ /* 0x000fd600078ec0ff */
        /* <DEDUP_REMOVED lines=65> */
[----:B------:R-:W-:Y:S02]  /*29030*/  LOP3.LUT R12, R12, 0xffdfffff, RZ, 0xc0, !PT ;  /* 0xffdfffff0c0c7812 */ /* 0x000fe400078ec0ff */
[----:B------:R-:W-:Y:S02]  /*29040*/  ISETP.GE.AND P0, PT, R235, UR33, PT ;  /* 0x00000021eb007c0c */ /* 0x000fe4000bf06270 */
[----:B------:R-:W4:Y:S04]  /*29050*/  LDL.LU R235, [R1+0x1414] ;  /* 0x0014140001eb7983 */ /* 0x000f280000300800 */
[----:B------:R-:W2:Y:S03]  /*29060*/  LDL.LU R236, [R1+0x1410] ;  /* 0x0014100001ec7983 */ /* 0x000ea60000300800 */
[----:B------:R-:W-:Y:S01]  /*29070*/  @P6 LOP3.LUT R12, R12, 0x200000, RZ, 0xfc, !PT ;  /* 0x002000000c0c6812 */ /* 0x000fe200078efcff */
[----:B------:R-:W2:Y:S01]  /*29080*/  LDL.LU R237, [R1+0x140c] ;  /* 0x00140c0001ed7983 */ /* 0x000ea20000300800 */
[----:B------:R-:W-:-:S02]  /*29090*/  ISETP.GE.AND P6, PT, R158, UR32, PT ;  /* 0x000000209e007c0c */ /* 0x000fc4000bfc6270 */
[----:B------:R-:W-:Y:S01]  /*290a0*/  LOP3.LUT R12, R12, 0xff7fffff, RZ, 0xc0, !PT ;  /* 0xff7fffff0c0c7812 */ /* 0x000fe200078ec0ff */
[----:B------:R-:W3:Y:S04]  /*290b0*/  LDL.LU R238, [R1+0x1408] ;  /* 0x0014080001ee7983 */ /* 0x000ee80000300800 */
[----:B------:R-:W3:Y:S04]  /*290c0*/  LDL.LU R239, [R1+0x1404] ;  /* 0x0014040001ef7983 */ /* 0x000ee80000300800 */
[----:B------:R-:W4:Y:S02]  /*290d0*/  LDL.LU R240, [R1+0x1400] ;  /* 0x0014000001f07983 */ /* 0x000f240000300800 */
[----:B------:R-:W-:-:S02]  /*290e0*/  @P6 LOP3.LUT R12, R12, 0x800000, RZ, 0xfc, !PT ;  /* 0x008000000c0c6812 */ /* 0x000fc400078efcff */
[----:B------:R-:W4:Y:S01]  /*290f0*/  LDL.LU R241, [R1+0x13fc] ;  /* 0x0013fc0001f17983 */ /* 0x000f220000300800 */
        /* <DEDUP_REMOVED lines=59> */
[----:B------:R-:W-:-:S09]  /*294b0*/  ISETP.LT.AND P4, PT, R6, UR61, !P4 ;  /* 0x0000003d06007c0c */ /* 0x000fd2000e781270 */
[----:B------:R-:W-:Y:S02]  /*294c0*/  @P6 LOP3.LUT R5, R5, 0x8, RZ, 0xfc, !PT ;  /* 0x0000000805056812 */ /* 0x000fe400078efcff */
[----:B------:R-:W-:Y:S02]  /*294d0*/  ISETP.GE.AND P6, PT, R61, UR60, PT ;  /* 0x0000003c3d007c0c */ /* 0x000fe4000bfc6270 */
[----:B------:R-:W-:Y:S02]  /*294e0*/  LOP3.LUT R5, R5, 0xffffffdf, RZ, 0xc0, !PT ;  /* 0xffffffdf05057812 */ /* 0x000fe400078ec0ff */
[----:B------:R-:W-:-:S04]  /*294f0*/  LOP3.LUT R0, R0, 0xfffffffb, RZ, 0xc0, !PT ;  /* 0xfffffffb00007812 */ /* 0x000fc800078ec0ff */
[----:B------:R-:W-:Y:S02]  /*29500*/  @P4 LOP3.LUT R0, R0, 0x4, RZ, 0xfc, !PT ;  /* 0x0000000400004812 */ /* 0x000fe400078efcff */
[----:B------:R-:W-:-:S03]  /*29510*/  LOP3.LUT P4, RZ, R4, 0x10000, RZ, 0xc0, !PT ;  /* 0x0001000004ff7812 */ /* 0x000fc6000788c0ff */
[----:B------:R-:W-:Y:S02]  /*29520*/  @P6 LOP3.LUT R5, R5, 0x20, RZ, 0xfc, !PT ;  /* 0x0000002005056812 */ /* 0x000fe400078efcff */
[----:B------:R-:W-:Y:S01]  /*29530*/  ISETP.GE.AND P6, PT, R62, UR23, PT ;  /* 0x000000173e007c0c */ /* 0x000fe2000bfc6270 */
[----:B------:R-:W2:Y:S01]  /*29540*/  LDL.LU R252, [R1+0x114c] ;  /* 0x00114c0001fc7983 */ /* 0x000ea20000300800 */
[----:B------:R-:W0:Y:S01]  /*29550*/  S2R R173, SR_TID.X ;  /* 0x0000000000ad7919 */ /* 0x000e220000002100 */
[----:B------:R-:W-:Y:S01]  /*29560*/  BAR.SYNC.DEFER_BLOCKING 0x0 ;  /* 0x0000000000007b1d */ /* 0x000fe20000010000 */
[----:B------:R-:W-:Y:S02]  /*29570*/  LOP3.LUT R2, R2, 0xffbfffff, RZ, 0xc0, !PT ;  /* 0xffbfffff02027812 */ /* 0x000fe400078ec0ff */
[----:B------:R-:W-:Y:S02]  /*29580*/  LOP3.LUT R4, R4, 0xffffff7f, RZ, 0xc0, !PT ;  /* 0xffffff7f04047812 */ /* 0x000fe400078ec0ff */
[----:B------:R-:W-:Y:S01]  /*29590*/  LOP3.LUT R19, R19, 0x7fffffff, RZ, 0xc0, !PT ;  /* 0x7fffffff13137812 */ /* 0x000fe200078ec0ff */
[----:B------:R-:W-:Y:S01]  /*295a0*/  ULDC UR5, c[0x0][0x228] ;  /* 0x00008a0000057ab9 */ /* 0x000fe20000000800 */
[----:B------:R-:W-:Y:S01]  /*295b0*/  ULDC UR6, c[0x0][0x228] ;  /* 0x00008a0000067ab9 */ /* 0x000fe20000000800 */
[----:B------:R-:W2:Y:S04]  /*295c0*/  LDL.LU R174, [R1+0x1390] ;  /* 0x0013900001ae7983 */ /* 0x000ea80000300800 */
[----:B------:R-:W3:Y:S04]  /*295d0*/  LDL.LU R172, [R1+0x1144] ;  /* 0x0011440001ac7983 */ /* 0x000ee80000300800 */
[----:B------:R-:W3:Y:S04]  /*295e0*/  LDL.LU R170, [R1+0x138c] ;  /* 0x00138c0001aa7983 */ /* 0x000ee80000300800 */
[----:B------:R-:W4:Y:S04]  /*295f0*/  LDL.LU R168, [R1+0x1034] ;  /* 0x0010340001a87983 */ /* 0x000f280000300800 */
[----:B------:R-:W4:Y:S04]  /*29600*/  LDL.LU R166, [R1+0x1018] ;  /* 0x0010180001a67983 */ /* 0x000f280000300800 */
[----:B------:R-:W4:Y:S04]  /*29610*/  LDL.LU R164, [R1+0x1014] ;  /* 0x0010140001a47983 */ /* 0x000f280000300800 */
[----:B------:R-:W4:Y:S04]  /*29620*/  LDL.LU R162, [R1+0x100c] ;  /* 0x00100c0001a27983 */ /* 0x000f280000300800 */
[----:B------:R-:W4:Y:S04]  /*29630*/  LDL.LU R66, [R1+0x1000] ;  /* 0x0010000001427983 */ /* 0x000f280000300800 */
[----:B------:R-:W4:Y:S01]  /*29640*/  LDL.LU R64, [R1+0xffc] ;  /* 0x000ffc0001407983 */ /* 0x000f220000300800 */
[C---:B0-----:R-:W-:Y:S01]  /*29650*/  IMAD.SHL.U32 R175, R173.reuse, 0x80, RZ ;  /* 0x00000080adaf7824 */ /* 0x041fe200078e00ff */
[----:B------:R-:W-:Y:S01]  /*29660*/  @P5 LOP3.LUT R2, R2, 0x400000, RZ, 0xfc, !PT ;  /* 0x0040000002025812 */ /* 0x000fe200078efcff */
[----:B------:R-:W-:Y:S01]  /*29670*/  IMAD.SHL.U32 R173, R173, 0x10, RZ ;  /* 0x00000010adad7824 */ /* 0x000fe200078e00ff */
[----:B------:R-:W-:Y:S01]  /*29680*/  STL.64 [R1+0x1440], R8 ;  /* 0x0014400801007387 */ /* 0x000fe20000100a00 */
[----:B------:R-:W-:-:S02]  /*29690*/  LOP3.LUT P5, RZ, R3, 0x2000, RZ, 0xc0, !PT ;  /* 0x0000200003ff7812 */ /* 0x000fc400078ac0ff */
[----:B------:R-:W-:Y:S01]  /*296a0*/  LOP3.LUT R175, R175, 0x800, RZ, 0xc0, !PT ;  /* 0x00000800afaf7812 */ /* 0x000fe200078ec0ff */
[----:B------:R-:W-:Y:S01]  /*296b0*/  STL.64 [R1+0x1438], R14 ;  /* 0x0014380e01007387 */ /* 0x000fe20000100a00 */
[----:B------:R-:W-:Y:S02]  /*296c0*/  LOP3.LUT R173, R173, 0xf0, RZ, 0xc0, !PT ;  /* 0x000000f0adad7812 */ /* 0x000fe400078ec0ff */
[----:B------:R-:W-:Y:S01]  /*296d0*/  LOP3.LUT R2, R2, 0xffdfffff, RZ, 0xc0, !PT ;  /* 0xffdfffff02027812 */ /* 0x000fe200078ec0ff */
[----:B------:R-:W-:Y:S01]  /*296e0*/  STL.64 [R1+0x1430], R250 ;  /* 0x001430fa01007387 */ /* 0x000fe20000100a00 */
[----:B------:R-:W-:Y:S02]  /*296f0*/  IADD3 R54, R175, UR4, R173 ;  /* 0x00000004af367c10 */ /* 0x000fe4000fffe0ad */
[----:B------:R-:W-:Y:S01]  /*29700*/  @P0 LOP3.LUT R2, R2, 0x200000, RZ, 0xfc, !PT ;  /* 0x0020000002020812 */ /* 0x000fe200078efcff */
[----:B------:R-:W-:Y:S01]  /*29710*/  STL.64 [R1+0x1428], R248 ;  /* 0x001428f801007387 */ /* 0x000fe20000100a00 */
[----:B------:R-:W-:-:S02]  /*29720*/  LOP3.LUT P0, RZ, R3, 0x4000, RZ, 0xc0, !PT ;  /* 0x0000400003ff7812 */ /* 0x000fc4000780c0ff */
[----:B------:R-:W-:Y:S01]  /*29730*/  LOP3.LUT R2, R2, 0xffefffff, RZ, 0xc0, !PT ;  /* 0xffefffff02027812 */ /* 0x000fe200078ec0ff */
[----:B------:R0:W-:Y:S03]  /*29740*/  STL.64 [R1+0x1420], R246 ;  /* 0x001420f601007387 */ /* 0x0001e60000100a00 */
[----:B------:R-:W-:Y:S01]  /*29750*/  @P1 LOP3.LUT R2, R2, 0x100000, RZ, 0xfc, !PT ;  /* 0x0010000002021812 */ /* 0x000fe200078efcff */
[----:B------:R-:W-:Y:S01]  /*29760*/  STL.64 [R1+0x1418], R244 ;  /* 0x001418f401007387 */ /* 0x000fe20000100a00 */
[----:B------:R-:W-:Y:S02]  /*29770*/  LOP3.LUT P1, RZ, R3, 0x10000, RZ, 0xc0, !PT ;  /* 0x0001000003ff7812 */ /* 0x000fe4000782c0ff */
[----:B------:R-:W-:Y:S01]  /*29780*/  LOP3.LUT R2, R2, 0xfff7ffff, RZ, 0xc0, !PT ;  /* 0xfff7ffff02027812 */ /* 0x000fe200078ec0ff */
[----:B------:R-:W-:Y:S03]  /*29790*/  STL.64 [R1+0x1410], R242 ;  /* 0x001410f201007387 */ /* 0x000fe60000100a00 */
[----:B------:R-:W-:Y:S01]  /*297a0*/  @P2 LOP3.LUT R2, R2, 0x80000, RZ, 0xfc, !PT ;  /* 0x0008000002022812 */ /* 0x000fe200078efcff */
[----:B------:R-:W-:Y:S03]  /*297b0*/  STL.64 [R1+0x1408], R12 ;  /* 0x0014080c01007387 */ /* 0x000fe60000100a00 */
[C---:B------:R-:W-:Y:S01]  /*297c0*/  LOP3.LUT P2, RZ, R2.reuse, 0x4000, RZ, 0xc0, !PT ;  /* 0x0000400002ff7812 */ /* 0x040fe2000784c0ff */
[----:B------:R1:W-:Y:S01]  /*297d0*/  STL.64 [R1+0x1400], R6 ;  /* 0x0014000601007387 */ /* 0x0003e20000100a00 */
[----:B------:R-:W-:-:S03]  /*297e0*/  LOP3.LUT R2, R2, 0xfffbffff, RZ, 0xc0, !PT ;  /* 0xfffbffff02027812 */ /* 0x000fc600078ec0ff */
[----:B------:R-:W4:Y:S01]  /*297f0*/  LDL.LU R70, [R1+0x1160] ;  /* 0x0011600001467983 */ /* 0x000f220000300800 */
[----:B------:R-:W-:Y:S02]  /*29800*/  @P6 LOP3.LUT R2, R2, 0x40000, RZ, 0xfc, !PT ;  /* 0x0004000002026812 */ /* 0x000fe400078efcff */
[----:B------:R-:W-:Y:S02]  /*29810*/  LOP3.LUT P6, RZ, R3, 0x200, RZ, 0xc0, !PT ;  /* 0x0000020003ff7812 */ /* 0x000fe400078cc0ff */
[----:B------:R-:W-:-:S04]  /*29820*/  LOP3.LUT R2, R2, 0xfffdffff, RZ, 0xc0, !PT ;  /* 0xfffdffff02027812 */ /* 0x000fc800078ec0ff */
[----:B------:R-:W-:-:S04]  /*29830*/  @P3 LOP3.LUT R2, R2, 0x20000, RZ, 0xfc, !PT ;  /* 0x0002000002023812 */ /* 0x000fc800078efcff */
[C---:B------:R-:W-:Y:S02]  /*29840*/  LOP3.LUT P3, RZ, R2.reuse, 0x8000, RZ, 0xc0, !PT ;  /* 0x0000800002ff7812 */ /* 0x040fe4000786c0ff */
[----:B------:R-:W-:-:S04]  /*29850*/  LOP3.LUT R2, R2, 0xfffeffff, RZ, 0xc0, !PT ;  /* 0xfffeffff02027812 */ /* 0x000fc800078ec0ff */
[----:B------:R-:W-:Y:S02]  /*29860*/  @P4 LOP3.LUT R2, R2, 0x10000, RZ, 0xfc, !PT ;  /* 0x0001000002024812 */ /* 0x000fe400078efcff */
[----:B--2---:R-:W-:Y:S02]  /*29870*/  PRMT R169, R174, 0x5410, R252 ;  /* 0x00005410aea97816 */ /* 0x004fe400000000fc */
[----:B---3--:R-:W-:Y:S02]  /*29880*/  PRMT R170, R170, 0x5410, R172 ;  /* 0x00005410aaaa7816 */ /* 0x008fe400000000ac */
[----:B----4-:R-:W-:Y:S02]  /*29890*/  LOP3.LUT R52, R168, 0xffff, RZ, 0xc0, !PT ;  /* 0x0000ffffa8347812 */ /* 0x010fe400078ec0ff */
[----:B------:R-:W-:Y:S02]  /*298a0*/  LOP3.LUT R51, R166, 0xffff, RZ, 0xc0, !PT ;  /* 0x0000ffffa6337812 */ /* 0x000fe400078ec0ff */
[----:B------:R-:W-:-:S02]  /*298b0*/  LOP3.LUT R50, R164, 0xffff, RZ, 0xc0, !PT ;  /* 0x0000ffffa4327812 */ /* 0x000fc400078ec0ff */
[----:B------:R-:W2:Y:S01]  /*298c0*/  LDL.LU R164, [R1+0x1398] ;  /* 0x0013980001a47983 */ /* 0x000ea20000300800 */
[----:B------:R-:W-:-:S03]  /*298d0*/  LOP3.LUT R49, R162, 0xffff, RZ, 0xc0, !PT ;  /* 0x0000ffffa2317812 */ /* 0x000fc600078ec0ff */
[----:B------:R-:W3:Y:S01]  /*298e0*/  LDL.LU R69, [R1+0x113c] ;  /* 0x00113c0001457983 */ /* 0x000ee20000300800 */
[----:B------:R-:W-:-:S03]  /*298f0*/  LOP3.LUT R48, R66, 0xffff, RZ, 0xc0, !PT ;  /* 0x0000ffff42307812 */ /* 0x000fc600078ec0ff */
[----:B------:R-:W3:Y:S01]  /*29900*/  LDL.LU R68, [R1+0x1378] ;  /* 0x0013780001447983 */ /* 0x000ee20000300800 */
[----:B------:R-:W-:-:S03]  /*29910*/  LOP3.LUT R10, R64, 0xffff, RZ, 0xc0, !PT ;  /* 0x0000ffff400a7812 */ /* 0x000fc600078ec0ff */
[----:B------:R-:W4:Y:S04]  /*29920*/  LDL.LU R67, [R1+0x1134] ;  /* 0x0011340001437983 */ /* 0x000f280000300800 */
[----:B------:R-:W4:Y:S04]  /*29930*/  LDL.LU R162, [R1+0x1370] ;  /* 0x0013700001a27983 */ /* 0x000f280000300800 */
        /* <DEDUP_REMOVED lines=12> */
[----:B------:R-:W-:-:S02]  /*29a00*/  PRMT R140, R52, 0x3340, R49 ;  /* 0x00003340348c7816 */ /* 0x000fc40000000031 */
[----:B------:R-:W-:Y:S02]  /*29a10*/  SHF.R.U32.HI R139, RZ, 0x8, R49 ;  /* 0x00000008ff8b7819 */ /* 0x000fe40000011631 */
[----:B------:R-:W-:Y:S02]  /*29a20*/  SHF.R.U32.HI R49, RZ, 0x8, R50 ;  /* 0x00000008ff317819 */ /* 0x000fe40000011632 */
[--C-:B------:R-:W-:Y:S02]  /*29a30*/  SHF.R.U32.HI R155, RZ, 0x8, R10.reuse ;  /* 0x00000008ff9b7819 */ /* 0x100fe4000001160a */
[----:B------:R-:W-:Y:S02]  /*29a40*/  LOP3.LUT R49, R49, 0xffff, RZ, 0xc0, !PT ;  /* 0x0000ffff31317812 */ /* 0x000fe400078ec0ff */
[----:B------:R-:W-:Y:S02]  /*29a50*/  LOP3.LUT R155, R155, 0xffff, RZ, 0xc0, !PT ;  /* 0x0000ffff9b9b7812 */ /* 0x000fe400078ec0ff */
[----:B------:R-:W-:-:S02]  /*29a60*/  PRMT R156, R50, 0x3340, R10 ;  /* 0x00003340329c7816 */ /* 0x000fc4000000000a */
[----:B------:R-:W-:Y:S01]  /*29a70*/  PRMT R155, R49, 0x3340, R155 ;  /* 0x00003340319b7816 */ /* 0x000fe2000000009b */
[----:B------:R-:W0:Y:S01]  /*29a80*/  S2R R252, SR_TID.X ;  /* 0x0000000000fc7919 */ /* 0x000e220000002100 */
[----:B------:R-:W-:Y:S02]  /*29a90*/  SHF.R.U32.HI R53, RZ, 0x8, R52 ;  /* 0x00000008ff357819 */ /* 0x000fe40000011634 */
[----:B------:R-:W-:Y:S02]  /*29aa0*/  SHF.R.U32.HI R52, RZ, 0x8, R51 ;  /* 0x00000008ff347819 */ /* 0x000fe40000011633 */
[----:B------:R-:W-:Y:S02]  /*29ab0*/  PRMT R148, R51, 0x3340, R48 ;  /* 0x0000334033947816 */ /* 0x000fe40000000030 */
[----:B------:R-:W-:Y:S02]  /*29ac0*/  LOP3.LUT R10, R53, 0xffff, RZ, 0xc0, !PT ;  /* 0x0000ffff350a7812 */ /* 0x000fe400078ec0ff */
[----:B------:R-:W-:-:S02]  /*29ad0*/  LOP3.LUT R139, R139, 0xffff, RZ, 0xc0, !PT ;  /* 0x0000ffff8b8b7812 */ /* 0x000fc400078ec0ff */
[----:B------:R-:W-:Y:S02]  /*29ae0*/  SHF.R.U32.HI R147, RZ, 0x8, R48 ;  /* 0x00000008ff937819 */ /* 0x000fe40000011630 */
[----:B------:R-:W-:Y:S02]  /*29af0*/  PRMT R139, R10, 0x3340, R139 ;  /* 0x000033400a8b7816 */ /* 0x000fe4000000008b */
[----:B------:R-:W-:Y:S02]  /*29b00*/  LOP3.LUT R48, R52, 0xffff, RZ, 0xc0, !PT ;  /* 0x0000ffff34307812 */ /* 0x000fe400078ec0ff */
[----:B0-----:R-:W-:-:S05]  /*29b10*/  LOP3.LUT R51, R252, 0xe0, RZ, 0xc0, !PT ;  /* 0x000000e0fc337812 */ /* 0x001fca00078ec0ff */
[----:B------:R-:W-:Y:S01]  /*29b20*/  IMAD R10, R51, 0x8, R54 ;  /* 0x00000008330a7824 */ /* 0x000fe200078e0236 */
[----:B--2---:R-:W-:Y:S02]  /*29b30*/  PRMT R49, R171, 0x5410, R167 ;  /* 0x00005410ab317816 */ /* 0x004fe400000000a7 */
[----:B------:R-:W2:Y:S01]  /*29b40*/  LDL.LU R167, [R1+0x10f8] ;  /* 0x0010f80001a77983 */ /* 0x000ea20000300800 */
[----:B---3--:R-:W-:-:S03]  /*29b50*/  PRMT R50, R175, 0x5410, R173 ;  /* 0x00005410af327816 */ /* 0x008fc600000000ad */
[----:B------:R-:W2:Y:S04]  /*29b60*/  LDL.LU R175, [R1+0x12e4] ;  /* 0x0012e40001af7983 */ /* 0x000ea80000300800 */
[----:B------:R-:W3:Y:S04]  /*29b70*/  LDL.LU R78, [R1+0x112c] ;  /* 0x00112c00014e7983 */ /* 0x000ee80000300800 */
[----:B------:R-:W3:Y:S04]  /*29b80*/  LDL.LU R77, [R1+0x135c] ;  /* 0x00135c00014d7983 */ /* 0x000ee80000300800 */
[----:B------:R-:W3:Y:S04]  /*29b90*/  LDL.LU R76, [R1+0x10dc] ;  /* 0x0010dc00014c7983 */ /* 0x000ee80000300800 */
[----:B------:R-:W3:Y:S01]  /*29ba0*/  LDL.LU R75, [R1+0x12d4] ;  /* 0x0012d400014b7983 */ /* 0x000ee20000300800 */
[----:B------:R-:W-:-:S03]  /*29bb0*/  PRMT R164, R164, 0x5410, R70 ;  /* 0x00005410a4a47816 */ /* 0x000fc60000000046 */
[----:B------:R-:W3:Y:S01]  /*29bc0*/  LDL.LU R74, [R1+0x10e0] ;  /* 0x0010e000014a7983 */ /* 0x000ee20000300800 */
[----:B------:R-:W-:-:S03]  /*29bd0*/  PRMT R161, R68, 0x5410, R69 ;  /* 0x0000541044a17816 */ /* 0x000fc60000000045 */
[----:B------:R-:W3:Y:S04]  /*29be0*/  LDL.LU R73, [R1+0x12d8] ;  /* 0x0012d80001497983 */ /* 0x000ee80000300800 */
[----:B------:R-:W3:Y:S01]  /*29bf0*/  LDL.LU R72, [R1+0x10e8] ;  /* 0x0010e80001487983 */ /* 0x000ee20000300800 */
[----:B----4-:R-:W-:-:S03]  /*29c00*/  PRMT R162, R162, 0x5410, R67 ;  /* 0x00005410a2a27816 */ /* 0x010fc60000000043 */
[----:B------:R-:W4:Y:S01]  /*29c10*/  LDL.LU R71, [R1+0x12dc] ;  /* 0x0012dc0001477983 */ /* 0x000f220000300800 */
[----:B------:R-:W-:-:S03]  /*29c20*/  LOP3.LUT R54, R168, 0xffff, RZ, 0xc0, !PT ;  /* 0x0000ffffa8367812 */ /* 0x000fc600078ec0ff */
[----:B------:R-:W4:Y:S01]  /*29c30*/  LDL.LU R70, [R1+0x10d0] ;  /* 0x0010d00001467983 */ /* 0x000f220000300800 */
[----:B------:R-:W-:-:S03]  /*29c40*/  LOP3.LUT R53, R166, 0xffff, RZ, 0xc0, !PT ;  /* 0x0000ffffa6357812 */ /* 0x000fc600078ec0ff */
[----:B------:R-:W4:Y:S01]  /*29c50*/  LDL.LU R69, [R1+0x12c4] ;  /* 0x0012c40001457983 */ /* 0x000f220000300800 */
[----:B------:R-:W-:-:S03]  /*29c60*/  LOP3.LUT R52, R66, 0xffff, RZ, 0xc0, !PT ;  /* 0x0000ffff42347812 */ /* 0x000fc600078ec0ff */
[----:B------:R-:W3:Y:S01]  /*29c70*/  LDL.LU R68, [R1+0x10bc] ;  /* 0x0010bc0001447983 */ /* 0x000ee20000300800 */
[----:B------:R-:W-:-:S03]  /*29c80*/  LOP3.LUT R51, R64, 0xffff, RZ, 0xc0, !PT ;  /* 0x0000ffff40337812 */ /* 0x000fc600078ec0ff */
[----:B------:R-:W3:Y:S04]  /*29c90*/  LDL.LU R67, [R1+0x12b0] ;  /* 0x0012b00001437983 */ /* 0x000ee80000300800 */
[----:B------:R-:W4:Y:S04]  /*29ca0*/  LDL.LU R168, [R1+0x10c8] ;  /* 0x0010c80001a87983 */ /* 0x000f280000300800 */
[----:B------:R-:W4:Y:S04]  /*29cb0*/  LDL.LU R166, [R1+0x12bc] ;  /* 0x0012bc0001a67983 */ /* 0x000f280000300800 */
[----:B------:R-:W4:Y:S04]  /*29cc0*/  LDL.LU R66, [R1+0x10cc] ;  /* 0x0010cc0001427983 */ /* 0x000f280000300800 */
[----:B------:R-:W4:Y:S01]  /*29cd0*/  LDL.LU R64, [R1+0x12c0] ;  /* 0x0012c00001407983 */ /* 0x000f220000300800 */
[----:B------:R-:W-:-:S02]  /*29ce0*/  LOP3.LUT R56, R174, 0xffff, RZ, 0xc0, !PT ;  /* 0x0000ffffae387812 */ /* 0x000fc400078ec0ff */
[----:B------:R-:W-:Y:S02]  /*29cf0*/  LOP3.LUT R55, R172, 0xffff, RZ, 0xc0, !PT ;  /* 0x0000ffffac377812 */ /* 0x000fe400078ec0ff */
[--C-:B------:R-:W-:Y:S02]  /*29d00*/  PRMT R174, R54, 0x3340, R51.reuse ;  /* 0x0000334036ae7816 */ /* 0x100fe40000000033 */
[----:B------:R-:W-:Y:S02]  /*29d10*/  SHF.R.U32.HI R172, RZ, 0x8, R51 ;  /* 0x00000008ffac7819 */ /* 0x000fe40000011633 */
[----:B------:R-:W-:-:S04]  /*29d20*/  LOP3.LUT R147, R147, 0xffff, RZ, 0xc0, !PT ;  /* 0x0000ffff93937812 */ /* 0x000fc800078ec0ff */
[----:B------:R-:W-:Y:S02]  /*29d30*/  PRMT R147, R48, 0x3340, R147 ;  /* 0x0000334030937816 */ /* 0x000fe40000000093 */
[----:B------:R-:W-:Y:S02]  /*29d40*/  PRMT R48, R165, 0x5410, R163 ;  /* 0x00005410a5307816 */ /* 0x000fe400000000a3 */
[--C-:B------:R-:W-:Y:S02]  /*29d50*/  PRMT R165, R56, 0x3340, R53.reuse ;  /* 0x0000334038a57816 */ /* 0x100fe40000000035 */
[----:B------:R-:W-:Y:S02]  /*29d60*/  SHF.R.U32.HI R163, RZ, 0x8, R53 ;  /* 0x00000008ffa37819 */ /* 0x000fe40000011635 */
[----:B------:R-:W-:Y:S02]  /*29d70*/  SHF.R.U32.HI R57, RZ, 0x8, R56 ;  /* 0x00000008ff397819 */ /* 0x000fe40000011638 */
[----:B------:R-:W-:-:S02]  /*29d80*/  SHF.R.U32.HI R53, RZ, 0x8, R54 ;  /* 0x00000008ff357819 */ /* 0x000fc40000011636 */
[----:B------:R-:W-:Y:S02]  /*29d90*/  SHF.R.U32.HI R56, RZ, 0x8, R55 ;  /* 0x00000008ff387819 */ /* 0x000fe40000011637 */
[----:B------:R-:W-:Y:S02]  /*29da0*/  LOP3.LUT R54, R53, 0xffff, RZ, 0xc0, !PT ;  /* 0x0000ffff35367812 */ /* 0x000fe400078ec0ff */
[----:B------:R-:W-:Y:S02]  /*29db0*/  LOP3.LUT R53, R56, 0xffff, RZ, 0xc0, !PT ;  /* 0x0000ffff38357812 */ /* 0x000fe400078ec0ff */
[--C-:B------:R-:W-:Y:S02]  /*29dc0*/  PRMT R173, R55, 0x3340, R52.reuse ;  /* 0x0000334037ad7816 */ /* 0x100fe40000000034 */
[----:B------:R-:W-:Y:S02]  /*29dd0*/  SHF.R.U32.HI R171, RZ, 0x8, R52 ;  /* 0x00000008ffab7819 */ /* 0x000fe40000011634 */
[----:B------:R-:W-:-:S02]  /*29de0*/  LOP3.LUT R52, R57, 0xffff, RZ, 0xc0, !PT ;  /* 0x0000ffff39347812 */ /* 0x000fc400078ec0ff */
[----:B--2---:R-:W-:Y:S02]  /*29df0*/  PRMT R51, R175, 0x5410, R167 ;  /* 0x00005410af337816 */ /* 0x004fe400000000a7 */
[----:B------:R-:W2:Y:S04]  /*29e00*/  LDL.LU R167, [R1+0x10a8] ;  /* 0x0010a80001a77983 */ /* 0x000ea80000300800 */
        /* <DEDUP_REMOVED lines=9> */
[----:B------:R-:W2:Y:S01]  /*29ea0*/  LDL.LU R82, [R1+0x109c] ;  /* 0x00109c0001527983 */ /* 0x000ea20000300800 */
[----:B---3--:R-:W-:-:S02]  /*29eb0*/  PRMT R56, R67, 0x5410, R68 ;  /* 0x0000541043387816 */ /* 0x008fc40000000044 */
[----:B----4-:R-:W-:Y:S02]  /*29ec0*/  PRMT R57, R166, 0x5410, R168 ;  /* 0x00005410a6397816 */ /* 0x010fe400000000a8 */
[----:B------:R-:W-:Y:S02]  /*29ed0*/  PRMT R58, R64, 0x5410, R66 ;  /* 0x00005410403a7816 */ /* 0x000fe40000000042 */
[----:B------:R-:W3:Y:S04]  /*29ee0*/  LDL.LU R64, [R1+0x128c] ;  /* 0x00128c0001407983 */ /* 0x000ee80000300800 */
[----:B------:R-:W4:Y:S04]  /*29ef0*/  LDL.LU R81, [R1+0x1090] ;  /* 0x0010900001517983 */ /* 0x000f280000300800 */
[----:B------:R-:W4:Y:S04]  /*29f00*/  LDL.LU R80, [R1+0x1284] ;  /* 0x0012840001507983 */ /* 0x000f280000300800 */
[----:B------:R-:W3:Y:S04]  /*29f10*/  LDL.LU R67, [R1+0x1094] ;  /* 0x0010940001437983 */ /* 0x000ee80000300800 */
[----:B------:R-:W3:Y:S04]  /*29f20*/  LDL.LU R66, [R1+0x1288] ;  /* 0x0012880001427983 */ /* 0x000ee80000300800 */
[----:B------:R-:W4:Y:S04]  /*29f30*/  LDL.LU R168, [R1+0x1084] ;  /* 0x0010840001a87983 */ /* 0x000f280000300800 */
[----:B------:R-:W4:Y:S01]  /*29f40*/  LDL.LU R166, [R1+0x1274] ;  /* 0x0012740001a67983 */ /* 0x000f220000300800 */
[----:B------:R-:W-:-:S02]  /*29f50*/  LOP3.LUT R163, R163, 0xffff, RZ, 0xc0, !PT ;  /* 0x0000ffffa3a37812 */ /* 0x000fc400078ec0ff */
[----:B------:R-:W-:Y:S01]  /*29f60*/  LOP3.LUT R172, R172, 0xffff, RZ, 0xc0, !PT ;  /* 0x0000ffffacac7812 */ /* 0x000fe200078ec0ff */
[----:B------:R-:W4:Y:S01]  /*29f70*/  LDL.LU R79, [R1+0x1088] ;  /* 0x00108800014f7983 */ /* 0x000f220000300800 */
[----:B------:R-:W-:Y:S02]  /*29f80*/  PRMT R160, R77, 0x5410, R78 ;  /* 0x000054104da07816 */ /* 0x000fe4000000004e */
[----:B------:R-:W-:Y:S01]  /*29f90*/  PRMT R55, R69, 0x5410, R70 ;  /* 0x0000541045377816 */ /* 0x000fe20000000046 */
[----:B------:R-:W4:Y:S01]  /*29fa0*/  LDL.LU R68, [R1+0x1278] ;  /* 0x0012780001447983 */ /* 0x000f220000300800 */
[----:B------:R-:W-:-:S03]  /*29fb0*/  PRMT R163, R52, 0x3340, R163 ;  /* 0x0000334034a37816 */ /* 0x000fc600000000a3 */
[----:B------:R-:W4:Y:S01]  /*29fc0*/  LDL.LU R78, [R1+0x108c] ;  /* 0x00108c00014e7983 */ /* 0x000f220000300800 */
[----:B------:R-:W-:-:S03]  /*29fd0*/  PRMT R172, R54, 0x3340, R172 ;  /* 0x0000334036ac7816 */ /* 0x000fc600000000ac */
[----:B------:R-:W4:Y:S01]  /*29fe0*/  LDL.LU R69, [R1+0x1280] ;  /* 0x0012800001457983 */ /* 0x000f220000300800 */
[----:B------:R-:W-:-:S03]  /*29ff0*/  PRMT R52, R75, 0x5410, R76 ;  /* 0x000054104b347816 */ /* 0x000fc6000000004c */
[----:B------:R-:W4:Y:S01]  /*2a000*/  LDL.LU R77, [R1+0x107c] ;  /* 0x00107c00014d7983 */ /* 0x000f220000300800 */
[----:B------:R-:W-:-:S03]  /*2a010*/  PRMT R54, R71, 0x5410, R72 ;  /* 0x0000541047367816 */ /* 0x000fc60000000048 */
[----:B------:R-:W4:Y:S04]  /*2a020*/  LDL.LU R70, [R1+0x126c] ;  /* 0x00126c0001467983 */ /* 0x000f280000300800 */
[----:B------:R-:W4:Y:S04]  /*2a030*/  LDL.LU R76, [R1+0x1080] ;  /* 0x00108000014c7983 */ /* 0x000f280000300800 */
[----:B------:R-:W4:Y:S01]  /*2a040*/  LDL.LU R71, [R1+0x1270] ;  /* 0x0012700001477983 */ /* 0x000f220000300800 */
[----:B------:R-:W-:-:S03]  /*2a050*/  LOP3.LUT R171, R171, 0xffff, RZ, 0xc0, !PT ;  /* 0x0000ffffabab7812 */ /* 0x000fc600078ec0ff */
[----:B------:R-:W4:Y:S01]  /*2a060*/  LDL.LU R75, [R1+0x1064] ;  /* 0x00106400014b7983 */ /* 0x000f220000300800 */
[----:B------:R-:W-:Y:S02]  /*2a070*/  PRMT R171, R53, 0x3340, R171 ;  /* 0x0000334035ab7816 */ /* 0x000fe400000000ab */
[----:B------:R-:W-:Y:S01]  /*2a080*/  PRMT R53, R73, 0x5410, R74 ;  /* 0x0000541049357816 */ /* 0x000fe2000000004a */
[----:B------:R-:W4:Y:S04]  /*2a090*/  LDL.LU R72, [R1+0x1264] ;  /* 0x0012640001487983 */ /* 0x000f280000300800 */
[----:B------:R-:W4:Y:S04]  /*2a0a0*/  LDL.LU R74, [R1+0x105c] ;  /* 0x00105c00014a7983 */ /* 0x000f280000300800 */
[----:B------:R-:W4:Y:S01]  /*2a0b0*/  LDL.LU R73, [R1+0x125c] ;  /* 0x00125c0001497983 */ /* 0x000f220000300800 */
[----:B--2---:R-:W-:-:S03]  /*2a0c0*/  PRMT R59, R175, 0x5410, R167 ;  /* 0x00005410af3b7816 */ /* 0x004fc600000000a7 */
[----:B------:R-:W2:Y:S04]  /*2a0d0*/  LDL.LU R167, [R1+0x1060] ;  /* 0x0010600001a77983 */ /* 0x000ea80000300800 */
[----:B------:R-:W2:Y:S01]  /*2a0e0*/  LDL.LU R175, [R1+0x1260] ;  /* 0x0012600001af7983 */ /* 0x000ea20000300800 */
[----:B---3--:R-:W-:Y:S02]  /*2a0f0*/  PRMT R66, R66, 0x5410, R67 ;  /* 0x0000541042427816 */ /* 0x008fe40000000043 */
[----:B----4-:R-:W-:Y:S02]  /*2a100*/  PRMT R67, R166, 0x5410, R168 ;  /* 0x00005410a6437816 */ /* 0x010fe400000000a8 */
[----:B------:R-:W3:Y:S04]  /*2a110*/  LDL.LU R168, [R1+0x1050] ;  /* 0x0010500001a87983 */ /* 0x000ee80000300800 */
[----:B------:R-:W3:Y:S04]  /*2a120*/  LDL.LU R166, [R1+0x1258] ;  /* 0x0012580001a67983 */ /* 0x000ee80000300800 */
[----:B------:R-:W4:Y:S01]  /*2a130*/  LDL.LU R101, [R1+0x1054] ;  /* 0x0010540001657983 */ /* 0x000f220000300800 */
[----:B------:R-:W-:-:S02]  /*2a140*/  PRMT R68, R68, 0x5410, R79 ;  /* 0x0000541044447816 */ /* 0x000fc4000000004f */
[----:B------:R-:W-:Y:S02]  /*2a150*/  PRMT R69, R69, 0x5410, R78 ;  /* 0x0000541045457816 */ /* 0x000fe4000000004e */
[----:B------:R-:W-:Y:S02]  /*2a160*/  PRMT R65, R80, 0x5410, R81 ;  /* 0x0000541050417816 */ /* 0x000fe40000000051 */
[----:B------:R-:W-:Y:S02]  /*2a170*/  PRMT R70, R70, 0x5410, R77 ;  /* 0x0000541046467816 */ /* 0x000fe4000000004d */
[----:B------:R-:W-:Y:S02]  /*2a180*/  PRMT R71, R71, 0x5410, R76 ;  /* 0x0000541047477816 */ /* 0x000fe4000000004c */
[----:B------:R-:W4:Y:S04]  /*2a190*/  LDL.LU R76, [R1+0x124c] ;  /* 0x00124c00014c7983 */ /* 0x000f280000300800 */
[----:B------:R-:W4:Y:S04]  /*2a1a0*/  LDL.LU R100, [R1+0x1058] ;  /* 0x0010580001647983 */ /* 0x000f280000300800 */
[----:B------:R-:W4:Y:S04]  /*2a1b0*/  LDL.LU R77, [R1+0x1248] ;  /* 0x00124800014d7983 */ /* 0x000f280000300800 */
[----:B------:R-:W4:Y:S04]  /*2a1c0*/  LDL.LU R99, [R1+0x1048] ;  /* 0x0010480001637983 */ /* 0x000f280000300800 */
[----:B------:R-:W4:Y:S04]  /*2a1d0*/  LDL.LU R78, [R1+0x1240] ;  /* 0x00124000014e7983 */ /* 0x000f280000300800 */
[----:B------:R-:W4:Y:S04]  /*2a1e0*/  LDL.LU R98, [R1+0x104c] ;  /* 0x00104c0001627983 */ /* 0x000f280000300800 */
        /* <DEDUP_REMOVED lines=8> */
[----:B------:R-:W4:Y:S04]  /*2a270*/  LDL.LU R83, [R1+0x1024] ;  /* 0x0010240001537983 */ /* 0x000f280000300800 */
[----:B------:R-:W4:Y:S01]  /*2a280*/  LDL.LU R82, [R1+0x1208] ;  /* 0x0012080001527983 */ /* 0x000f220000300800 */
[----:B------:R-:W-:-:S02]  /*2a290*/  PRMT R61, R87, 0x5410, R88 ;  /* 0x00005410573d7816 */ /* 0x000fc40000000058 */
[----:B------:R-:W-:Y:S02]  /*2a2a0*/  PRMT R60, R89, 0x5410, R90 ;  /* 0x00005410593c7816 */ /* 0x000fe4000000005a */
[----:B------:R-:W-:Y:S02]  /*2a2b0*/  PRMT R62, R85, 0x5410, R86 ;  /* 0x00005410553e7816 */ /* 0x000fe40000000056 */
[----:B------:R-:W-:Y:S02]  /*2a2c0*/  PRMT R72, R72, 0x5410, R75 ;  /* 0x0000541048487816 */ /* 0x000fe4000000004b */
        /* <DEDUP_REMOVED lines=15> */
[----:B---3--:R-:W-:-:S03]  /*2a3c0*/  PRMT R75, R166, 0x5410, R168 ;  /* 0x00005410a64b7816 */ /* 0x008fc600000000a8 */
[----:B------:R-:W3:Y:S04]  /*2a3d0*/  LDL.LU R168, [R1+0x1044] ;  /* 0x0010440001a87983 */ /* 0x000ee80000300800 */
[----:B------:R-:W3:Y:S01]  /*2a3e0*/  LDL.LU R166, [R1+0x11ec] ;  /* 0x0011ec0001a67983 */ /* 0x000ee20000300800 */
[----:B----4-:R-:W-:Y:S02]  /*2a3f0*/  PRMT R82, R82, 0x5410, R83 ;  /* 0x0000541052527816 */ /* 0x010fe40000000053 */
[----:B------:R-:W-:Y:S02]  /*2a400*/  PRMT R81, R81, 0x5410, R96 ;  /* 0x0000541051517816 */ /* 0x000fe40000000060 */
[----:B------:R-:W-:Y:S02]  /*2a410*/  PRMT R80, R80, 0x5410, R97 ;  /* 0x0000541050507816 */ /* 0x000fe40000000061 */
[----:B------:R-:W-:-:S02]  /*2a420*/  PRMT R79, R79, 0x5410, R98 ;  /* 0x000054104f4f7816 */ /* 0x000fc40000000062 */
[----:B------:R-:W-:Y:S02]  /*2a430*/  PRMT R78, R78, 0x5410, R99 ;  /* 0x000054104e4e7816 */ /* 0x000fe40000000063 */
[----:B--2---:R-:W-:Y:S02]  /*2a440*/  PRMT R83, R175, 0x5410, R167 ;  /* 0x00005410af537816 */ /* 0x004fe400000000a7 */
[----:B------:R-:W2:Y:S04]  /*2a450*/  LDL.LU R167, [R1+0x1038] ;  /* 0x0010380001a77983 */ /* 0x000ea80000300800 */
[----:B------:R-:W2:Y:S04]  /*2a460*/  LDL.LU R175, [R1+0x11e8] ;  /* 0x0011e80001af7983 */ /* 0x000ea80000300800 */
        /* <DEDUP_REMOVED lines=19> */
[----:B---3--:R-:W-:-:S03]  /*2a5a0*/  PRMT R87, R166, 0x5410, R168 ;  /* 0x00005410a6577816 */ /* 0x008fc600000000a8 */
[----:B------:R-:W3:Y:S04]  /*2a5b0*/  LDL.LU R168, [R1+0x1078] ;  /* 0x0010780001a87983 */ /* 0x000ee80000300800 */
[----:B------:R-:W3:Y:S04]  /*2a5c0*/  LDL.LU R166, [R1+0x1200] ;  /* 0x0012000001a67983 */ /* 0x000ee80000300800 */
[----:B------:R-:W3:Y:S04]  /*2a5d0*/  LDL.LU R111, [R1+0x111c] ;  /* 0x00111c00016f7983 */ /* 0x000ee80000300800 */
[----:B------:R-:W3:Y:S04]  /*2a5e0*/  LDL.LU R104, [R1+0x1304] ;  /* 0x0013040001687983 */ /* 0x000ee80000300800 */
[----:B------:R-:W3:Y:S01]  /*2a5f0*/  LDL.LU R110, [R1+0x1120] ;  /* 0x00112000016e7983 */ /* 0x000ee20000300800 */
[----:B------:R-:W-:-:S03]  /*2a600*/  PRMT R77, R77, 0x5410, R100 ;  /* 0x000054104d4d7816 */ /* 0x000fc60000000064 */
[----:B------:R-:W3:Y:S04]  /*2a610*/  LDL.LU R105, [R1+0x1308] ;  /* 0x0013080001697983 */ /* 0x000ee80000300800 */
[----:B------:R-:W3:Y:S04]  /*2a620*/  LDL.LU R109, [R1+0x1124] ;  /* 0x00112400016d7983 */ /* 0x000ee80000300800 */
[----:B------:R-:W3:Y:S01]  /*2a630*/  LDL.LU R106, [R1+0x130c] ;  /* 0x00130c00016a7983 */ /* 0x000ee20000300800 */
[----:B------:R-:W-:-:S03]  /*2a640*/  PRMT R76, R76, 0x5410, R101 ;  /* 0x000054104c4c7816 */ /* 0x000fc60000000065 */
[----:B------:R-:W3:Y:S04]  /*2a650*/  LDL.LU R108, [R1+0x1118] ;  /* 0x00111800016c7983 */ /* 0x000ee80000300800 */
[----:B------:R-:W3:Y:S01]  /*2a660*/  LDL.LU R100, [R1+0x1300] ;  /* 0x0013000001647983 */ /* 0x000ee20000300800 */
[----:B------:R-:W-:-:S03]  /*2a670*/  PRMT R85, R85, 0x5410, R91 ;  /* 0x0000541055557816 */ /* 0x000fc6000000005b */
[----:B------:R-:W3:Y:S04]  /*2a680*/  LDL.LU R107, [R1+0x1114] ;  /* 0x00111400016b7983 */ /* 0x000ee80000300800 */
[----:B------:R-:W3:Y:S04]  /*2a690*/  LDL.LU R101, [R1+0x12fc] ;  /* 0x0012fc0001657983 */ /* 0x000ee80000300800 */
[----:B------:R-:W3:Y:S04]  /*2a6a0*/  LDL.LU R103, [R1+0x110c] ;  /* 0x00110c0001677983 */ /* 0x000ee80000300800 */
[----:B------:R-:W3:Y:S01]  /*2a6b0*/  LDL.LU R102, [R1+0x12f4] ;  /* 0x0012f40001667983 */ /* 0x000ee20000300800 */
[----:B--2---:R-:W-:-:S03]  /*2a6c0*/  PRMT R91, R175, 0x5410, R167 ;  /* 0x00005410af5b7816 */ /* 0x004fc600000000a7 */
[----:B------:R-:W2:Y:S04]  /*2a6d0*/  LDL.LU R167, [R1+0x1110] ;  /* 0x0011100001a77983 */ /* 0x000ea80000300800 */
[----:B------:R-:W2:Y:S01]  /*2a6e0*/  LDL.LU R175, [R1+0x12f8] ;  /* 0x0012f80001af7983 */ /* 0x000ea20000300800 */
[----:B----4-:R-:W-:Y:S02]  /*2a6f0*/  PRMT R95, R95, 0x5410, R99 ;  /* 0x000054105f5f7816 */ /* 0x010fe40000000063 */
[----:B---3--:R-:W-:Y:S02]  /*2a700*/  PRMT R99, R166, 0x5410, R168 ;  /* 0x00005410a6637816 */ /* 0x008fe400000000a8 */
[----:B------:R-:W3:Y:S04]  /*2a710*/  LDL.LU R168, [R1+0x10a0] ;  /* 0x0010a00001a87983 */ /* 0x000ee80000300800 */
[----:B------:R-:W3:Y:S01]  /*2a720*/  LDL.LU R166, [R1+0x120c] ;  /* 0x00120c0001a67983 */ /* 0x000ee20000300800 */
        /* <DEDUP_REMOVED lines=43> */
[----:B------:R-:W3:Y:S04]  /*2a9e0*/  LDL.LU R166, [R1+0x132c] ;  /* 0x00132c0001a67983 */ /* 0x000ee80000300800 */
[----:B------:R-:W-:Y:S01]  /*2a9f0*/  STSM.16.M88.4 [R10], R48 ;  /* 0x000000300a007844 */ /* 0x000fe20000000200 */
[----:B------:R-:W-:-:S04]  /*2aa00*/  LOP3.LUT R252, R252, 0xff, RZ, 0xc0, !PT ;  /* 0x000000fffcfc7812 */ /* 0x000fc800078ec0ff */
[----:B------:R-:W-:Y:S01]  /*2aa10*/  LEA R252, R252, UR4, 0x4 ;  /* 0x00000004fcfc7c11 */ /* 0x000fe2000f8e20ff */
[----:B------:R-:W-:Y:S01]  /*2aa20*/  BAR.SYNC.DEFER_BLOCKING 0x0 ;  /* 0x0000000000007b1d */ /* 0x000fe20000010000 */
[----:B----4-:R-:W-:Y:S02]  /*2aa30*/  PRMT R113, R113, 0x5410, R132 ;  /* 0x0000541071717816 */ /* 0x010fe40000000084 */
[----:B------:R-:W-:Y:S02]  /*2aa40*/  PRMT R112, R112, 0x5410, R133 ;  /* 0x0000541070707816 */ /* 0x000fe40000000085 */
[----:B------:R-:W-:Y:S01]  /*2aa50*/  PRMT R139, R140, 0x5410, R139 ;  /* 0x000054108c8b7816 */ /* 0x000fe2000000008b */
[----:B------:R-:W-:Y:S01]  /*2aa60*/  ULDC UR4, c[0x0][0x228] ;  /* 0x00008a0000047ab9 */ /* 0x000fe20000000800 */
[----:B------:R-:W0:Y:S01]  /*2aa70*/  LDS.128 R48, [R252] ;  /* 0x00000000fc307984 */ /* 0x000e220000000c00 */
[----:B------:R-:W-:Y:S01]  /*2aa80*/  BAR.SYNC.DEFER_BLOCKING 0x0 ;  /* 0x0000000000007b1d */ /* 0x000fe20000010000 */
[----:B------:R-:W-:-:S05]  /*2aa90*/  PRMT R111, R111, 0x5410, R115 ;  /* 0x000054106f6f7816 */ /* 0x000fca0000000073 */
[----:B------:R-:W-:Y:S02]  /*2aaa0*/  STSM.16.M88.4 [R10], R52 ;  /* 0x000000340a007844 */ /* 0x000fe40000000200 */
[----:B------:R-:W-:Y:S01]  /*2aab0*/  BAR.SYNC.DEFER_BLOCKING 0x0 ;  /* 0x0000000000007b1d */ /* 0x000fe20000010000 */
[----:B------:R-:W-:Y:S02]  /*2aac0*/  PRMT R110, R110, 0x5410, R128 ;  /* 0x000054106e6e7816 */ /* 0x000fe40000000080 */
[----:B------:R-:W-:Y:S02]  /*2aad0*/  PRMT R109, R109, 0x5410, R129 ;  /* 0x000054106d6d7816 */ /* 0x000fe40000000081 */
[----:B------:R-:W-:Y:S01]  /*2aae0*/  PRMT R108, R108, 0x5410, R130 ;  /* 0x000054106c6c7816 */ /* 0x000fe20000000082 */
[----:B------:R-:W4:Y:S02]  /*2aaf0*/  LDS.128 R52, [R252] ;  /* 0x00000000fc347984 */ /* 0x000f240000000c00 */
[----:B------:R-:W-:Y:S06]  /*2ab00*/  BAR.SYNC.DEFER_BLOCKING 0x0 ;  /* 0x0000000000007b1d */ /* 0x000fec0000010000 */
[----:B------:R-:W-:Y:S02]  /*2ab10*/  STSM.16.M88.4 [R10], R56 ;  /* 0x000000380a007844 */ /* 0x000fe40000000200 */
[----:B------:R-:W-:Y:S06]  /*2ab20*/  BAR.SYNC.DEFER_BLOCKING 0x0 ;  /* 0x0000000000007b1d */ /* 0x000fec0000010000 */
[----:B------:R-:W4:Y:S02]  /*2ab30*/  LDS.128 R56, [R252] ;  /* 0x00000000fc387984 */ /* 0x000f240000000c00 */
[----:B------:R-:W-:Y:S01]  /*2ab40*/  BAR.SYNC.DEFER_BLOCKING 0x0 ;  /* 0x0000000000007b1d */ /* 0x000fe20000010000 */
[----:B--2---:R-:W-:-:S05]  /*2ab50*/  PRMT R115, R175, 0x5410, R167 ;  /* 0x00005410af737816 */ /* 0x004fca00000000a7 */
[----:B------:R-:W2:Y:S04]  /*2ab60*/  LDL.LU R167, [R1+0x10ec] ;  /* 0x0010ec0001a77983 */ /* 0x000ea80000300800 */
[----:B------:R-:W2:Y:S04]  /*2ab70*/  LDL.LU R175, [R1+0x121c] ;  /* 0x00121c0001af7983 */ /* 0x000ea80000300800 */
        /* <DEDUP_REMOVED lines=14> */
[----:B---3--:R-:W-:Y:S02]  /*2ac60*/  PRMT R119, R166, 0x5410, R168 ;  /* 0x00005410a6777816 */ /* 0x008fe400000000a8 */
[----:B------:R-:W3:Y:S04]  /*2ac70*/  LDL.LU R168, [R1+0x117c] ;  /* 0x00117c0001a87983 */ /* 0x000ee80000300800 */
[----:B------:R-:W3:Y:S04]  /*2ac80*/  LDL.LU R166, [R1+0x134c] ;  /* 0x00134c0001a67983 */ /* 0x000ee80000300800 */
[----:B------:R-:W-:Y:S01]  /*2ac90*/  STSM.16.M88.4 [R10], R60 ;  /* 0x0000003c0a007844 */ /* 0x000fe20000000200 */
[----:B------:R-:W-:Y:S01]  /*2aca0*/  BAR.SYNC.DEFER_BLOCKING 0x0 ;  /* 0x0000000000007b1d */ /* 0x000fe20000010000 */
[----:B------:R-:W-:-:S02]  /*2acb0*/  PRMT R120, R120, 0x5410, R127 ;  /* 0x0000541078787816 */ /* 0x000fc4000000007f */
[----:B------:R-:W-:-:S03]  /*2acc0*/  PRMT R114, R114, 0x5410, R131 ;  /* 0x0000541072727816 */ /* 0x000fc60000000083 */
[----:B------:R-:W3:Y:S04]  /*2acd0*/  LDL.LU R145, [R1+0x1180] ;  /* 0x0011800001917983 */ /* 0x000ee80000300800 */
[----:B------:R-:W3:Y:S04]  /*2ace0*/  LDL.LU R127, [R1+0x1350] ;  /* 0x00135000017f7983 */ /* 0x000ee80000300800 */
[----:B------:R-:W3:Y:S04]  /*2acf0*/  LDL.LU R144, [R1+0x10fc] ;  /* 0x0010fc0001907983 */ /* 0x000ee80000300800 */
[----:B------:R-:W3:Y:S04]  /*2ad00*/  LDL.LU R131, [R1+0x1224] ;  /* 0x0012240001837983 */ /* 0x000ee80000300800 */
[----:B------:R-:W0:Y:S01]  /*2ad10*/  LDS.128 R60, [R252] ;  /* 0x00000000fc3c7984 */ /* 0x000e220000000c00 */
[----:B------:R-:W-:Y:S06]  /*2ad20*/  BAR.SYNC.DEFER_BLOCKING 0x0 ;  /* 0x0000000000007b1d */ /* 0x000fec0000010000 */
[----:B------:R-:W3:Y:S04]  /*2ad30*/  LDL.LU R143, [R1+0x11a4] ;  /* 0x0011a400018f7983 */ /* 0x000ee80000300800 */
[----:B------:R-:W3:Y:S04]  /*2ad40*/  LDL.LU R136, [R1+0x1380] ;  /* 0x0013800001887983 */ /* 0x000ee80000300800 */
[----:B------:R-:W3:Y:S04]  /*2ad50*/  LDL.LU R142, [R1+0x11a8] ;  /* 0x0011a800018e7983 */ /* 0x000ee80000300800 */
[----:B------:R-:W3:Y:S04]  /*2ad60*/  LDL.LU R137, [R1+0x1384] ;  /* 0x0013840001897983 */ /* 0x000ee80000300800 */
[----:B------:R-:W-:Y:S01]  /*2ad70*/  STSM.16.M88.4 [R10], R64 ;  /* 0x000000400a007844 */ /* 0x000fe20000000200 */
[----:B------:R-:W-:Y:S01]  /*2ad80*/  BAR.SYNC.DEFER_BLOCKING 0x0 ;  /* 0x0000000000007b1d */ /* 0x000fe20000010000 */
[----:B------:R-:W-:-:S05]  /*2ad90*/  PRMT R117, R117, 0x5410, R123 ;  /* 0x0000541075757816 */ /* 0x000fca000000007b */
        /* <DEDUP_REMOVED lines=8> */
[----:B------:R-:W-:Y:S01]  /*2ae20*/  STSM.16.M88.4 [R10], R68 ;  /* 0x000000440a007844 */ /* 0x000fe20000000200 */
[----:B------:R-:W-:Y:S06]  /*2ae30*/  BAR.SYNC.DEFER_BLOCKING 0x0 ;  /* 0x0000000000007b1d */ /* 0x000fec0000010000 */
[----:B------:R-:W0:Y:S02]  /*2ae40*/  LDS.128 R68, [R252] ;  /* 0x00000000fc447984 */ /* 0x000e240000000c00 */
[----:B------:R-:W-:Y:S06]  /*2ae50*/  BAR.SYNC.DEFER_BLOCKING 0x0 ;  /* 0x0000000000007b1d */ /* 0x000fec0000010000 */
[----:B------:R-:W-:Y:S02]  /*2ae60*/  STSM.16.M88.4 [R10], R72 ;  /* 0x000000480a007844 */ /* 0x000fe40000000200 */
[----:B------:R-:W-:Y:S06]  /*2ae70*/  BAR.SYNC.DEFER_BLOCKING 0x0 ;  /* 0x0000000000007b1d */ /* 0x000fec0000010000 */
[----:B------:R-:W0:Y:S02]  /*2ae80*/  LDS.128 R72, [R252] ;  /* 0x00000000fc487984 */ /* 0x000e240000000c00 */
[----:B------:R-:W-:Y:S01]  /*2ae90*/  BAR.SYNC.DEFER_BLOCKING 0x0 ;  /* 0x0000000000007b1d */ /* 0x000fe20000010000 */
[----:B--2---:R-:W-:-:S05]  /*2aea0*/  PRMT R123, R175, 0x5410, R167 ;  /* 0x00005410af7b7816 */ /* 0x004fca00000000a7 */
[----:B------:R-:W2:Y:S04]  /*2aeb0*/  LDL.LU R167, [R1+0x119c] ;  /* 0x00119c0001a77983 */ /* 0x000ea80000300800 */
[----:B------:R-:W2:Y:S04]  /*2aec0*/  LDL.LU R175, [R1+0x1374] ;  /* 0x0013740001af7983 */ /* 0x000ea80000300800 */
[----:B------:R-:W-:Y:S01]  /*2aed0*/  STSM.16.M88.4 [R10], R76 ;  /* 0x0000004c0a007844 */ /* 0x000fe20000000200 */
[----:B------:R-:W-:Y:S06]  /*2aee0*/  BAR.SYNC.DEFER_BLOCKING 0x0 ;  /* 0x0000000000007b1d */ /* 0x000fec0000010000 */
[----:B------:R-:W0:Y:S02]  /*2aef0*/  LDS.128 R76, [R252] ;  /* 0x00000000fc4c7984 */ /* 0x000e240000000c00 */
[----:B------:R-:W-:Y:S01]  /*2af00*/  BAR.SYNC.DEFER_BLOCKING 0x0 ;  /* 0x0000000000007b1d */ /* 0x000fe20000010000 */
[----:B----4-:R-:W-:-:S02]  /*2af10*/  PRMT R125, R125, 0x5410, R126 ;  /* 0x000054107d7d7816 */ /* 0x010fc4000000007e */
[----:B---3--:R-:W-:-:S03]  /*2af20*/  PRMT R126, R166, 0x5410, R168 ;  /* 0x00005410a67e7816 */ /* 0x008fc600000000a8 */
[----:B------:R-:W3:Y:S04]  /*2af30*/  LDL.LU R168, [R1+0x11a0] ;  /* 0x0011a00001a87983 */ /* 0x000ee80000300800 */
[----:B------:R-:W3:Y:S04]  /*2af40*/  LDL.LU R166, [R1+0x137c] ;  /* 0x00137c0001a67983 */ /* 0x000ee80000300800 */
[----:B------:R-:W-:Y:S01]  /*2af50*/  STSM.16.M88.4 [R10], R80 ;  /* 0x000000500a007844 */ /* 0x000fe20000000200 */
[----:B------:R-:W-:Y:S01]  /*2af60*/  BAR.SYNC.DEFER_BLOCKING 0x0 ;  /* 0x0000000000007b1d */ /* 0x000fe20000010000 */
[----:B------:R-:W-:-:S02]  /*2af70*/  PRMT R124, R124, 0x5410, R146 ;  /* 0x000054107c7c7816 */ /* 0x000fc40000000092 */
[----:B------:R-:W-:-:S03]  /*2af80*/  PRMT R127, R127, 0x5410, R145 ;  /* 0x000054107f7f7816 */ /* 0x000fc60000000091 */
[----:B------:R-:W4:Y:S04]  /*2af90*/  LDL.LU R247, [R1+0x11c4] ;  /* 0x0011c40001f77983 */ /* 0x000f280000300800 */
[----:B------:R-:W0:Y:S01]  /*2afa0*/  LDS.128 R80, [R252] ;  /* 0x00000000fc507984 */ /* 0x000e220000000c00 */
[----:B------:R-:W-:Y:S06]  /*2afb0*/  BAR.SYNC.DEFER_BLOCKING 0x0 ;  /* 0x0000000000007b1d */ /* 0x000fec0000010000 */
[----:B------:R-:W-:Y:S02]  /*2afc0*/  STSM.16.M88.4 [R10], R84 ;  /* 0x000000540a007844 */ /* 0x000fe40000000200 */
[----:B------:R-:W-:Y:S06]  /*2afd0*/  BAR.SYNC.DEFER_BLOCKING 0x0 ;  /* 0x0000000000007b1d */ /* 0x000fec0000010000 */
[----:B------:R-:W0:Y:S02]  /*2afe0*/  LDS.128 R84, [R252] ;  /* 0x00000000fc547984 */ /* 0x000e240000000c00 */
        /* <DEDUP_REMOVED lines=8> */
[----:B------:R-:W-:Y:S01]  /*2b070*/  BAR.SYNC.DEFER_BLOCKING 0x0 ;  /* 0x0000000000007b1d */ /* 0x000fe20000010000 */
[----:B------:R-:W-:-:S05]  /*2b080*/  PRMT R131, R131, 0x5410, R144 ;  /* 0x0000541083837816 */ /* 0x000fca0000000090 */
[----:B------:R-:W4:Y:S04]  /*2b090*/  LDL.LU R144, [R1+0x13ac] ;  /* 0x0013ac0001907983 */ /* 0x000f280000300800 */
[----:B------:R-:W4:Y:S04]  /*2b0a0*/  LDL.LU R248, [R1+0x11c8] ;  /* 0x0011c80001f87983 */ /* 0x000f280000300800 */
[----:B------:R-:W4:Y:S04]  /*2b0b0*/  LDL.LU R145, [R1+0x13b0] ;  /* 0x0013b00001917983 */ /* 0x000f280000300800 */
[----:B------:R-:W4:Y:S04]  /*2b0c0*/  LDL.LU R249, [R1+0x11b4] ;  /* 0x0011b40001f97983 */ /* 0x000f280000300800 */
[----:B------:R-:W-:Y:S01]  /*2b0d0*/  STSM.16.M88.4 [R10], R96 ;  /* 0x000000600a007844 */ /* 0x000fe20000000200 */
[----:B------:R-:W-:Y:S01]  /*2b0e0*/  BAR.SYNC.DEFER_BLOCKING 0x0 ;  /* 0x0000000000007b1d */ /* 0x000fe20000010000 */
[----:B------:R-:W-:-:S02]  /*2b0f0*/  PRMT R138, R138, 0x5410, R141 ;  /* 0x000054108a8a7816 */ /* 0x000fc4000000008d */
[----:B------:R-:W-:-:S03]  /*2b100*/  PRMT R137, R137, 0x5410, R142 ;  /* 0x0000541089897816 */ /* 0x000fc6000000008e */
        /* <DEDUP_REMOVED lines=9> */
[----:B--2---:R-:W-:-:S03]  /*2b1a0*/  PRMT R134, R175, 0x5410, R167 ;  /* 0x00005410af867816 */ /* 0x004fc600000000a7 */
[----:B------:R-:W2:Y:S04]  /*2b1b0*/  LDL.LU R143, [R1+0x11b0] ;  /* 0x0011b000018f7983 */ /* 0x000ea80000300800 */
[----:B------:R-:W2:Y:S04]  /*2b1c0*/  LDL.LU R175, [R1+0x1394] ;  /* 0x0013940001af7983 */ /* 0x000ea80000300800 */
[----:B------:R-:W0:Y:S01]  /*2b1d0*/  LDS.128 R96, [R252] ;  /* 0x00000000fc607984 */ /* 0x000e220000000c00 */
[----:B------:R-:W-:Y:S01]  /*2b1e0*/  BAR.SYNC.DEFER_BLOCKING 0x0 ;  /* 0x0000000000007b1d */ /* 0x000fe20000010000 */
[----:B------:R-:W-:-:S05]  /*2b1f0*/  PRMT R128, R128, 0x5410, R151 ;  /* 0x0000541080807816 */ /* 0x000fca0000000097 */
[----:B------:R-:W2:Y:S04]  /*2b200*/  LDL.LU R251, [R1+0x11e4] ;  /* 0x0011e40001fb7983 */ /* 0x000ea80000300800 */
[----:B------:R-:W2:Y:S04]  /*2b210*/  LDL.LU R152, [R1+0x13cc] ;  /* 0x0013cc0001987983 */ /* 0x000ea80000300800 */
[----:B------:R-:W2:Y:S04]  /*2b220*/  LDL.LU R14, [R1+0x11d4] ;  /* 0x0011d400010e7983 */ /* 0x000ea80000300800 */
[----:B------:R-:W2:Y:S04]  /*2b230*/  LDL.LU R153, [R1+0x13c0] ;  /* 0x0013c00001997983 */ /* 0x000ea80000300800 */
[----:B------:R-:W-:Y:S01]  /*2b240*/  STSM.16.M88.4 [R10], R100 ;  /* 0x000000640a007844 */ /* 0x000fe20000000200 */
[----:B------:R-:W-:Y:S01]  /*2b250*/  BAR.SYNC.DEFER_BLOCKING 0x0 ;  /* 0x0000000000007b1d */ /* 0x000fe20000010000 */
[----:B------:R-:W-:-:S02]  /*2b260*/  PRMT R130, R130, 0x5410, R149 ;  /* 0x0000541082827816 */ /* 0x000fc40000000095 */
[----:B------:R-:W-:-:S03]  /*2b270*/  PRMT R129, R129, 0x5410, R150 ;  /* 0x0000541081817816 */ /* 0x000fc60000000096 */
[----:B------:R-:W2:Y:S04]  /*2b280*/  LDL.LU R15, [R1+0x11d8] ;  /* 0x0011d800010f7983 */ /* 0x000ea80000300800 */
[----:B------:R-:W2:Y:S04]  /*2b290*/  LDL.LU R154, [R1+0x13bc] ;  /* 0x0013bc00019a7983 */ /* 0x000ea80000300800 */
[----:B------:R-:W2:Y:S01]  /*2b2a0*/  LDL.LU R8, [R1+0x11dc] ;  /* 0x0011dc0001087983 */ /* 0x000ea20000300800 */
[----:B------:R-:W-:-:S03]  /*2b2b0*/  PRMT R132, R132, 0x5410, R135 ;  /* 0x0000541084847816 */ /* 0x000fc60000000087 */
[----:B------:R-:W2:Y:S04]  /*2b2c0*/  LDL.LU R9, [R1+0x13c8] ;  /* 0x0013c80001097983 */ /* 0x000ea80000300800 */
[----:B------:R-:W0:Y:S01]  /*2b2d0*/  LDS.128 R100, [R252] ;  /* 0x00000000fc647984 */ /* 0x000e220000000c00 */
[----:B------:R-:W-:Y:S01]  /*2b2e0*/  BAR.SYNC.DEFER_BLOCKING 0x0 ;  /* 0x0000000000007b1d */ /* 0x000fe20000010000 */
[----:B---3--:R-:W-:-:S05]  /*2b2f0*/  PRMT R135, R166, 0x5410, R168 ;  /* 0x00005410a6877816 */ /* 0x008fca00000000a8 */
[----:B------:R-:W3:Y:S04]  /*2b300*/  LDL.LU R151, [R1+0x11e0] ;  /* 0x0011e00001977983 */ /* 0x000ee80000300800 */
[----:B------:R-:W3:Y:S04]  /*2b310*/  LDL.LU R149, [R1+0x13c4] ;  /* 0x0013c40001957983 */ /* 0x000ee80000300800 */
[----:B------:R-:W3:Y:S04]  /*2b320*/  LDL.LU R150, [R1+0x11cc] ;  /* 0x0011cc0001967983 */ /* 0x000ee80000300800 */
[----:B------:R-:W3:Y:S04]  /*2b330*/  LDL.LU R167, [R1+0x13b8] ;  /* 0x0013b80001a77983 */ /* 0x000ee80000300800 */
        /* <DEDUP_REMOVED lines=18> */
[----:B----4-:R-:W-:-:S02]  /*2b460*/  PRMT R144, R144, 0x5410, R247 ;  /* 0x0000541090907816 */ /* 0x010fc400000000f7 */
        /* <DEDUP_REMOVED lines=8> */
[----:B------:R-:W4:Y:S04]  /*2b4f0*/  LDL.LU R157, [R1+0x13d8] ;  /* 0x0013d800019d7983 */ /* 0x000f280000300800 */
[----:B------:R-:W-:Y:S01]  /*2b500*/  STSM.16.M88.4 [R10], R120 ;  /* 0x000000780a007844 */ /* 0x000fe20000000200 */
[----:B------:R-:W-:Y:S01]  /*2b510*/  BAR.SYNC.DEFER_BLOCKING 0x0 ;  /* 0x0000000000007b1d */ /* 0x000fe20000010000 */
[----:B--2---:R-:W-:-:S05]  /*2b520*/  PRMT R143, R175, 0x5410, R143 ;  /* 0x00005410af8f7816 */ /* 0x004fca000000008f */
[----:B------:R-:W2:Y:S04]  /*2b530*/  LDL.LU R250, [R1+0x11fc] ;  /* 0x0011fc0001fa7983 */ /* 0x000ea80000300800 */
[----:B------:R-:W2:Y:S04]  /*2b540*/  LDL.LU R158, [R1+0x13d4] ;  /* 0x0013d400019e7983 */ /* 0x000ea80000300800 */
[----:B------:R-:W4:Y:S04]  /*2b550*/  LDL.LU R159, [R1+0x11f0] ;  /* 0x0011f000019f7983 */ /* 0x000f280000300800 */
[----:B------:R-:W4:Y:S04]  /*2b560*/  LDL.LU R175, [R1+0x13d0] ;  /* 0x0013d00001af7983 */ /* 0x000f280000300800 */
[----:B------:R-:W0:Y:S01]  /*2b570*/  LDS.128 R120, [R252] ;  /* 0x00000000fc787984 */ /* 0x000e220000000c00 */
[----:B------:R-:W-:Y:S06]  /*2b580*/  BAR.SYNC.DEFER_BLOCKING 0x0 ;  /* 0x0000000000007b1d */ /* 0x000fec0000010000 */
[----:B------:R-:W-:Y:S02]  /*2b590*/  STSM.16.M88.4 [R10], R124 ;  /* 0x0000007c0a007844 */ /* 0x000fe40000000200 */
[----:B------:R-:W-:Y:S01]  /*2b5a0*/  BAR.SYNC.DEFER_BLOCKING 0x0 ;  /* 0x0000000000007b1d */ /* 0x000fe20000010000 */
[----:B------:R-:W-:-:S02]  /*2b5b0*/  PRMT R152, R152, 0x5410, R251 ;  /* 0x0000541098987816 */ /* 0x000fc400000000fb */
[----:B------:R-:W-:Y:S02]  /*2b5c0*/  PRMT R153, R153, 0x5410, R14 ;  /* 0x0000541099997816 */ /* 0x000fe4000000000e */
[----:B------:R-:W-:Y:S02]  /*2b5d0*/  PRMT R154, R154, 0x5410, R15 ;  /* 0x000054109a9a7816 */ /* 0x000fe4000000000f */
[----:B---3--:R-:W-:Y:S01]  /*2b5e0*/  PRMT R149, R149, 0x5410, R151 ;  /* 0x0000541095957816 */ /* 0x008fe20000000097 */
[----:B------:R-:W3:Y:S01]  /*2b5f0*/  LDL.LU R251, [R1+0x1298] ;  /* 0x0012980001fb7983 */ /* 0x000ee20000300800 */
[----:B------:R-:W-:-:S03]  /*2b600*/  PRMT R147, R148, 0x5410, R147 ;  /* 0x0000541094937816 */ /* 0x000fc60000000093 */
[----:B------:R-:W3:Y:S01]  /*2b610*/  LDL.LU R14, [R1+0x13f0] ;  /* 0x0013f000010e7983 */ /* 0x000ee20000300800 */
[----:B------:R-:W-:-:S03]  /*2b620*/  PRMT R151, R166, 0x5410, R168 ;  /* 0x00005410a6977816 */ /* 0x000fc600000000a8 */
[----:B------:R-:W3:Y:S04]  /*2b630*/  LDL.LU R15, [R1+0x1250] ;  /* 0x00125000010f7983 */ /* 0x000ee80000300800 */
[----:B------:R-:W0:Y:S01]  /*2b640*/  LDS.128 R124, [R252] ;  /* 0x00000000fc7c7984 */ /* 0x000e220000000c00 */
[----:B------:R-:W-:Y:S01]  /*2b650*/  BAR.SYNC.DEFER_BLOCKING 0x0 ;  /* 0x0000000000007b1d */ /* 0x000fe20000010000 */
[----:B------:R-:W-:Y:S02]  /*2b660*/  PRMT R148, R9, 0x5410, R8 ;  /* 0x0000541009947816 */ /* 0x000fe40000000008 */
[----:B------:R-:W-:-:S03]  /*2b670*/  PRMT R150, R167, 0x5410, R150 ;  /* 0x00005410a7967816 */ /* 0x000fc60000000096 */
[----:B------:R-:W3:Y:S04]  /*2b680*/  LDL.LU R166, [R1+0x13e8] ;  /* 0x0013e80001a67983 */ /* 0x000ee80000300800 */
[----:B------:R-:W3:Y:S04]  /*2b690*/  LDL.LU R8, [R1+0x1244] ;  /* 0x0012440001087983 */ /* 0x000ee80000300800 */
[----:B------:R-:W3:Y:S04]  /*2b6a0*/  LDL.LU R168, [R1+0x13e4] ;  /* 0x0013e40001a87983 */ /* 0x000ee80000300800 */
[----:B------:R-:W3:Y:S04]  /*2b6b0*/  LDL.LU R9, [R1+0x1230] ;  /* 0x0012300001097983 */ /* 0x000ee80000300800 */
[----:B------:R-:W3:Y:S04]  /*2b6c0*/  LDL.LU R167, [R1+0x13e0] ;  /* 0x0013e00001a77983 */ /* 0x000ee80000300800 */
[----:B------:R-:W-:Y:S01]  /*2b6d0*/  STSM.16.M88.4 [R10], R128 ;  /* 0x000000800a007844 */ /* 0x000fe20000000200 */
[----:B------:R-:W-:Y:S06]  /*2b6e0*/  BAR.SYNC.DEFER_BLOCKING 0x0 ;  /* 0x0000000000007b1d */ /* 0x000fec0000010000 */
[----:B-1----:R-:W3:Y:S04]  /*2b6f0*/  LDL.LU R7, [R1+0x12f0] ;  /* 0x0012f00001077983 */ /* 0x002ee80000300800 */
[----:B------:R-:W3:Y:S04]  /*2b700*/  LDL.LU R12, [R1+0x13f8] ;  /* 0x0013f800010c7983 */ /* 0x000ee80000300800 */
[----:B------:R-:W3:Y:S04]  /*2b710*/  LDL.LU R13, [R1+0x12ec] ;  /* 0x0012ec00010d7983 */ /* 0x000ee80000300800 */
[----:B------:R-:W3:Y:S04]  /*2b720*/  LDL.LU R242, [R1+0x13f4] ;  /* 0x0013f40001f27983 */ /* 0x000ee80000300800 */
[----:B------:R-:W1:Y:S01]  /*2b730*/  LDS.128 R128, [R252] ;  /* 0x00000000fc807984 */ /* 0x000e620000000c00 */
[----:B------:R-:W-:Y:S06]  /*2b740*/  BAR.SYNC.DEFER_BLOCKING 0x0 ;  /* 0x0000000000007b1d */ /* 0x000fec0000010000 */
[----:B------:R-:W3:Y:S04]  /*2b750*/  LDL.LU R243, [R1+0x1254] ;  /* 0x0012540001f37983 */ /* 0x000ee80000300800 */
[----:B------:R-:W-:Y:S01]  /*2b760*/  STSM.16.M88.4 [R10], R132 ;  /* 0x000000840a007844 */ /* 0x000fe20000000200 */
[----:B------:R-:W-:Y:S06]  /*2b770*/  BAR.SYNC.DEFER_BLOCKING 0x0 ;  /* 0x0000000000007b1d */ /* 0x000fec0000010000 */
[----:B------:R-:W1:Y:S02]  /*2b780*/  LDS.128 R132, [R252] ;  /* 0x00000000fc847984 */ /* 0x000e640000000c00 */
[----:B------:R-:W-:Y:S06]  /*2b790*/  BAR.SYNC.DEFER_BLOCKING 0x0 ;  /* 0x0000000000007b1d */ /* 0x000fec0000010000 */
[----:B------:R-:W-:Y:S02]  /*2b7a0*/  STSM.16.M88.4 [R10], R136 ;  /* 0x000000880a007844 */ /* 0x000fe40000000200 */
        /* <DEDUP_REMOVED lines=8> */
[----:B------:R-:W-:Y:S01]  /*2b830*/  BAR.SYNC.DEFER_BLOCKING 0x0 ;  /* 0x0000000000007b1d */ /* 0x000fe20000010000 */
[----:B----4-:R-:W-:-:S05]  /*2b840*/  PRMT R159, R175, 0x5410, R159 ;  /* 0x00005410af9f7816 */ /* 0x010fca000000009f */
[----:B------:R-:W4:Y:S01]  /*2b850*/  LDL.LU R175, [R1+0x13ec] ;  /* 0x0013ec0001af7983 */ /* 0x000f220000300800 */
[----:B------:R-:W-:-:S03]  /*2b860*/  PRMT R155, R156, 0x5410, R155 ;  /* 0x000054109c9b7816 */ /* 0x000fc6000000009b */
[----:B------:R-:W1:Y:S01]  /*2b870*/  LDS.128 R144, [R252] ;  /* 0x00000000fc907984 */ /* 0x000e620000000c00 */
[----:B------:R-:W-:Y:S01]  /*2b880*/  BAR.SYNC.DEFER_BLOCKING 0x0 ;  /* 0x0000000000007b1d */ /* 0x000fe20000010000 */
[----:B------:R-:W-:-:S05]  /*2b890*/  PRMT R157, R157, 0x5410, R249 ;  /* 0x000054109d9d7816 */ /* 0x000fca00000000f9 */
[----:B------:R-:W4:Y:S04]  /*2b8a0*/  LDL.LU.64 R244, [R1+0xe58] ;  /* 0x000e580001f47983 */ /* 0x000f280000300a00 */
[----:B------:R-:W-:Y:S01]  /*2b8b0*/  STSM.16.M88.4 [R10], R148 ;  /* 0x000000940a007844 */ /* 0x000fe20000000200 */
[----:B------:R-:W-:Y:S01]  /*2b8c0*/  BAR.SYNC.DEFER_BLOCKING 0x0 ;  /* 0x0000000000007b1d */ /* 0x000fe20000010000 */
[----:B------:R-:W-:-:S05]  /*2b8d0*/  PRMT R156, R248, 0x5410, R247 ;  /* 0x00005410f89c7816 */ /* 0x000fca00000000f7 */
[----:B------:R-:W4:Y:S01]  /*2b8e0*/  LDL.LU.64 R246, [R1+0xe40] ;  /* 0x000e400001f67983 */ /* 0x000f220000300a00 */
[----:B------:R-:W-:-:S03]  /*2b8f0*/  PRMT R163, R165, 0x5410, R163 ;  /* 0x00005410a5a37816 */ /* 0x000fc600000000a3 */
[----:B------:R-:W4:Y:S01]  /*2b900*/  LDL.LU.64 R248, [R1+0xe50] ;  /* 0x000e500001f87983 */ /* 0x000f220000300a00 */
[----:B--2---:R-:W-:-:S03]  /*2b910*/  PRMT R158, R158, 0x5410, R250 ;  /* 0x000054109e9e7816 */ /* 0x004fc600000000fa */
[----:B------:R-:W2:Y:S01]  /*2b920*/  LDS.128 R148, [R252] ;  /* 0x00000000fc947984 */ /* 0x000ea20000000c00 */
[----:B------:R-:W-:Y:S01]  /*2b930*/  BAR.SYNC.DEFER_BLOCKING 0x0 ;  /* 0x0000000000007b1d */ /* 0x000fe20000010000 */
[----:B---3--:R-:W-:Y:S02]  /*2b940*/  PRMT R165, R14, 0x5410, R251 ;  /* 0x000054100ea57816 */ /* 0x008fe400000000fb */
[----:B------:R-:W-:-:S03]  /*2b950*/  PRMT R166, R166, 0x5410, R15 ;  /* 0x00005410a6a67816 */ /* 0x000fc6000000000f */
[----:B------:R-:W3:Y:S04]  /*2b960*/  LDL.LU.64 R250, [R1+0xe38] ;  /* 0x000e380001fa7983 */ /* 0x000ee80000300a00 */
[----:B------:R-:W2:Y:S01]  /*2b970*/  LDL.LU.64 R14, [R1+0xe48] ;  /* 0x000e4800010e7983 */ /* 0x000ea20000300a00 */
[----:B------:R-:W-:Y:S02]  /*2b980*/  PRMT R168, R168, 0x5410, R8 ;  /* 0x00005410a8a87816 */ /* 0x000fe40000000008 */
[----:B------:R-:W-:Y:S02]  /*2b990*/  PRMT R167, R167, 0x5410, R9 ;  /* 0x00005410a7a77816 */ /* 0x000fe40000000009 */
[----:B------:R-:W2:Y:S04]  /*2b9a0*/  LDL.LU.64 R8, [R1+0xe30] ;  /* 0x000e300001087983 */ /* 0x000ea80000300a00 */
        /* <DEDUP_REMOVED lines=14> */
[----:B------:R-:W-:-:S05]  /*2ba90*/  PRMT R171, R173, 0x5410, R171 ;  /* 0x00005410adab7816 */ /* 0x000fca00000000ab */
[----:B------:R-:W1:Y:S02]  /*2baa0*/  LDS.128 R164, [R252] ;  /* 0x00000000fca47984 */ /* 0x000e640000000c00 */
[----:B------:R-:W-:Y:S06]  /*2bab0*/  BAR.SYNC.DEFER_BLOCKING 0x0 ;  /* 0x0000000000007b1d */ /* 0x000fec0000010000 */
[----:B------:R4:W-:Y:S02]  /*2bac0*/  STSM.16.M88.4 [R10], R168 ;  /* 0x000000a80a007844 */ /* 0x0009e40000000200 */
[----:B----4-:R-:W-:-:S02]  /*2bad0*/  PRMT R168, R175, 0x5410, R243 ;  /* 0x00005410afa87816 */ /* 0x010fc400000000f3 */
[----:B------:R-:W-:Y:S01]  /*2bae0*/  PRMT R171, R174, 0x5410, R172 ;  /* 0x00005410aeab7816 */ /* 0x000fe200000000ac */
[----:B------:R-:W-:Y:S01]  /*2baf0*/  BAR.SYNC.DEFER_BLOCKING 0x0 ;  /* 0x0000000000007b1d */ /* 0x000fe20000010000 */
[----:B------:R-:W-:Y:S02]  /*2bb00*/  PRMT R169, R12, 0x5410, R7 ;  /* 0x000054100ca97816 */ /* 0x000fe40000000007 */
[----:B------:R-:W-:-:S03]  /*2bb10*/  PRMT R170, R242, 0x5410, R13 ;  /* 0x00005410f2aa7816 */ /* 0x000fc6000000000d */
[----:B------:R-:W4:Y:S02]  /*2bb20*/  LDS.128 R172, [R252] ;  /* 0x00000000fcac7984 */ /* 0x000f240000000c00 */
[----:B------:R-:W-:Y:S01]  /*2bb30*/  BAR.SYNC.DEFER_BLOCKING 0x0 ;  /* 0x0000000000007b1d */ /* 0x000fe20000010000 */
[----:B0-----:R-:W-:-:S05]  /*2bb40*/  PRMT R6, R48, 0x7770, RZ ;  /* 0x0000777030067816 */ /* 0x001fca00000000ff */
[----:B------:R0:W-:Y:S02]  /*2bb50*/  STSM.16.M88.4 [R10], R168 ;  /* 0x000000a80a007844 */ /* 0x0001e40000000200 */
[----:B------:R-:W-:Y:S01]  /*2bb60*/  BAR.SYNC.DEFER_BLOCKING 0x0 ;  /* 0x0000000000007b1d */ /* 0x000fe20000010000 */
[----:B0-----:R-:W-:-:S05]  /*2bb70*/  PRMT R10, R48, 0x7771, RZ ;  /* 0x00007771300a7816 */ /* 0x001fca00000000ff */
[----:B------:R-:W-:Y:S04]  /*2bb80*/  @P3 STG.E.U8 desc[UR20][R244.64], R6 ;  /* 0x00000006f4003986 */ /* 0x000fe8000c101114 */
[----:B------:R0:W-:Y:S02]  /*2bb90*/  @P6 STG.E.U8 desc[UR20][R246.64], R10 ;  /* 0x0000000af6006986 */ /* 0x0001e4000c101114 */
[C---:B0-----:R-:W-:Y:S02]  /*2bba0*/  PRMT R10, R48.reuse, 0x7772, RZ ;  /* 0x00007772300a7816 */ /* 0x041fe400000000ff */
[----:B------:R-:W-:-:S03]  /*2bbb0*/  PRMT R48, R48, 0x7773, RZ ;  /* 0x0000777330307816 */ /* 0x000fc600000000ff */
[----:B------:R0:W-:Y:S04]  /*2bbc0*/  @P2 STG.E.U8 desc[UR20][R248.64], R10 ;  /* 0x0000000af8002986 */ /* 0x0001e8000c101114 */
[----:B---3--:R-:W-:Y:S01]  /*2bbd0*/  @P1 STG.E.U8 desc[UR20][R250.64], R48 ;  /* 0x00000030fa001986 */ /* 0x008fe2000c101114 */
[----:B0-----:R-:W-:-:S05]  /*2bbe0*/  PRMT R10, R49, 0x7770, RZ ;  /* 0x00007770310a7816 */ /* 0x001fca00000000ff */
[----:B--2---:R0:W-:Y:S02]  /*2bbf0*/  @P0 STG.E.U8 desc[UR20][R14.64], R10 ;  /* 0x0000000a0e000986 */ /* 0x0041e4000c101114 */
[----:B0-----:R-:W-:-:S05]  /*2bc00*/  PRMT R10, R49, 0x7771, RZ ;  /* 0x00007771310a7816 */ /* 0x001fca00000000ff */
[----:B------:R0:W-:Y:S04]  /*2bc10*/  @P5 STG.E.U8 desc[UR20][R8.64], R10 ;  /* 0x0000000a08005986 */ /* 0x0001e8000c101114 */
[----:B0-----:R-:W2:Y:S04]  /*2bc20*/  LDL.LU.64 R8, [R1+0xe28] ;  /* 0x000e280001087983 */ /* 0x001ea80000300a00 */
[----:B------:R-:W3:Y:S04]  /*2bc30*/  LDL.LU.64 R14, [R1+0xe20] ;  /* 0x000e2000010e7983 */ /* 0x000ee80000300a00 */
[----:B------:R-:W4:Y:S04]  /*2bc40*/  LDL.LU.64 R12, [R1+0xe18] ;  /* 0x000e1800010c7983 */ /* 0x000f280000300a00 */
[----:B------:R-:W4:Y:S04]  /*2bc50*/  LDL.LU.64 R242, [R1+0xe10] ;  /* 0x000e100001f27983 */ /* 0x000f280000300a00 */
[----:B------:R-:W4:Y:S04]  /*2bc60*/  LDL.LU.64 R244, [R1+0xe08] ;  /* 0x000e080001f47983 */ /* 0x000f280000300a00 */
[----:B------:R-:W4:Y:S04]  /*2bc70*/  LDL.LU.64 R246, [R1+0xe00] ;  /* 0x000e000001f67983 */ /* 0x000f280000300a00 */
[----:B------:R-:W4:Y:S01]  /*2bc80*/  LDL.LU.64 R248, [R1+0xdf8] ;  /* 0x000df80001f87983 */ /* 0x000f220000300a00 */
[----:B------:R-:W-:-:S13]  /*2bc90*/  LOP3.LUT P4, RZ, R18, 0x10000000, RZ, 0xc0, !PT ;  /* 0x1000000012ff7812 */ /* 0x000fda000788c0ff */
[----:B------:R-:W-:Y:S02]  /*2bca0*/  @P4 LOP3.LUT R4, R4, 0x80, RZ, 0xfc, !PT ;  /* 0x0000008004044812 */ /* 0x000fe400078efcff */
[----:B------:R-:W-:Y:S02]  /*2bcb0*/  LOP3.LUT P4, RZ, R18, 0x40000000, RZ, 0xc0, !PT ;  /* 0x4000000012ff7812 */ /* 0x000fe4000788c0ff */
[----:B------:R-:W-:-:S11]  /*2bcc0*/  LOP3.LUT R4, R4, 0xfffffeff, RZ, 0xc0, !PT ;  /* 0xfffffeff04047812 */ /* 0x000fd600078ec0ff */
[----:B------:R-:W-:Y:S02]  /*2bcd0*/  @P4 LOP3.LUT R4, R4, 0x100, RZ, 0xfc, !PT ;  /* 0x0000010004044812 */ /* 0x000fe400078efcff */
[----:B------:R-:W-:Y:S02]  /*2bce0*/  LOP3.LUT P4, RZ, R18, 0x80000000, RZ, 0xc0, !PT ;  /* 0x8000000012ff7812 */ /* 0x000fe4000788c0ff */
[----:B------:R-:W-:Y:S02]  /*2bcf0*/  LOP3.LUT R4, R4, 0xfffffdff, RZ, 0xc0, !PT ;  /* 0xfffffdff04047812 */ /* 0x000fe400078ec0ff */
[----:B------:R-:W-:-:S09]  /*2bd00*/  LOP3.LUT P2, RZ, R17, 0x80000, RZ, 0xc0, !PT ;  /* 0x0008000011ff7812 */ /* 0x000fd2000784c0ff */
[----:B------:R-:W-:Y:S02]  /*2bd10*/  @P4 LOP3.LUT R4, R4, 0x200, RZ, 0xfc, !PT ;  /* 0x0000020004044812 */ /* 0x000fe400078efcff */
[----:B------:R-:W-:Y:S02]  /*2bd20*/  LOP3.LUT P4, RZ, R17, 0x2, RZ, 0xc0, !PT ;  /* 0x0000000211ff7812 */ /* 0x000fe4000788c0ff */
[----:B------:R-:W-:Y:S02]  /*2bd30*/  LOP3.LUT R4, R4, 0xfffffbff, RZ, 0xc0, !PT ;  /* 0xfffffbff04047812 */ /* 0x000fe400078ec0ff */
[----:B------:R-:W-:Y:S02]  /*2bd40*/  PRMT R10, R49, 0x7772, RZ ;  /* 0x00007772310a7816 */ /* 0x000fe400000000ff */
[----:B------:R-:W-:-:S07]  /*2bd50*/  LOP3.LUT P1, RZ, R17, 0x20000, RZ, 0xc0, !PT ;  /* 0x0002000011ff7812 */ /* 0x000fce000782c0ff */
[----:B------:R-:W-:Y:S02]  /*2bd60*/  @P4 LOP3.LUT R4, R4, 0x400, RZ, 0xfc, !PT ;  /* 0x0000040004044812 */ /* 0x000fe400078efcff */
[----:B------:R-:W-:Y:S02]  /*2bd70*/  LOP3.LUT P4, RZ, R17, 0x10, RZ, 0xc0, !PT ;  /* 0x0000001011ff7812 */ /* 0x000fe4000788c0ff */
[----:B------:R-:W-:Y:S02]  /*2bd80*/  LOP3.LUT R4, R4, 0xfffff7ff, RZ, 0xc0, !PT ;  /* 0xfffff7ff04047812 */ /* 0x000fe400078ec0ff */
[----:B------:R-:W-:-:S09]  /*2bd90*/  PRMT R49, R49, 0x7773, RZ ;  /* 0x0000777331317816 */ /* 0x000fd200000000ff */
[----:B------:R-:W-:Y:S02]  /*2bda0*/  @P4 LOP3.LUT R4, R4, 0x800, RZ, 0xfc, !PT ;  /* 0x0000080004044812 */ /* 0x000fe400078efcff */
[----:B------:R-:W-:Y:S02]  /*2bdb0*/  LOP3.LUT P4, RZ, R17, 0x40, RZ, 0xc0, !PT ;  /* 0x0000004011ff7812 */ /* 0x000fe4000788c0ff */
[----:B------:R-:W-:-:S11]  /*2bdc0*/  LOP3.LUT R4, R4, 0xffffefff, RZ, 0xc0, !PT ;  /* 0xffffefff04047812 */ /* 0x000fd600078ec0ff */
[----:B------:R-:W-:Y:S02]  /*2bdd0*/  @P4 LOP3.LUT R4, R4, 0x1000, RZ, 0xfc, !PT ;  /* 0x0000100004044812 */ /* 0x000fe400078efcff */
[C---:B------:R-:W-:Y:S02]  /*2bde0*/  LOP3.LUT P4, RZ, R17.reuse, 0x80, RZ, 0xc0, !PT ;  /* 0x0000008011ff7812 */ /* 0x040fe4000788c0ff */
[----:B------:R-:W-:Y:S02]  /*2bdf0*/  LOP3.LUT R4, R4, 0xffffdfff, RZ, 0xc0, !PT ;  /* 0xffffdfff04047812 */ /* 0x000fe400078ec0ff */
[----:B------:R-:W-:-:S09]  /*2be00*/  LOP3.LUT P0, RZ, R17, 0x8000, RZ, 0xc0, !PT ;  /* 0x0000800011ff7812 */ /* 0x000fd2000780c0ff */
[----:B------:R-:W-:Y:S02]  /*2be10*/  @P4 LOP3.LUT R4, R4, 0x2000, RZ, 0xfc, !PT ;  /* 0x0000200004044812 */ /* 0x000fe400078efcff */
[C---:B------:R-:W-:Y:S02]  /*2be20*/  LOP3.LUT P4, RZ, R17.reuse, 0x200, RZ, 0xc0, !PT ;  /* 0x0000020011ff7812 */ /* 0x040fe4000788c0ff */
[----:B------:R-:W-:Y:S02]  /*2be30*/  LOP3.LUT P5, RZ, R17, 0x4000, RZ, 0xc0, !PT ;  /* 0x0000400011ff7812 */ /* 0x000fe400078ac0ff */
[----:B------:R-:W-:-:S09]  /*2be40*/  LOP3.LUT R4, R4, 0xffffbfff, RZ, 0xc0, !PT ;  /* 0xffffbfff04047812 */ /* 0x000fd200078ec0ff */
[----:B------:R-:W-:Y:S02]  /*2be50*/  @P4 LOP3.LUT R4, R4, 0x4000, RZ, 0xfc, !PT ;  /* 0x0000400004044812 */ /* 0x000fe400078efcff */
[----:B------:R-:W-:Y:S01]  /*2be60*/  LOP3.LUT P4, RZ, R17, 0x1000, RZ, 0xc0, !PT ;  /* 0x0000100011ff7812 */ /* 0x000fe2000788c0ff */
[----:B--2---:R0:W-:Y:S04]  /*2be70*/  @P2 STG.E.U8 desc[UR20][R8.64], R10 ;  /* 0x0000000a08002986 */ /* 0x0041e8000c101114 */
[----:B0-----:R-:W2:Y:S04]  /*2be80*/  LDL.LU.64 R8, [R1+0xdf0] ;  /* 0x000df00001087983 */ /* 0x001ea80000300a00 */
[----:B---3--:R0:W-:Y:S04]  /*2be90*/  @P1 STG.E.U8 desc[UR20][R14.64], R49 ;  /* 0x000000310e001986 */ /* 0x0081e8000c101114 */
[----:B0-----:R-:W3:Y:S04]  /*2bea0*/  LDL.LU.64 R14, [R1+0xde8] ;  /* 0x000de800010e7983 */ /* 0x001ee80000300a00 */
[----:B------:R-:W3:Y:S04]  /*2beb0*/  LDL.LU.64 R250, [R1+0xde0] ;  /* 0x000de00001fa7983 */ /* 0x000ee80000300a00 */
[----:B------:R-:W3:Y:S01]  /*2bec0*/  LDL.LU.64 R48, [R1+0xdd8] ;  /* 0x000dd80001307983 */ /* 0x000ee20000300a00 */
[----:B------:R-:W-:-:S03]  /*2bed0*/  PRMT R10, R50, 0x7770, RZ ;  /* 0x00007770320a7816 */ /* 0x000fc600000000ff */
[----:B------:R-:W3:Y:S04]  /*2bee0*/  LDL.LU.64 R168, [R1+0xdd0] ;  /* 0x000dd00001a87983 */ /* 0x000ee80000300a00 */
[----:B----4-:R0:W-:Y:S04]  /*2bef0*/  @P0 STG.E.U8 desc[UR20][R12.64], R10 ;  /* 0x0000000a0c000986 */ /* 0x0101e8000c101114 */
[----:B------:R-:W4:Y:S04]  /*2bf00*/  LDL.LU.64 R170, [R1+0xdc8] ;  /* 0x000dc80001aa7983 */ /* 0x000f280000300a00 */
[----:B------:R-:W4:Y:S01]  /*2bf10*/  LDL.LU.64 R6, [R1+0xdc0] ;  /* 0x000dc00001067983 */ /* 0x000f220000300a00 */
[----:B0-----:R-:W-:-:S03]  /*2bf20*/  PRMT R10, R50, 0x7771, RZ ;  /* 0x00007771320a7816 */ /* 0x001fc600000000ff */
[----:B------:R-:W4:Y:S04]  /*2bf30*/  LDL.LU.64 R12, [R1+0xdb8] ;  /* 0x000db800010c7983 */ /* 0x000f280000300a00 */
[----:B------:R0:W-:Y:S02]  /*2bf40*/  @P5 STG.E.U8 desc[UR20][R242.64], R10 ;  /* 0x0000000af2005986 */ /* 0x0001e4000c101114 */
[----:B0-----:R-:W-:Y:S02]  /*2bf50*/  PRMT R10, R50, 0x7772, RZ ;  /* 0x00007772320a7816 */ /* 0x001fe400000000ff */
[----:B------:R-:W4:Y:S04]  /*2bf60*/  LDL.LU.64 R242, [R1+0xdb0] ;  /* 0x000db00001f27983 */ /* 0x000f280000300a00 */
[----:B------:R0:W-:Y:S01]  /*2bf70*/  @P4 STG.E.U8 desc[UR20][R244.64], R10 ;  /* 0x0000000af4004986 */ /* 0x0001e2000c101114 */
[----:B------:R-:W-:-:S02]  /*2bf80*/  LOP3.LUT P4, RZ, R4, 0x4000, RZ, 0xc0, !PT ;  /* 0x0000400004ff7812 */ /* 0x000fc4000788c0ff */
[----:B------:R-:W-:Y:S01]  /*2bf90*/  PRMT R50, R50, 0x7773, RZ ;  /* 0x0000777332327816 */ /* 0x000fe200000000ff */
[----:B0-----:R-:W4:Y:S10]  /*2bfa0*/  LDL.LU.64 R244, [R1+0xda8] ;  /* 0x000da80001f47983 */ /* 0x001f340000300a00 */
[----:B------:R0:W-:Y:S01]  /*2bfb0*/  @P4 STG.E.U8 desc[UR20][R246.64], R50 ;  /* 0x00000032f6004986 */ /* 0x0001e2000c101114 */
[----:B------:R-:W-:-:S02]  /*2bfc0*/  LOP3.LUT P4, RZ, R4, 0x2000, RZ, 0xc0, !PT ;  /* 0x0000200004ff7812 */ /* 0x000fc4000788c0ff */
[----:B------:R-:W-:Y:S01]  /*2bfd0*/  PRMT R10, R51, 0x7770, RZ ;  /* 0x00007770330a7816 */ /* 0x000fe200000000ff */
[----:B0-----:R-:W4:Y:S10]  /*2bfe0*/  LDL.LU.64 R246, [R1+0xda0] ;  /* 0x000da00001f67983 */ /* 0x001f340000300a00 */
[----:B------:R0:W-:Y:S04]  /*2bff0*/  @P4 STG.E.U8 desc[UR20][R248.64], R10 ;  /* 0x0000000af8004986 */ /* 0x0001e8000c101114 */
[----:B0-----:R-:W4:Y:S01]  /*2c000*/  LDL.LU.64 R248, [R1+0xd98] ;  /* 0x000d980001f87983 */ /* 0x001f220000300a00 */
[----:B------:R-:W-:-:S02]  /*2c010*/  LOP3.LUT P4, RZ, R4, 0x1000, RZ, 0xc0, !PT ;  /* 0x0000100004ff7812 */ /* 0x000fc4000788c0ff */
[----:B------:R-:W-:Y:S02]  /*2c020*/  PRMT R10, R51, 0x7771, RZ ;  /* 0x00007771330a7816 */ /* 0x000fe400000000ff */
[C---:B------:R-:W-:Y:S02]  /*2c030*/  LOP3.LUT P3, RZ, R18.reuse, 0x2000000, RZ, 0xc0, !PT ;  /* 0x0200000012ff7812 */ /* 0x040fe4000786c0ff */
[C---:B------:R-:W-:Y:S02]  /*2c040*/  LOP3.LUT P6, RZ, R18.reuse, 0x800000, RZ, 0xc0, !PT ;  /* 0x0080000012ff7812 */ /* 0x040fe400078cc0ff */
[C---:B------:R-:W-:Y:S02]  /*2c050*/  LOP3.LUT P2, RZ, R18.reuse, 0x400000, RZ, 0xc0, !PT ;  /* 0x0040000012ff7812 */ /* 0x040fe4000784c0ff */
[C---:B------:R-:W-:Y:S02]  /*2c060*/  LOP3.LUT P1, RZ, R18.reuse, 0x100000, RZ, 0xc0, !PT ;  /* 0x0010000012ff7812 */ /* 0x040fe4000782c0ff */
[----:B------:R-:W-:-:S02]  /*2c070*/  LOP3.LUT P0, RZ, R18, 0x20000, RZ, 0xc0, !PT ;  /* 0x0002000012ff7812 */ /* 0x000fc4000780c0ff */
[----:B------:R-:W-:Y:S01]  /*2c080*/  LOP3.LUT P5, RZ, R18, 0x8000, RZ, 0xc0, !PT ;  /* 0x0000800012ff7812 */ /* 0x000fe200078ac0ff */
[----:B--2---:R0:W-:Y:S01]  /*2c090*/  @P4 STG.E.U8 desc[UR20][R8.64], R10 ;  /* 0x0000000a08004986 */ /* 0x0041e2000c101114 */
[C---:B------:R-:W-:Y:S02]  /*2c0a0*/  LOP3.LUT P4, RZ, R4.reuse, 0x800, RZ, 0xc0, !PT ;  /* 0x0000080004ff7812 */ /* 0x040fe4000788c0ff */
[----:B0-----:R-:W-:Y:S01]  /*2c0b0*/  PRMT R10, R51, 0x7772, RZ ;  /* 0x00007772330a7816 */ /* 0x001fe200000000ff */
[----:B------:R-:W2:Y:S10]  /*2c0c0*/  LDL.LU.64 R8, [R1+0x1440] ;  /* 0x0014400001087983 */ /* 0x000eb40000300a00 */
[----:B---3--:R0:W-:Y:S01]  /*2c0d0*/  @P4 STG.E.U8 desc[UR20][R14.64], R10 ;  /* 0x0000000a0e004986 */ /* 0x0081e2000c101114 */
[----:B------:R-:W-:-:S02]  /*2c0e0*/  LOP3.LUT P4, RZ, R4, 0x400, RZ, 0xc0, !PT ;  /* 0x0000040004ff7812 */ /* 0x000fc4000788c0ff */
[----:B------:R-:W-:Y:S02]  /*2c0f0*/  PRMT R51, R51, 0x7773, RZ ;  /* 0x0000777333337816 */ /* 0x000fe400000000ff */
[----:B0-----:R-:W-:Y:S01]  /*2c100*/  PRMT R10, R52, 0x7770, RZ ;  /* 0x00007770340a7816 */ /* 0x001fe200000000ff */
[----:B------:R-:W3:Y:S08]  /*2c110*/  LDL.LU.64 R14, [R1+0x1438] ;  /* 0x00143800010e7983 */ /* 0x000ef00000300a00 */
[----:B------:R0:W-:Y:S01]  /*2c120*/  @P4 STG.E.U8 desc[UR20][R250.64], R51 ;  /* 0x00000033fa004986 */ /* 0x0001e2000c101114 */
[----:B------:R-:W-:-:S03]  /*2c130*/  LOP3.LUT P4, RZ, R4, 0x200, RZ, 0xc0, !PT ;  /* 0x0000020004ff7812 */ /* 0x000fc6000788c0ff */
[----:B0-----:R-:W3:Y:S10]  /*2c140*/  LDL.LU.64 R250, [R1+0x1430] ;  /* 0x0014300001fa7983 */ /* 0x001ef40000300a00 */
[----:B------:R0:W-:Y:S01]  /*2c150*/  @P4 STG.E.U8 desc[UR20][R48.64], R10 ;  /* 0x0000000a30004986 */ /* 0x0001e2000c101114 */
[----:B------:R-:W-:-:S02]  /*2c160*/  LOP3.LUT P4, RZ, R4, 0x100, RZ, 0xc0, !PT ;  /* 0x0000010004ff7812 */ /* 0x000fc4000788c0ff */
[----:B0-----:R-:W-:-:S11]  /*2c170*/  PRMT R10, R52, 0x7771, RZ ;  /* 0x00007771340a7816 */ /* 0x001fd600000000ff */
[----:B------:R0:W-:Y:S01]  /*2c180*/  @P4 STG.E.U8 desc[UR20][R168.64], R10 ;  /* 0x0000000aa8004986 */ /* 0x0001e2000c101114 */
[----:B------:R-:W-:Y:S02]  /*2c190*/  LOP3.LUT P4, RZ, R4, 0x80, RZ, 0xc0, !PT ;  /* 0x0000008004ff7812 */ /* 0x000fe4000788c0ff */
[C---:B0-----:R-:W-:Y:S02]  /*2c1a0*/  PRMT R10, R52.reuse, 0x7772, RZ ;  /* 0x00007772340a7816 */ /* 0x041fe400000000ff */
[----:B------:R-:W-:-:S09]  /*2c1b0*/  PRMT R52, R52, 0x7773, RZ ;  /* 0x0000777334347816 */ /* 0x000fd200000000ff */
[----:B----4-:R0:W-:Y:S04]  /*2c1c0*/  @P4 STG.E.U8 desc[UR20][R170.64], R10 ;  /* 0x0000000aaa004986 */ /* 0x0101e8000c101114 */
[----:B------:R-:W-:Y:S01]  /*2c1d0*/  @P3 STG.E.U8 desc[UR20][R6.64], R52 ;  /* 0x0000003406003986 */ /* 0x000fe2000c101114 */
[----:B0-----:R-:W-:-:S05]  /*2c1e0*/  PRMT R10, R53, 0x7770, RZ ;  /* 0x00007770350a7816 */ /* 0x001fca00000000ff */
[----:B------:R0:W-:Y:S02]  /*2c1f0*/  @P6 STG.E.U8 desc[UR20][R12.64], R10 ;  /* 0x0000000a0c006986 */ /* 0x0001e4000c101114 */
[----:B0-----:R-:W-:-:S05]  /*2c200*/  PRMT R10, R53, 0x7771, RZ ;  /* 0x00007771350a7816 */ /* 0x001fca00000000ff */
[----:B------:R0:W-:Y:S02]  /*2c210*/  @P2 STG.E.U8 desc[UR20][R242.64], R10 ;  /* 0x0000000af2002986 */ /* 0x0001e4000c101114 */
[C---:B0-----:R-:W-:Y:S02]  /*2c220*/  PRMT R10, R53.reuse, 0x7772, RZ ;  /* 0x00007772350a7816 */ /* 0x041fe400000000ff */
[----:B------:R-:W-:-:S03]  /*2c230*/  PRMT R53, R53, 0x7773, RZ ;  /* 0x0000777335357816 */ /* 0x000fc600000000ff */
[----:B------:R0:W-:Y:S04]  /*2c240*/  @P1 STG.E.U8 desc[UR20][R244.64], R10 ;  /* 0x0000000af4001986 */ /* 0x0001e8000c101114 */
[----:B------:R-:W-:Y:S01]  /*2c250*/  @P0 STG.E.U8 desc[UR20][R246.64], R53 ;  /* 0x00000035f6000986 */ /* 0x000fe2000c101114 */
[----:B0-----:R-:W-:-:S05]  /*2c260*/  PRMT R10, R54, 0x7770, RZ ;  /* 0x00007770360a7816 */ /* 0x001fca00000000ff */
[----:B------:R0:W-:Y:S04]  /*2c270*/  @P5 STG.E.U8 desc[UR20][R248.64], R10 ;  /* 0x0000000af8005986 */ /* 0x0001e8000c101114 */
[----:B0-----:R-:W4:Y:S04]  /*2c280*/  LDL.LU.64 R248, [R1+0xd90] ;  /* 0x000d900001f87983 */ /* 0x001f280000300a00 */
[----:B------:R-:W2:Y:S04]  /*2c290*/  LDL.LU.64 R246, [R1+0xd88] ;  /* 0x000d880001f67983 */ /* 0x000ea80000300a00 */
[----:B------:R-:W3:Y:S04]  /*2c2a0*/  LDL.LU.64 R170, [R1+0xd80] ;  /* 0x000d800001aa7983 */ /* 0x000ee80000300a00 */
[----:B------:R-:W3:Y:S04]  /*2c2b0*/  LDL.LU.64 R6, [R1+0xd78] ;  /* 0x000d780001067983 */ /* 0x000ee80000300a00 */
[----:B------:R-:W3:Y:S04]  /*2c2c0*/  LDL.LU.64 R12, [R1+0xd70] ;  /* 0x000d7000010c7983 */ /* 0x000ee80000300a00 */
[----:B------:R-:W3:Y:S04]  /*2c2d0*/  LDL.LU.64 R242, [R1+0xd68] ;  /* 0x000d680001f27983 */ /* 0x000ee80000300a00 */
[----:B------:R-:W3:Y:S01]  /*2c2e0*/  LDL.LU.64 R244, [R1+0xd60] ;  /* 0x000d600001f47983 */ /* 0x000ee20000300a00 */
[----:B------:R-:W-:-:S02]  /*2c2f0*/  LOP3.LUT P4, RZ, R190, 0x400000, RZ, 0xc0, !PT ;  /* 0x00400000beff7812 */ /* 0x000fc4000788c0ff */
[----:B------:R-:W-:-:S11]  /*2c300*/  LOP3.LUT R4, R4, 0xfffffffe, RZ, 0xc0, !PT ;  /* 0xfffffffe04047812 */ /* 0x000fd600078ec0ff */
[----:B------:R-:W-:Y:S02]  /*2c310*/  @P4 LOP3.LUT R19, R19, 0x80000000, RZ, 0xfc, !PT ;  /* 0x8000000013134812 */ /* 0x000fe400078efcff */
[----:B------:R-:W-:-:S13]  /*2c320*/  LOP3.LUT P4, RZ, R190, 0x800000, RZ, 0xc0, !PT ;  /* 0x00800000beff7812 */ /* 0x000fda000788c0ff */
[----:B------:R-:W-:Y:S02]  /*2c330*/  @P4 LOP3.LUT R4, R4, 0x1, RZ, 0xfc, !PT ;  /* 0x0000000104044812 */ /* 0x000fe400078efcff */
[----:B------:R-:W-:Y:S02]  /*2c340*/  LOP3.LUT P4, RZ, R190, 0x2000000, RZ, 0xc0, !PT ;  /* 0x02000000beff7812 */ /* 0x000fe4000788c0ff */
[----:B------:R-:W-:-:S11]  /*2c350*/  LOP3.LUT R4, R4, 0xfffffffd, RZ, 0xc0, !PT ;  /* 0xfffffffd04047812 */ /* 0x000fd600078ec0ff */
        /* <DEDUP_REMOVED lines=11> */
[----:B------:R-:W-:Y:S02]  /*2c410*/  LOP3.LUT R4, R4, 0xffffffdf, RZ, 0xc0, !PT ;  /* 0xffffffdf04047812 */ /* 0x000fe400078ec0ff */
[C---:B------:R-:W-:Y:S02]  /*2c420*/  LOP3.LUT P2, RZ, R18.reuse, 0x4000, RZ, 0xc0, !PT ;  /* 0x0000400012ff7812 */ /* 0x040fe4000784c0ff */
[----:B------:R-:W-:Y:S02]  /*2c430*/  LOP3.LUT P1, RZ, R18, 0x1000, RZ, 0xc0, !PT ;  /* 0x0000100012ff7812 */ /* 0x000fe4000782c0ff */
[----:B------:R-:W-:-:S05]  /*2c440*/  PRMT R10, R54, 0x7771, RZ ;  /* 0x00007771360a7816 */ /* 0x000fca00000000ff */
[----:B------:R-:W-:Y:S02]  /*2c450*/  @P4 LOP3.LUT R4, R4, 0x20, RZ, 0xfc, !PT ;  /* 0x0000002004044812 */ /* 0x000fe400078efcff */
[C---:B------:R-:W-:Y:S02]  /*2c460*/  LOP3.LUT P4, RZ, R18.reuse, 0x10, RZ, 0xc0, !PT ;  /* 0x0000001012ff7812 */ /* 0x040fe4000788c0ff */
[C---:B------:R-:W-:Y:S02]  /*2c470*/  LOP3.LUT P0, RZ, R18.reuse, 0x200, RZ, 0xc0, !PT ;  /* 0x0000020012ff7812 */ /* 0x040fe4000780c0ff */
[----:B------:R-:W-:Y:S02]  /*2c480*/  LOP3.LUT P5, RZ, R18, 0x80, RZ, 0xc0, !PT ;  /* 0x0000008012ff7812 */ /* 0x000fe400078ac0ff */
[----:B------:R-:W-:-:S07]  /*2c490*/  LOP3.LUT R4, R4, 0xffffffbf, RZ, 0xc0, !PT ;  /* 0xffffffbf04047812 */ /* 0x000fce00078ec0ff */
[----:B------:R-:W-:Y:S02]  /*2c4a0*/  @P4 LOP3.LUT R4, R4, 0x40, RZ, 0xfc, !PT ;  /* 0x0000004004044812 */ /* 0x000fe400078efcff */
[----:B------:R-:W-:Y:S01]  /*2c4b0*/  LOP3.LUT P4, RZ, R18, 0x40, RZ, 0xc0, !PT ;  /* 0x0000004012ff7812 */ /* 0x000fe2000788c0ff */
[----:B----4-:R0:W-:Y:S02]  /*2c4c0*/  @P2 STG.E.U8 desc[UR20][R248.64], R10 ;  /* 0x0000000af8002986 */ /* 0x0101e4000c101114 */
[C---:B0-----:R-:W-:Y:S02]  /*2c4d0*/  PRMT R10, R54.reuse, 0x7772, RZ ;  /* 0x00007772360a7816 */ /* 0x041fe400000000ff */
[----:B------:R-:W4:Y:S01]  /*2c4e0*/  LDL.LU.64 R248, [R1+0xd58] ;  /* 0x000d580001f87983 */ /* 0x000f220000300a00 */
[----:B------:R-:W-:-:S03]  /*2c4f0*/  PRMT R54, R54, 0x7773, RZ ;  /* 0x0000777336367816 */ /* 0x000fc600000000ff */
[----:B--2---:R0:W-:Y:S04]  /*2c500*/  @P1 STG.E.U8 desc[UR20][R246.64], R10 ;  /* 0x0000000af6001986 */ /* 0x0041e8000c101114 */
[----:B---3--:R-:W-:Y:S01]  /*2c510*/  @P0 STG.E.U8 desc[UR20][R170.64], R54 ;  /* 0x00000036aa000986 */ /* 0x008fe2000c101114 */
[----:B0-----:R-:W-:-:S03]  /*2c520*/  PRMT R10, R55, 0x7770, RZ ;  /* 0x00007770370a7816 */ /* 0x001fc600000000ff */
[----:B------:R-:W2:Y:S04]  /*2c530*/  LDL.LU.64 R246, [R1+0xd50] ;  /* 0x000d500001f67983 */ /* 0x000ea80000300a00 */
[----:B------:R0:W-:Y:S04]  /*2c540*/  @P5 STG.E.U8 desc[UR20][R6.64], R10 ;  /* 0x0000000a06005986 */ /* 0x0001e8000c101114 */
[----:B------:R-:W3:Y:S04]  /*2c550*/  LDL.LU.64 R52, [R1+0xd40] ;  /* 0x000d400001347983 */ /* 0x000ee80000300a00 */
[----:B------:R-:W3:Y:S01]  /*2c560*/  LDL.LU.64 R50, [R1+0xd38] ;  /* 0x000d380001327983 */ /* 0x000ee20000300a00 */
[----:B0-----:R-:W-:-:S03]  /*2c570*/  PRMT R10, R55, 0x7771, RZ ;  /* 0x00007771370a7816 */ /* 0x001fc600000000ff */
[----:B------:R-:W3:Y:S04]  /*2c580*/  LDL.LU.64 R48, [R1+0xd30] ;  /* 0x000d300001307983 */ /* 0x000ee80000300a00 */
[----:B------:R0:W-:Y:S01]  /*2c590*/  @P4 STG.E.U8 desc[UR20][R12.64], R10 ;  /* 0x0000000a0c004986 */ /* 0x0001e2000c101114 */
[----:B------:R-:W-:-:S03]  /*2c5a0*/  LOP3.LUT P4, RZ, R4, 0x40, RZ, 0xc0, !PT ;  /* 0x0000004004ff7812 */ /* 0x000fc6000788c0ff */
[----:B------:R-:W3:Y:S04]  /*2c5b0*/  LDL.LU.64 R168, [R1+0xd28] ;  /* 0x000d280001a87983 */ /* 0x000ee80000300a00 */
[----:B------:R-:W3:Y:S01]  /*2c5c0*/  LDL.LU.64 R170, [R1+0xd20] ;  /* 0x000d200001aa7983 */ /* 0x000ee20000300a00 */
[----:B0-----:R-:W-:-:S03]  /*2c5d0*/  PRMT R10, R55, 0x7772, RZ ;  /* 0x00007772370a7816 */ /* 0x001fc600000000ff */
[----:B------:R-:W3:Y:S04]  /*2c5e0*/  LDL.LU.64 R6, [R1+0xd18] ;  /* 0x000d180001067983 */ /* 0x000ee80000300a00 */
[----:B------:R0:W-:Y:S01]  /*2c5f0*/  @P4 STG.E.U8 desc[UR20][R242.64], R10 ;  /* 0x0000000af2004986 */ /* 0x0001e2000c101114 */
[C---:B------:R-:W-:Y:S02]  /*2c600*/  LOP3.LUT P4, RZ, R4.reuse, 0x20, RZ, 0xc0, !PT ;  /* 0x0000002004ff7812 */ /* 0x040fe4000788c0ff */
[----:B------:R-:W-:Y:S01]  /*2c610*/  PRMT R55, R55, 0x7773, RZ ;  /* 0x0000777337377816 */ /* 0x000fe200000000ff */
[----:B------:R-:W3:Y:S04]  /*2c620*/  LDL.LU.64 R12, [R1+0xd10] ;  /* 0x000d1000010c7983 */ /* 0x000ee80000300a00 */
[----:B0-----:R-:W3:Y:S06]  /*2c630*/  LDL.LU.64 R242, [R1+0xd08] ;  /* 0x000d080001f27983 */ /* 0x001eec0000300a00 */
[----:B------:R0:W-:Y:S04]  /*2c640*/  @P4 STG.E.U8 desc[UR20][R244.64], R55 ;  /* 0x00000037f4004986 */ /* 0x0001e8000c101114 */
[----:B0-----:R-:W3:Y:S04]  /*2c650*/  LDL.LU.64 R54, [R1+0xd48] ;  /* 0x000d480001367983 */ /* 0x001ee80000300a00 */
[----:B------:R-:W3:Y:S01]  /*2c660*/  LDL.LU.64 R244, [R1+0xd00] ;  /* 0x000d000001f47983 */ /* 0x000ee20000300a00 */
        /* <DEDUP_REMOVED lines=8> */
[----:B----4-:R0:W-:Y:S01]  /*2c6f0*/  @P4 STG.E.U8 desc[UR20][R248.64], R10 ;  /* 0x0000000af8004986 */ /* 0x0101e2000c101114 */
[----:B------:R-:W-:Y:S02]  /*2c700*/  LOP3.LUT P4, RZ, R4, 0x8, RZ, 0xc0, !PT ;  /* 0x0000000804ff7812 */ /* 0x000fe4000788c0ff */
[----:B0-----:R-:W-:Y:S01]  /*2c710*/  PRMT R10, R56, 0x7771, RZ ;  /* 0x00007771380a7816 */ /* 0x001fe200000000ff */
[----:B------:R-:W4:Y:S10]  /*2c720*/  LDL.LU.64 R248, [R1+0x1428] ;  /* 0x0014280001f87983 */ /* 0x000f340000300a00 */
[----:B--2---:R0:W-:Y:S01]  /*2c730*/  @P4 STG.E.U8 desc[UR20][R246.64], R10 ;  /* 0x0000000af6004986 */ /* 0x0041e2000c101114 */
[----:B------:R-:W-:-:S02]  /*2c740*/  LOP3.LUT P4, RZ, R4, 0x4, RZ, 0xc0, !PT ;  /* 0x0000000404ff7812 */ /* 0x000fc4000788c0ff */
[C---:B0-----:R-:W-:Y:S01]  /*2c750*/  PRMT R10, R56.reuse, 0x7772, RZ ;  /* 0x00007772380a7816 */ /* 0x041fe200000000ff */
[----:B------:R-:W2:Y:S01]  /*2c760*/  LDL.LU.64 R246, [R1+0x1420] ;  /* 0x0014200001f67983 */ /* 0x000ea20000300a00 */
[----:B------:R-:W-:-:S09]  /*2c770*/  PRMT R56, R56, 0x7773, RZ ;  /* 0x0000777338387816 */ /* 0x000fd200000000ff */
[----:B---3--:R-:W-:Y:S01]  /*2c780*/  @P4 STG.E.U8 desc[UR20][R54.64], R10 ;  /* 0x0000000a36004986 */ /* 0x008fe2000c101114 */
[----:B------:R-:W-:-:S13]  /*2c790*/  LOP3.LUT P4, RZ, R4, 0x2, RZ, 0xc0, !PT ;  /* 0x0000000204ff7812 */ /* 0x000fda000788c0ff */
[----:B------:R-:W-:Y:S01]  /*2c7a0*/  @P4 STG.E.U8 desc[UR20][R52.64], R56 ;  /* 0x0000003834004986 */ /* 0x000fe2000c101114 */
[----:B------:R-:W-:Y:S02]  /*2c7b0*/  LOP3.LUT P4, RZ, R4, 0x1, RZ, 0xc0, !PT ;  /* 0x0000000104ff7812 */ /* 0x000fe4000788c0ff */
[----:B------:R-:W-:-:S11]  /*2c7c0*/  PRMT R4, R57, 0x7770, RZ ;  /* 0x0000777039047816 */ /* 0x000fd600000000ff */
[----:B------:R0:W-:Y:S01]  /*2c7d0*/  @P4 STG.E.U8 desc[UR20][R50.64], R4 ;  /* 0x0000000432004986 */ /* 0x0001e2000c101114 */
[----:B------:R-:W-:Y:S02]  /*2c7e0*/  LOP3.LUT P4, RZ, R19, 0x80000000, RZ, 0xc0, !PT ;  /* 0x8000000013ff7812 */ /* 0x000fe4000788c0ff */
[----:B0-----:R-:W-:-:S11]  /*2c7f0*/  PRMT R4, R57, 0x7771, RZ ;  /* 0x0000777139047816 */ /* 0x001fd600000000ff */
[----:B------:R0:W-:Y:S02]  /*2c800*/  @P4 STG.E.U8 desc[UR20][R48.64], R4 ;  /* 0x0000000430004986 */ /* 0x0001e4000c101114 */
[C---:B0-----:R-:W-:Y:S02]  /*2c810*/  PRMT R4, R57.reuse, 0x7772, RZ ;  /* 0x0000777239047816 */ /* 0x041fe400000000ff */
[----:B------:R-:W-:-:S03]  /*2c820*/  PRMT R57, R57, 0x7773, RZ ;  /* 0x0000777339397816 */ /* 0x000fc600000000ff */
[----:B------:R0:W-:Y:S04]  /*2c830*/  @P3 STG.E.U8 desc[UR20][R168.64], R4 ;  /* 0x00000004a8003986 */ /* 0x0001e8000c101114 */
[----:B------:R-:W-:Y:S01]  /*2c840*/  @P6 STG.E.U8 desc[UR20][R170.64], R57 ;  /* 0x00000039aa006986 */ /* 0x000fe2000c101114 */
[----:B0-----:R-:W-:-:S05]  /*2c850*/  PRMT R4, R58, 0x7770, RZ ;  /* 0x000077703a047816 */ /* 0x001fca00000000ff */
[----:B------:R0:W-:Y:S02]  /*2c860*/  @P2 STG.E.U8 desc[UR20][R6.64], R4 ;  /* 0x0000000406002986 */ /* 0x0001e4000c101114 */
[----:B0-----:R-:W-:-:S05]  /*2c870*/  PRMT R4, R58, 0x7771, RZ ;  /* 0x000077713a047816 */ /* 0x001fca00000000ff */
[----:B------:R0:W-:Y:S02]  /*2c880*/  @P1 STG.E.U8 desc[UR20][R12.64], R4 ;  /* 0x000000040c001986 */ /* 0x0001e4000c101114 */
[C---:B0-----:R-:W-:Y:S02]  /*2c890*/  PRMT R4, R58.reuse, 0x7772, RZ ;  /* 0x000077723a047816 */ /* 0x041fe400000000ff */
[----:B------:R-:W-:-:S03]  /*2c8a0*/  PRMT R58, R58, 0x7773, RZ ;  /* 0x000077733a3a7816 */ /* 0x000fc600000000ff */
[----:B------:R-:W-:Y:S04]  /*2c8b0*/  @P0 STG.E.U8 desc[UR20][R242.64], R4 ;  /* 0x00000004f2000986 */ /* 0x000fe8000c101114 */
[----:B------:R0:W-:Y:S04]  /*2c8c0*/  @P5 STG.E.U8 desc[UR20][R244.64], R58 ;  /* 0x0000003af4005986 */ /* 0x0001e8000c101114 */
[----:B0-----:R-:W3:Y:S04]  /*2c8d0*/  LDL.LU.64 R244, [R1+0xcf8] ;  /* 0x000cf80001f47983 */ /* 0x001ee80000300a00 */
[----:B------:R-:W4:Y:S04]  /*2c8e0*/  LDL.LU.64 R242, [R1+0xcf0] ;  /* 0x000cf00001f27983 */ /* 0x000f280000300a00 */
[----:B------:R-:W2:Y:S04]  /*2c8f0*/  LDL.LU.64 R48, [R1+0xce8] ;  /* 0x000ce80001307983 */ /* 0x000ea80000300a00 */
[----:B------:R-:W2:Y:S04]  /*2c900*/  LDL.LU.64 R168, [R1+0xce0] ;  /* 0x000ce00001a87983 */ /* 0x000ea80000300a00 */
[----:B------:R-:W2:Y:S04]  /*2c910*/  LDL.LU.64 R170, [R1+0xcd8] ;  /* 0x000cd80001aa7983 */ /* 0x000ea80000300a00 */
[----:B------:R-:W2:Y:S04]  /*2c920*/  LDL.LU.64 R6, [R1+0xcd0] ;  /* 0x000cd00001067983 */ /* 0x000ea80000300a00 */
[----:B------:R-:W2:Y:S01]  /*2c930*/  LDL.LU.64 R12, [R1+0xcc8] ;  /* 0x000cc800010c7983 */ /* 0x000ea20000300a00 */
[----:B------:R-:W-:-:S02]  /*2c940*/  LOP3.LUT P4, RZ, R191, 0x8000, RZ, 0xc0, !PT ;  /* 0x00008000bfff7812 */ /* 0x000fc4000788c0ff */
[----:B------:R-:W-:-:S11]  /*2c950*/  LOP3.LUT R19, R19, 0xff7fffff, RZ, 0xc0, !PT ;  /* 0xff7fffff13137812 */ /* 0x000fd600078ec0ff */
[----:B------:R-:W-:Y:S02]  /*2c960*/  @P4 LOP3.LUT R19, R19, 0x800000, RZ, 0xfc, !PT ;  /* 0x0080000013134812 */ /* 0x000fe400078efcff */
[----:B------:R-:W-:Y:S02]  /*2c970*/  LOP3.LUT P4, RZ, R191, 0x20000, RZ, 0xc0, !PT ;  /* 0x00020000bfff7812 */ /* 0x000fe4000788c0ff */
[----:B------:R-:W-:-:S11]  /*2c980*/  LOP3.LUT R19, R19, 0xfeffffff, RZ, 0xc0, !PT ;  /* 0xfeffffff13137812 */ /* 0x000fd600078ec0ff */
[----:B------:R-:W-:Y:S02]  /*2c990*/  @P4 LOP3.LUT R19, R19, 0x1000000, RZ, 0xfc, !PT ;  /* 0x0100000013134812 */ /* 0x000fe400078efcff */
[----:B------:R-:W-:Y:S02]  /*2c9a0*/  LOP3.LUT P4, RZ, R191, 0x100000, RZ, 0xc0, !PT ;  /* 0x00100000bfff7812 */ /* 0x000fe4000788c0ff */
[----:B------:R-:W-:Y:S02]  /*2c9b0*/  LOP3.LUT R19, R19, 0xfdffffff, RZ, 0xc0, !PT ;  /* 0xfdffffff13137812 */ /* 0x000fe400078ec0ff */
[----:B------:R-:W-:Y:S02]  /*2c9c0*/  LOP3.LUT P2, RZ, R190, 0x80, RZ, 0xc0, !PT ;  /* 0x00000080beff7812 */ /* 0x000fe4000784c0ff */
[----:B------:R-:W-:-:S07]  /*2c9d0*/  PRMT R4, R59, 0x7770, RZ ;  /* 0x000077703b047816 */ /* 0x000fce00000000ff */
[----:B------:R-:W-:Y:S02]  /*2c9e0*/  @P4 LOP3.LUT R19, R19, 0x2000000, RZ, 0xfc, !PT ;  /* 0x0200000013134812 */ /* 0x000fe400078efcff */
[----:B------:R-:W-:Y:S02]  /*2c9f0*/  LOP3.LUT P4, RZ, R191, 0x400000, RZ, 0xc0, !PT ;  /* 0x00400000bfff7812 */ /* 0x000fe4000788c0ff */
[----:B------:R-:W-:Y:S02]  /*2ca00*/  LOP3.LUT R19, R19, 0xfbffffff, RZ, 0xc0, !PT ;  /* 0xfbffffff13137812 */ /* 0x000fe400078ec0ff */
[----:B------:R-:W-:-:S09]  /*2ca10*/  LOP3.LUT P1, RZ, R190, 0x40, RZ, 0xc0, !PT ;  /* 0x00000040beff7812 */ /* 0x000fd2000782c0ff */
[----:B------:R-:W-:Y:S02]  /*2ca20*/  @P4 LOP3.LUT R19, R19, 0x4000000, RZ, 0xfc, !PT ;  /* 0x0400000013134812 */ /* 0x000fe400078efcff */
[----:B------:R-:W-:Y:S02]  /*2ca30*/  LOP3.LUT P4, RZ, R191, 0x800000, RZ, 0xc0, !PT ;  /* 0x00800000bfff7812 */ /* 0x000fe4000788c0ff */
[----:B------:R-:W-:Y:S02]  /*2ca40*/  LOP3.LUT R19, R19, 0xf7ffffff, RZ, 0xc0, !PT ;  /* 0xf7ffffff13137812 */ /* 0x000fe400078ec0ff */
[C---:B------:R-:W-:Y:S02]  /*2ca50*/  LOP3.LUT P0, RZ, R190.reuse, 0x10, RZ, 0xc0, !PT ;  /* 0x00000010beff7812 */ /* 0x040fe4000780c0ff */
[----:B------:R-:W-:-:S07]  /*2ca60*/  LOP3.LUT P5, RZ, R190, 0x2, RZ, 0xc0, !PT ;  /* 0x00000002beff7812 */ /* 0x000fce00078ac0ff */
        /* <DEDUP_REMOVED lines=10> */
[----:B------:R-:W-:Y:S01]  /*2cb10*/  LOP3.LUT P4, RZ, R191, 0x80000000, RZ, 0xc0, !PT ;  /* 0x80000000bfff7812 */ /* 0x000fe2000788c0ff */
[----:B---3--:R0:W-:Y:S04]  /*2cb20*/  @P2 STG.E.U8 desc[UR20][R244.64], R4 ;  /* 0x00000004f4002986 */ /* 0x0081e8000c101114 */
[----:B0-----:R-:W3:Y:S01]  /*2cb30*/  LDL.LU.64 R244, [R1+0xcc0] ;  /* 0x000cc00001f47983 */ /* 0x001ee20000300a00 */
[----:B------:R-:W-:-:S05]  /*2cb40*/  PRMT R4, R59, 0x7771, RZ ;  /* 0x000077713b047816 */ /* 0x000fca00000000ff */
[----:B----4-:R0:W-:Y:S04]  /*2cb50*/  @P1 STG.E.U8 desc[UR20][R242.64], R4 ;  /* 0x00000004f2001986 */ /* 0x0101e8000c101114 */
[----:B0-----:R-:W4:Y:S01]  /*2cb60*/  LDL.LU.64 R242, [R1+0xcb8] ;  /* 0x000cb80001f27983 */ /* 0x001f220000300a00 */
[C---:B------:R-:W-:Y:S02]  /*2cb70*/  PRMT R4, R59.reuse, 0x7772, RZ ;  /* 0x000077723b047816 */ /* 0x040fe400000000ff */
[----:B------:R-:W-:Y:S01]  /*2cb80*/  PRMT R59, R59, 0x7773, RZ ;  /* 0x000077733b3b7816 */ /* 0x000fe200000000ff */
[----:B------:R-:W4:Y:S04]  /*2cb90*/  LDL.LU.64 R56, [R1+0xca8] ;  /* 0x000ca80001387983 */ /* 0x000f280000300a00 */
[----:B--2---:R-:W-:Y:S04]  /*2cba0*/  @P0 STG.E.U8 desc[UR20][R48.64], R4 ;  /* 0x0000000430000986 */ /* 0x004fe8000c101114 */
[----:B------:R0:W-:Y:S04]  /*2cbb0*/  @P5 STG.E.U8 desc[UR20][R168.64], R59 ;  /* 0x0000003ba8005986 */ /* 0x0001e8000c101114 */
[----:B0-----:R-:W2:Y:S04]  /*2cbc0*/  LDL.LU.64 R58, [R1+0xcb0] ;  /* 0x000cb000013a7983 */ /* 0x001ea80000300a00 */
[----:B------:R-:W2:Y:S01]  /*2cbd0*/  LDL.LU.64 R54, [R1+0xca0] ;  /* 0x000ca00001367983 */ /* 0x000ea20000300a00 */
[----:B------:R-:W-:-:S03]  /*2cbe0*/  PRMT R4, R60, 0x7770, RZ ;  /* 0x000077703c047816 */ /* 0x000fc600000000ff */
[----:B------:R-:W2:Y:S04]  /*2cbf0*/  LDL.LU.64 R52, [R1+0xc98] ;  /* 0x000c980001347983 */ /* 0x000ea80000300a00 */
[----:B------:R0:W-:Y:S01]  /*2cc00*/  @P4 STG.E.U8 desc[UR20][R170.64], R4 ;  /* 0x00000004aa004986 */ /* 0x0001e2000c101114 */
[----:B------:R-:W-:-:S03]  /*2cc10*/  LOP3.LUT P4, RZ, R19, 0x40000000, RZ, 0xc0, !PT ;  /* 0x4000000013ff7812 */ /* 0x000fc6000788c0ff */
[----:B------:R-:W2:Y:S04]  /*2cc20*/  LDL.LU.64 R50, [R1+0xc90] ;  /* 0x000c900001327983 */ /* 0x000ea80000300a00 */
[----:B------:R-:W2:Y:S01]  /*2cc30*/  LDL.LU.64 R48, [R1+0xc88] ;  /* 0x000c880001307983 */ /* 0x000ea20000300a00 */
[----:B0-----:R-:W-:-:S03]  /*2cc40*/  PRMT R4, R60, 0x7771, RZ ;  /* 0x000077713c047816 */ /* 0x001fc600000000ff */
[----:B------:R-:W2:Y:S04]  /*2cc50*/  LDL.LU.64 R168, [R1+0xc80] ;  /* 0x000c800001a87983 */ /* 0x000ea80000300a00 */
[----:B------:R0:W-:Y:S01]  /*2cc60*/  @P4 STG.E.U8 desc[UR20][R6.64], R4 ;  /* 0x0000000406004986 */ /* 0x0001e2000c101114 */
[----:B------:R-:W-:-:S03]  /*2cc70*/  LOP3.LUT P4, RZ, R19, 0x20000000, RZ, 0xc0, !PT ;  /* 0x2000000013ff7812 */ /* 0x000fc6000788c0ff */
[----:B------:R-:W2:Y:S04]  /*2cc80*/  LDL.LU.64 R170, [R1+0xc78] ;  /* 0x000c780001aa7983 */ /* 0x000ea80000300a00 */
[----:B0-----:R-:W2:Y:S01]  /*2cc90*/  LDL.LU.64 R6, [R1+0xc70] ;  /* 0x000c700001067983 */ /* 0x001ea20000300a00 */
[----:B------:R-:W-:-:S05]  /*2cca0*/  PRMT R4, R60, 0x7772, RZ ;  /* 0x000077723c047816 */ /* 0x000fca00000000ff */
[----:B------:R0:W-:Y:S04]  /*2ccb0*/  @P4 STG.E.U8 desc[UR20][R12.64], R4 ;  /* 0x000000040c004986 */ /* 0x0001e8000c101114 */
[----:B0-----:R-:W2:Y:S01]  /*2ccc0*/  LDL.LU.64 R12, [R1+0xc68] ;  /* 0x000c6800010c7983 */ /* 0x001ea20000300a00 */
[----:B------:R-:W-:Y:S02]  /*2ccd0*/  LOP3.LUT P4, RZ, R19, 0x10000000, RZ, 0xc0, !PT ;  /* 0x1000000013ff7812 */ /* 0x000fe4000788c0ff */
[----:B------:R-:W-:Y:S02]  /*2cce0*/  PRMT R60, R60, 0x7773, RZ ;  /* 0x000077733c3c7816 */ /* 0x000fe400000000ff */
[----:B------:R-:W-:Y:S02]  /*2ccf0*/  PRMT R4, R61, 0x7770, RZ ;  /* 0x000077703d047816 */ /* 0x000fe400000000ff */
[----:B------:R-:W-:-:S02]  /*2cd00*/  LOP3.LUT P3, RZ, R191, 0x4000, RZ, 0xc0, !PT ;  /* 0x00004000bfff7812 */ /* 0x000fc4000786c0ff */
[C---:B------:R-:W-:Y:S02]  /*2cd10*/  LOP3.LUT P6, RZ, R191.reuse, 0x1000, RZ, 0xc0, !PT ;  /* 0x00001000bfff7812 */ /* 0x040fe400078cc0ff */
[C---:B------:R-:W-:Y:S02]  /*2cd20*/  LOP3.LUT P2, RZ, R191.reuse, 0x200, RZ, 0xc0, !PT ;  /* 0x00000200bfff7812 */ /* 0x040fe4000784c0ff */
[C---:B------:R-:W-:Y:S02]  /*2cd30*/  LOP3.LUT P1, RZ, R191.reuse, 0x80, RZ, 0xc0, !PT ;  /* 0x00000080bfff7812 */ /* 0x040fe4000782c0ff */
[C---:B------:R-:W-:Y:S02]  /*2cd40*/  LOP3.LUT P0, RZ, R191.reuse, 0x40, RZ, 0xc0, !PT ;  /* 0x00000040bfff7812 */ /* 0x040fe4000780c0ff */
[----:B------:R-:W-:Y:S01]  /*2cd50*/  LOP3.LUT P5, RZ, R191, 0x10, RZ, 0xc0, !PT ;  /* 0x00000010bfff7812 */ /* 0x000fe200078ac0ff */
[----:B---3--:R0:W-:Y:S01]  /*2cd60*/  @P4 STG.E.U8 desc[UR20][R244.64], R60 ;  /* 0x0000003cf4004986 */ /* 0x0081e2000c101114 */
[----:B------:R-:W-:-:S03]  /*2cd70*/  LOP3.LUT P4, RZ, R19, 0x8000000, RZ, 0xc0, !PT ;  /* 0x0800000013ff7812 */ /* 0x000fc6000788c0ff */
[----:B0-----:R-:W3:Y:S10]  /*2cd80*/  LDL.LU.64 R244, [R1+0x1418] ;  /* 0x0014180001f47983 */ /* 0x001ef40000300a00 */
[----:B----4-:R0:W-:Y:S01]  /*2cd90*/  @P4 STG.E.U8 desc[UR20][R242.64], R4 ;  /* 0x00000004f2004986 */ /* 0x0101e2000c101114 */
[----:B------:R-:W-:-:S02]  /*2cda0*/  LOP3.LUT P4, RZ, R19, 0x4000000, RZ, 0xc0, !PT ;  /* 0x0400000013ff7812 */ /* 0x000fc4000788c0ff */
[----:B0-----:R-:W-:Y:S01]  /*2cdb0*/  PRMT R4, R61, 0x7771, RZ ;  /* 0x000077713d047816 */ /* 0x001fe200000000ff */
[----:B------:R-:W4:Y:S10]  /*2cdc0*/  LDL.LU.64 R242, [R1+0x1410] ;  /* 0x0014100001f27983 */ /* 0x000f340000300a00 */
[----:B--2---:R0:W-:Y:S01]  /*2cdd0*/  @P4 STG.E.U8 desc[UR20][R58.64], R4 ;  /* 0x000000043a004986 */ /* 0x0041e2000c101114 */
[----:B------:R-:W-:-:S02]  /*2cde0*/  LOP3.LUT P4, RZ, R19, 0x2000000, RZ, 0xc0, !PT ;  /* 0x0200000013ff7812 */ /* 0x000fc4000788c0ff */
[----:B0-----:R-:W-:-:S11]  /*2cdf0*/  PRMT R4, R61, 0x7772, RZ ;  /* 0x000077723d047816 */ /* 0x001fd600000000ff */
[----:B------:R0:W-:Y:S01]  /*2ce00*/  @P4 STG.E.U8 desc[UR20][R56.64], R4 ;  /* 0x0000000438004986 */ /* 0x0001e2000c101114 */
[----:B------:R-:W-:Y:S02]  /*2ce10*/  LOP3.LUT P4, RZ, R19, 0x1000000, RZ, 0xc0, !PT ;  /* 0x0100000013ff7812 */ /* 0x000fe4000788c0ff */
[----:B------:R-:W-:-:S11]  /*2ce20*/  PRMT R61, R61, 0x7773, RZ ;  /* 0x000077733d3d7816 */ /* 0x000fd600000000ff */
[----:B------:R-:W-:Y:S01]  /*2ce30*/  @P4 STG.E.U8 desc[UR20][R54.64], R61 ;  /* 0x0000003d36004986 */ /* 0x000fe2000c101114 */
[----:B------:R-:W-:Y:S02]  /*2ce40*/  LOP3.LUT P4, RZ, R19, 0x800000, RZ, 0xc0, !PT ;  /* 0x0080000013ff7812 */ /* 0x000fe4000788c0ff */
[----:B0-----:R-:W-:-:S11]  /*2ce50*/  PRMT R4, R62, 0x7770, RZ ;  /* 0x000077703e047816 */ /* 0x001fd600000000ff */
        /* <DEDUP_REMOVED lines=48> */
[----:B------:R-:W-:-:S09]  /*2d160*/  LOP3.LUT P5, RZ, R191, 0x1, RZ, 0xc0, !PT ;  /* 0x00000001bfff7812 */ /* 0x000fd200078ac0ff */
        /* <DEDUP_REMOVED lines=14> */
[----:B------:R-:W4:Y:S01]  /*2d250*/  LDL.LU.64 R52, [R1+0xbf0] ;  /* 0x000bf00001347983 */ /* 0x000f220000300a00 */
[----:B------:R-:W-:-:S03]  /*2d260*/  PRMT R64, R64, 0x7773, RZ ;  /* 0x0000777340407816 */ /* 0x000fc600000000ff */
[----:B------:R0:W-:Y:S04]  /*2d270*/  @P5 STG.E.U8 desc[UR20][R50.64], R4 ;  /* 0x0000000432005986 */ /* 0x0001e8000c101114 */
[----:B------:R1:W-:Y:S01]  /*2d280*/  @P4 STG.E.U8 desc[UR20][R48.64], R64 ;  /* 0x0000004030004986 */ /* 0x0003e2000c101114 */
[----:B------:R-:W-:Y:S02]  /*2d290*/  LOP3.LUT P4, RZ, R19, 0x400000, RZ, 0xc0, !PT ;  /* 0x0040000013ff7812 */ /* 0x000fe4000788c0ff */
[----:B0-----:R-:W-:Y:S01]  /*2d2a0*/  PRMT R4, R65, 0x7770, RZ ;  /* 0x0000777041047816 */ /* 0x001fe200000000ff */
[----:B------:R-:W4:Y:S04]  /*2d2b0*/  LDL.LU.64 R50, [R1+0xbe8] ;  /* 0x000be80001327983 */ /* 0x000f280000300a00 */
[----:B-1----:R-:W4:Y:S06]  /*2d2c0*/  LDL.LU.64 R48, [R1+0xbe0] ;  /* 0x000be00001307983 */ /* 0x002f2c0000300a00 */
[----:B------:R0:W-:Y:S01]  /*2d2d0*/  @P4 STG.E.U8 desc[UR20][R168.64], R4 ;  /* 0x00000004a8004986 */ /* 0x0001e2000c101114 */
[----:B------:R-:W-:-:S03]  /*2d2e0*/  LOP3.LUT P4, RZ, R19, 0x200000, RZ, 0xc0, !PT ;  /* 0x0020000013ff7812 */ /* 0x000fc6000788c0ff */
[----:B0-----:R-:W4:Y:S01]  /*2d2f0*/  LDL.LU.64 R168, [R1+0xbd8] ;  /* 0x000bd80001a87983 */ /* 0x001f220000300a00 */
[----:B------:R-:W-:-:S09]  /*2d300*/  PRMT R4, R65, 0x7771, RZ ;  /* 0x0000777141047816 */ /* 0x000fd200000000ff */
[----:B------:R0:W-:Y:S04]  /*2d310*/  @P4 STG.E.U8 desc[UR20][R170.64], R4 ;  /* 0x00000004aa004986 */ /* 0x0001e8000c101114 */
[----:B0-----:R-:W4:Y:S01]  /*2d320*/  LDL.LU.64 R170, [R1+0xbd0] ;  /* 0x000bd00001aa7983 */ /* 0x001f220000300a00 */
[----:B------:R-:W-:Y:S02]  /*2d330*/  LOP3.LUT P4, RZ, R19, 0x100000, RZ, 0xc0, !PT ;  /* 0x0010000013ff7812 */ /* 0x000fe4000788c0ff */
[C---:B------:R-:W-:Y:S02]  /*2d340*/  PRMT R4, R65.reuse, 0x7772, RZ ;  /* 0x0000777241047816 */ /* 0x040fe400000000ff */
[----:B------:R-:W-:Y:S02]  /*2d350*/  PRMT R65, R65, 0x7773, RZ ;  /* 0x0000777341417816 */ /* 0x000fe400000000ff */
[----:B------:R-:W-:-:S02]  /*2d360*/  LOP3.LUT P3, RZ, R191, 0x80000, RZ, 0xc0, !PT ;  /* 0x00080000bfff7812 */ /* 0x000fc4000786c0ff */
[C---:B------:R-:W-:Y:S02]  /*2d370*/  LOP3.LUT P6, RZ, R191.reuse, 0x200000, RZ, 0xc0, !PT ;  /* 0x00200000bfff7812 */ /* 0x040fe400078cc0ff */
[C---:B------:R-:W-:Y:S02]  /*2d380*/  LOP3.LUT P2, RZ, R191.reuse, 0x1000000, RZ, 0xc0, !PT ;  /* 0x01000000bfff7812 */ /* 0x040fe4000784c0ff */
[C---:B------:R-:W-:Y:S02]  /*2d390*/  LOP3.LUT P1, RZ, R191.reuse, 0x4000000, RZ, 0xc0, !PT ;  /* 0x04000000bfff7812 */ /* 0x040fe4000782c0ff */
[C---:B------:R-:W-:Y:S02]  /*2d3a0*/  LOP3.LUT P0, RZ, R191.reuse, 0x8000000, RZ, 0xc0, !PT ;  /* 0x08000000bfff7812 */ /* 0x040fe4000780c0ff */
[----:B------:R-:W-:Y:S01]  /*2d3b0*/  LOP3.LUT P5, RZ, R191, 0x20000000, RZ, 0xc0, !PT ;  /* 0x20000000bfff7812 */ /* 0x000fe200078ac0ff */
[----:B--2---:R0:W-:Y:S01]  /*2d3c0*/  @P4 STG.E.U8 desc[UR20][R12.64], R4 ;  /* 0x000000040c004986 */ /* 0x0041e2000c101114 */
[----:B------:R-:W-:-:S02]  /*2d3d0*/  LOP3.LUT P4, RZ, R19, 0x80000, RZ, 0xc0, !PT ;  /* 0x0008000013ff7812 */ /* 0x000fc4000788c0ff */
[----:B0-----:R-:W-:Y:S01]  /*2d3e0*/  PRMT R4, R66, 0x7770, RZ ;  /* 0x0000777042047816 */ /* 0x001fe200000000ff */
[----:B------:R-:W2:Y:S10]  /*2d3f0*/  LDL.LU.64 R12, [R1+0x1408] ;  /* 0x00140800010c7983 */ /* 0x000eb40000300a00 */
[----:B---3--:R0:W-:Y:S01]  /*2d400*/  @P4 STG.E.U8 desc[UR20][R6.64], R65 ;  /* 0x0000004106004986 */ /* 0x0081e2000c101114 */
[----:B------:R-:W-:-:S03]  /*2d410*/  LOP3.LUT P4, RZ, R19, 0x40000, RZ, 0xc0, !PT ;  /* 0x0004000013ff7812 */ /* 0x000fc6000788c0ff */
[----:B0-----:R-:W3:Y:S10]  /*2d420*/  LDL.LU.64 R6, [R1+0x1400] ;  /* 0x0014000001067983 */ /* 0x001ef40000300a00 */
[----:B------:R0:W-:Y:S01]  /*2d430*/  @P4 STG.E.U8 desc[UR20][R62.64], R4 ;  /* 0x000000043e004986 */ /* 0x0001e2000c101114 */
[----:B------:R-:W-:-:S02]  /*2d440*/  LOP3.LUT P4, RZ, R19, 0x20000, RZ, 0xc0, !PT ;  /* 0x0002000013ff7812 */ /* 0x000fc4000788c0ff */
[----:B0-----:R-:W-:-:S11]  /*2d450*/  PRMT R4, R66, 0x7771, RZ ;  /* 0x0000777142047816 */ /* 0x001fd600000000ff */
[----:B------:R0:W-:Y:S01]  /*2d460*/  @P4 STG.E.U8 desc[UR20][R60.64], R4 ;  /* 0x000000043c004986 */ /* 0x0001e2000c101114 */
[----:B------:R-:W-:Y:S02]  /*2d470*/  LOP3.LUT P4, RZ, R19, 0x10000, RZ, 0xc0, !PT ;  /* 0x0001000013ff7812 */ /* 0x000fe4000788c0ff */
[----:B0-----:R-:W-:-:S11]  /*2d480*/  PRMT R4, R66, 0x7772, RZ ;  /* 0x0000777242047816 */ /* 0x001fd600000000ff */
[----:B------:R0:W-:Y:S01]  /*2d490*/  @P4 STG.E.U8 desc[UR20][R58.64], R4 ;  /* 0x000000043a004986 */ /* 0x0001e2000c101114 */
[----:B------:R-:W-:Y:S02]  /*2d4a0*/  LOP3.LUT P4, RZ, R19, 0x8000, RZ, 0xc0, !PT ;  /* 0x0000800013ff7812 */ /* 0x000fe4000788c0ff */
[----:B------:R-:W-:Y:S02]  /*2d4b0*/  PRMT R66, R66, 0x7773, RZ ;  /* 0x0000777342427816 */ /* 0x000fe400000000ff */
[----:B0-----:R-:W-:-:S09]  /*2d4c0*/  PRMT R4, R67, 0x7770, RZ ;  /* 0x0000777043047816 */ /* 0x001fd200000000ff */
[----:B----4-:R-:W-:Y:S04]  /*2d4d0*/  @P4 STG.E.U8 desc[UR20][R56.64], R66 ;  /* 0x0000004238004986 */ /* 0x010fe8000c101114 */
        /* <DEDUP_REMOVED lines=10> */
[----:B------:R0:W-:Y:S04]  /*2d580*/  @P5 STG.E.U8 desc[UR20][R170.64], R4 ;  /* 0x00000004aa005986 */ /* 0x0001e8000c101114 */
[----:B0-----:R-:W4:Y:S04]  /*2d590*/  LDL.LU.64 R170, [R1+0xbc8] ;  /* 0x000bc80001aa7983 */ /* 0x001f280000300a00 */
[----:B------:R-:W2:Y:S04]  /*2d5a0*/  LDL.LU.64 R54, [R1+0xbc0] ;  /* 0x000bc00001367983 */ /* 0x000ea80000300a00 */
[----:B------:R-:W3:Y:S04]  /*2d5b0*/  LDL.LU.64 R52, [R1+0xbb8] ;  /* 0x000bb80001347983 */ /* 0x000ee80000300a00 */
[----:B------:R-:W3:Y:S04]  /*2d5c0*/  LDL.LU.64 R50, [R1+0xbb0] ;  /* 0x000bb00001327983 */ /* 0x000ee80000300a00 */
[----:B------:R-:W3:Y:S01]  /*2d5d0*/  LDL.LU.64 R48, [R1+0xba8] ;  /* 0x000ba80001307983 */ /* 0x000ee20000300a00 */
[----:B------:R-:W-:-:S03]  /*2d5e0*/  LOP3.LUT P2, RZ, R190, 0x1, RZ, 0xc0, !PT ;  /* 0x00000001beff7812 */ /* 0x000fc6000784c0ff */
[----:B------:R-:W3:Y:S01]  /*2d5f0*/  LDL.LU.64 R168, [R1+0xba0] ;  /* 0x000ba00001a87983 */ /* 0x000ee20000300a00 */
[----:B------:R-:W-:Y:S02]  /*2d600*/  PRMT R4, R68, 0x7772, RZ ;  /* 0x0000777244047816 */ /* 0x000fe400000000ff */
        /* <DEDUP_REMOVED lines=13> */
[----:B------:R-:W-:Y:S01]  /*2d6e0*/  LOP3.LUT R19, R19, 0xfffff7ff, RZ, 0xc0, !PT ;  /* 0xfffff7ff13137812 */ /* 0x000fe200078ec0ff */
[----:B----4-:R0:W-:Y:S04]  /*2d6f0*/  @P2 STG.E.U8 desc[UR20][R170.64], R4 ;  /* 0x00000004aa002986 */ /* 0x0101e8000c101114 */
[----:B0-----:R-:W4:Y:S04]  /*2d700*/  LDL.LU.64 R170, [R1+0xb98] ;  /* 0x000b980001aa7983 */ /* 0x001f280000300a00 */
[----:B------:R-:W4:Y:S02]  /*2d710*/  LDL.LU.64 R66, [R1+0xb90] ;  /* 0x000b900001427983 */ /* 0x000f240000300a00 */
[----:B------:R-:W-:-:S02]  /*2d720*/  @P4 LOP3.LUT R19, R19, 0x800, RZ, 0xfc, !PT ;  /* 0x0000080013134812 */ /* 0x000fc400078efcff */
[----:B------:R-:W-:Y:S01]  /*2d730*/  LOP3.LUT P4, RZ, R190, 0x2000, RZ, 0xc0, !PT ;  /* 0x00002000beff7812 */ /* 0x000fe2000788c0ff */
[----:B------:R-:W4:Y:S01]  /*2d740*/  LDL.LU.64 R64, [R1+0xb88] ;  /* 0x000b880001407983 */ /* 0x000f220000300a00 */
[----:B------:R-:W-:-:S03]  /*2d750*/  LOP3.LUT R19, R19, 0xffffefff, RZ, 0xc0, !PT ;  /* 0xffffefff13137812 */ /* 0x000fc600078ec0ff */
[----:B------:R-:W4:Y:S01]  /*2d760*/  LDL.LU.64 R62, [R1+0xb80] ;  /* 0x000b8000013e7983 */ /* 0x000f220000300a00 */
[C---:B------:R-:W-:Y:S02]  /*2d770*/  LOP3.LUT P1, RZ, R190.reuse, 0x4, RZ, 0xc0, !PT ;  /* 0x00000004beff7812 */ /* 0x040fe4000782c0ff */
[C---:B------:R-:W-:Y:S01]  /*2d780*/  LOP3.LUT P0, RZ, R190.reuse, 0x8, RZ, 0xc0, !PT ;  /* 0x00000008beff7812 */ /* 0x040fe2000780c0ff */
[----:B------:R-:W4:Y:S04]  /*2d790*/  LDL.LU.64 R60, [R1+0xb78] ;  /* 0x000b7800013c7983 */ /* 0x000f280000300a00 */
[----:B------:R-:W-:Y:S01]  /*2d7a0*/  @P4 LOP3.LUT R19, R19, 0x1000, RZ, 0xfc, !PT ;  /* 0x0000100013134812 */ /* 0x000fe200078efcff */
[----:B------:R-:W4:Y:S01]  /*2d7b0*/  LDL.LU.64 R58, [R1+0xb70] ;  /* 0x000b7000013a7983 */ /* 0x000f220000300a00 */
[----:B------:R-:W-:-:S02]  /*2d7c0*/  LOP3.LUT P4, RZ, R190, 0x800, RZ, 0xc0, !PT ;  /* 0x00000800beff7812 */ /* 0x000fc4000788c0ff */
[----:B------:R-:W-:Y:S01]  /*2d7d0*/  LOP3.LUT R19, R19, 0xffffdfff, RZ, 0xc0, !PT ;  /* 0xffffdfff13137812 */ /* 0x000fe200078ec0ff */
[----:B------:R-:W4:Y:S01]  /*2d7e0*/  LDL.LU.64 R56, [R1+0xb68] ;  /* 0x000b680001387983 */ /* 0x000f220000300a00 */
[----:B------:R-:W-:-:S09]  /*2d7f0*/  LOP3.LUT P5, RZ, R190, 0x20, RZ, 0xc0, !PT ;  /* 0x00000020beff7812 */ /* 0x000fd200078ac0ff */
[----:B------:R-:W-:Y:S02]  /*2d800*/  @P4 LOP3.LUT R19, R19, 0x2000, RZ, 0xfc, !PT ;  /* 0x0000200013134812 */ /* 0x000fe400078efcff */
[----:B------:R-:W-:Y:S02]  /*2d810*/  LOP3.LUT P4, RZ, R190, 0x400, RZ, 0xc0, !PT ;  /* 0x00000400beff7812 */ /* 0x000fe4000788c0ff */
[----:B------:R-:W-:Y:S02]  /*2d820*/  LOP3.LUT R19, R19, 0xffffbfff, RZ, 0xc0, !PT ;  /* 0xffffbfff13137812 */ /* 0x000fe400078ec0ff */
[----:B------:R-:W-:Y:S02]  /*2d830*/  PRMT R68, R68, 0x7773, RZ ;  /* 0x0000777344447816 */ /* 0x000fe400000000ff */
[----:B------:R-:W-:-:S03]  /*2d840*/  PRMT R4, R69, 0x7770, RZ ;  /* 0x0000777045047816 */ /* 0x000fc600000000ff */
[----:B--2---:R0:W-:Y:S04]  /*2d850*/  @P1 STG.E.U8 desc[UR20][R54.64], R68 ;  /* 0x0000004436001986 */ /* 0x0041e8000c101114 */
[----:B------:R-:W-:Y:S01]  /*2d860*/  @P4 LOP3.LUT R19, R19, 0x4000, RZ, 0xfc, !PT ;  /* 0x0000400013134812 */ /* 0x000fe200078efcff */
[----:B---3--:R1:W-:Y:S01]  /*2d870*/  @P0 STG.E.U8 desc[UR20][R52.64], R4 ;  /* 0x0000000434000986 */ /* 0x0083e2000c101114 */
[----:B------:R-:W-:-:S03]  /*2d880*/  LOP3.LUT P4, RZ, R190, 0x100, RZ, 0xc0, !PT ;  /* 0x00000100beff7812 */ /* 0x000fc6000788c0ff */
[----:B0-----:R-:W2:Y:S01]  /*2d890*/  LDL.LU.64 R54, [R1+0xb60] ;  /* 0x000b600001367983 */ /* 0x001ea20000300a00 */
[----:B-1----:R-:W-:-:S03]  /*2d8a0*/  PRMT R4, R69, 0x7771, RZ ;  /* 0x0000777145047816 */ /* 0x002fc600000000ff */
[----:B------:R-:W3:Y:S04]  /*2d8b0*/  LDL.LU.64 R52, [R1+0xb58] ;  /* 0x000b580001347983 */ /* 0x000ee80000300a00 */
[----:B------:R0:W-:Y:S02]  /*2d8c0*/  @P5 STG.E.U8 desc[UR20][R50.64], R4 ;  /* 0x0000000432005986 */ /* 0x0001e4000c101114 */
[----:B0-----:R-:W-:Y:S02]  /*2d8d0*/  PRMT R4, R69, 0x7772, RZ ;  /* 0x0000777245047816 */ /* 0x001fe400000000ff */
[----:B------:R-:W3:Y:S04]  /*2d8e0*/  LDL.LU.64 R50, [R1+0xb50] ;  /* 0x000b500001327983 */ /* 0x000ee80000300a00 */
[----:B------:R0:W-:Y:S01]  /*2d8f0*/  @P4 STG.E.U8 desc[UR20][R48.64], R4 ;  /* 0x0000000430004986 */ /* 0x0001e2000c101114 */
[----:B------:R-:W-:-:S02]  /*2d900*/  LOP3.LUT P4, RZ, R19, 0x4000, RZ, 0xc0, !PT ;  /* 0x0000400013ff7812 */ /* 0x000fc4000788c0ff */
[----:B------:R-:W-:Y:S01]  /*2d910*/  PRMT R69, R69, 0x7773, RZ ;  /* 0x0000777345457816 */ /* 0x000fe200000000ff */
[----:B0-----:R-:W3:Y:S10]  /*2d920*/  LDL.LU.64 R48, [R1+0xb48] ;  /* 0x000b480001307983 */ /* 0x001ef40000300a00 */
[----:B------:R0:W-:Y:S01]  /*2d930*/  @P4 STG.E.U8 desc[UR20][R168.64], R69 ;  /* 0x00000045a8004986 */ /* 0x0001e2000c101114 */
[----:B------:R-:W-:-:S02]  /*2d940*/  LOP3.LUT P4, RZ, R19, 0x2000, RZ, 0xc0, !PT ;  /* 0x0000200013ff7812 */ /* 0x000fc4000788c0ff */
[----:B------:R-:W-:Y:S01]  /*2d950*/  PRMT R4, R70, 0x7770, RZ ;  /* 0x0000777046047816 */ /* 0x000fe200000000ff */
[----:B0-----:R-:W3:Y:S10]  /*2d960*/  LDL.LU.64 R168, [R1+0xb40] ;  /* 0x000b400001a87983 */ /* 0x001ef40000300a00 */
[----:B----4-:R0:W-:Y:S04]  /*2d970*/  @P4 STG.E.U8 desc[UR20][R170.64], R4 ;  /* 0x00000004aa004986 */ /* 0x0101e8000c101114 */
[----:B0-----:R-:W4:Y:S01]  /*2d980*/  LDL.LU.64 R170, [R1+0xb38] ;  /* 0x000b380001aa7983 */ /* 0x001f220000300a00 */
[----:B------:R-:W-:-:S02]  /*2d990*/  LOP3.LUT P4, RZ, R19, 0x1000, RZ, 0xc0, !PT ;  /* 0x0000100013ff7812 */ /* 0x000fc4000788c0ff */
[----:B------:R-:W-:-:S11]  /*2d9a0*/  PRMT R4, R70, 0x7771, RZ ;  /* 0x0000777146047816 */ /* 0x000fd600000000ff */
[----:B------:R0:W-:Y:S01]  /*2d9b0*/  @P4 STG.E.U8 desc[UR20][R66.64], R4 ;  /* 0x0000000442004986 */ /* 0x0001e2000c101114 */
[----:B------:R-:W-:Y:S02]  /*2d9c0*/  LOP3.LUT P4, RZ, R19, 0x800, RZ, 0xc0, !PT ;  /* 0x0000080013ff7812 */ /* 0x000fe4000788c0ff */
[----:B0-----:R-:W-:-:S11]  /*2d9d0*/  PRMT R4, R70, 0x7772, RZ ;  /* 0x0000777246047816 */ /* 0x001fd600000000ff */
[----:B------:R0:W-:Y:S01]  /*2d9e0*/  @P4 STG.E.U8 desc[UR20][R64.64], R4 ;  /* 0x0000000440004986 */ /* 0x0001e2000c101114 */
[----:B------:R-:W-:Y:S02]  /*2d9f0*/  LOP3.LUT P4, RZ, R19, 0x400, RZ, 0xc0, !PT ;  /* 0x0000040013ff7812 */ /* 0x000fe4000788c0ff */
[----:B------:R-:W-:-:S11]  /*2da00*/  PRMT R70, R70, 0x7773, RZ ;  /* 0x0000777346467816 */ /* 0x000fd600000000ff */
[----:B------:R-:W-:Y:S01]  /*2da10*/  @P4 STG.E.U8 desc[UR20][R62.64], R70 ;  /* 0x000000463e004986 */ /* 0x000fe2000c101114 */
[----:B------:R-:W-:Y:S02]  /*2da20*/  LOP3.LUT P4, RZ, R19, 0x200, RZ, 0xc0, !PT ;  /* 0x0000020013ff7812 */ /* 0x000fe4000788c0ff */
[----:B0-----:R-:W-:-:S11]  /*2da30*/  PRMT R4, R71, 0x7770, RZ ;  /* 0x0000777047047816 */ /* 0x001fd600000000ff */
[----:B------:R0:W-:Y:S01]  /*2da40*/  @P4 STG.E.U8 desc[UR20][R60.64], R4 ;  /* 0x000000043c004986 */ /* 0x0001e2000c101114 */
[----:B------:R-:W-:Y:S02]  /*2da50*/  LOP3.LUT P4, RZ, R19, 0x100, RZ, 0xc0, !PT ;  /* 0x0000010013ff7812 */ /* 0x000fe4000788c0ff */
[----:B0-----:R-:W-:-:S11]  /*2da60*/  PRMT R4, R71, 0x7771, RZ ;  /* 0x0000777147047816 */ /* 0x001fd600000000ff */
[----:B------:R0:W-:Y:S01]  /*2da70*/  @P4 STG.E.U8 desc[UR20][R58.64], R4 ;  /* 0x000000043a004986 */ /* 0x0001e2000c101114 */
[----:B------:R-:W-:Y:S02]  /*2da80*/  LOP3.LUT P4, RZ, R19, 0x80, RZ, 0xc0, !PT ;  /* 0x0000008013ff7812 */ /* 0x000fe4000788c0ff */
[C---:B------:R-:W-:Y:S02]  /*2da90*/  LOP3.LUT P3, RZ, R190.reuse, 0x4000000, RZ, 0xc0, !PT ;  /* 0x04000000beff7812 */ /* 0x040fe4000786c0ff */
[C---:B------:R-:W-:Y:S02]  /*2daa0*/  LOP3.LUT P6, RZ, R190.reuse, 0x8000000, RZ, 0xc0, !PT ;  /* 0x08000000beff7812 */ /* 0x040fe400078cc0ff */
[----:B------:R-:W-:Y:S02]  /*2dab0*/  LOP3.LUT P2, RZ, R190, 0x20000000, RZ, 0xc0, !PT ;  /* 0x20000000beff7812 */ /* 0x000fe4000784c0ff */
[C---:B0-----:R-:W-:Y:S02]  /*2dac0*/  PRMT R4, R71.reuse, 0x7772, RZ ;  /* 0x0000777247047816 */ /* 0x041fe400000000ff */
[----:B------:R-:W-:-:S03]  /*2dad0*/  PRMT R71, R71, 0x7773, RZ ;  /* 0x0000777347477816 */ /* 0x000fc600000000ff */
[----:B------:R0:W-:Y:S01]  /*2dae0*/  @P4 STG.E.U8 desc[UR20][R56.64], R4 ;  /* 0x0000000438004986 */ /* 0x0001e2000c101114 */
[----:B------:R-:W-:-:S03]  /*2daf0*/  LOP3.LUT P1, RZ, R18, 0x1, RZ, 0xc0, !PT ;  /* 0x0000000112ff7812 */ /* 0x000fc6000782c0ff */
[----:B--2---:R-:W-:Y:S01]  /*2db00*/  @P3 STG.E.U8 desc[UR20][R54.64], R71 ;  /* 0x0000004736003986 */ /* 0x004fe2000c101114 */
[----:B0-----:R-:W-:-:S05]  /*2db10*/  PRMT R4, R72, 0x7770, RZ ;  /* 0x0000777048047816 */ /* 0x001fca00000000ff */
[----:B---3--:R0:W-:Y:S01]  /*2db20*/  @P6 STG.E.U8 desc[UR20][R52.64], R4 ;  /* 0x0000000434006986 */ /* 0x0081e2000c101114 */
[C---:B------:R-:W-:Y:S02]  /*2db30*/  LOP3.LUT P0, RZ, R18.reuse, 0x4, RZ, 0xc0, !PT ;  /* 0x0000000412ff7812 */ /* 0x040fe4000780c0ff */
[----:B------:R-:W-:Y:S02]  /*2db40*/  LOP3.LUT P5, RZ, R18, 0x8, RZ, 0xc0, !PT ;  /* 0x0000000812ff7812 */ /* 0x000fe400078ac0ff */
[----:B0-----:R-:W-:-:S05]  /*2db50*/  PRMT R4, R72, 0x7771, RZ ;  /* 0x0000777148047816 */ /* 0x001fca00000000ff */
[----:B------:R0:W-:Y:S02]  /*2db60*/  @P2 STG.E.U8 desc[UR20][R50.64], R4 ;  /* 0x0000000432002986 */ /* 0x0001e4000c101114 */
[C---:B0-----:R-:W-:Y:S02]  /*2db70*/  PRMT R4, R72.reuse, 0x7772, RZ ;  /* 0x0000777248047816 */ /* 0x041fe400000000ff */
[----:B------:R-:W-:-:S03]  /*2db80*/  PRMT R72, R72, 0x7773, RZ ;  /* 0x0000777348487816 */ /* 0x000fc600000000ff */
[----:B------:R0:W-:Y:S04]  /*2db90*/  @P1 STG.E.U8 desc[UR20][R48.64], R4 ;  /* 0x0000000430001986 */ /* 0x0001e8000c101114 */
[----:B------:R-:W-:Y:S01]  /*2dba0*/  @P0 STG.E.U8 desc[UR20][R168.64], R72 ;  /* 0x00000048a8000986 */ /* 0x000fe2000c101114 */
[----:B0-----:R-:W-:-:S05]  /*2dbb0*/  PRMT R4, R73, 0x7770, RZ ;  /* 0x0000777049047816 */ /* 0x001fca00000000ff */
[----:B----4-:R0:W-:Y:S04]  /*2dbc0*/  @P5 STG.E.U8 desc[UR20][R170.64], R4 ;  /* 0x00000004aa005986 */ /* 0x0101e8000c101114 */
[----:B0-----:R-:W2:Y:S04]  /*2dbd0*/  LDL.LU.64 R170, [R1+0xb30] ;  /* 0x000b300001aa7983 */ /* 0x001ea80000300a00 */
[----:B------:R-:W3:Y:S04]  /*2dbe0*/  LDL.LU.64 R54, [R1+0xb28] ;  /* 0x000b280001367983 */ /* 0x000ee80000300a00 */
[----:B------:R-:W4:Y:S04]  /*2dbf0*/  LDL.LU.64 R52, [R1+0xb20] ;  /* 0x000b200001347983 */ /* 0x000f280000300a00 */
[----:B------:R-:W4:Y:S04]  /*2dc00*/  LDL.LU.64 R50, [R1+0xb18] ;  /* 0x000b180001327983 */ /* 0x000f280000300a00 */
[----:B------:R-:W4:Y:S01]  /*2dc10*/  LDL.LU.64 R48, [R1+0xb10] ;  /* 0x000b100001307983 */ /* 0x000f220000300a00 */
[----:B------:R-:W-:-:S03]  /*2dc20*/  LOP3.LUT P2, RZ, R18, 0x20, RZ, 0xc0, !PT ;  /* 0x0000002012ff7812 */ /* 0x000fc6000784c0ff */
[----:B------:R-:W4:Y:S01]  /*2dc30*/  LDL.LU.64 R168, [R1+0xb08] ;  /* 0x000b080001a87983 */ /* 0x000f220000300a00 */
        /* <DEDUP_REMOVED lines=15> */
[----:B--2---:R0:W-:Y:S04]  /*2dd30*/  @P2 STG.E.U8 desc[UR20][R170.64], R4 ;  /* 0x00000004aa002986 */ /* 0x0041e8000c101114 */
[----:B0-----:R-:W2:Y:S04]  /*2dd40*/  LDL.LU.64 R170, [R1+0xb00] ;  /* 0x000b000001aa7983 */ /* 0x001ea80000300a00 */
[----:B------:R-:W2:Y:S04]  /*2dd50*/  LDL.LU.64 R66, [R1+0xaf8] ;  /* 0x000af80001427983 */ /* 0x000ea80000300a00 */
[----:B------:R-:W2:Y:S04]  /*2dd60*/  LDL.LU.64 R64, [R1+0xaf0] ;  /* 0x000af00001407983 */ /* 0x000ea80000300a00 */
[----:B------:R-:W2:Y:S04]  /*2dd70*/  LDL.LU.64 R62, [R1+0xae8] ;  /* 0x000ae800013e7983 */ /* 0x000ea80000300a00 */
[----:B------:R-:W2:Y:S04]  /*2dd80*/  LDL.LU.64 R60, [R1+0xae0] ;  /* 0x000ae000013c7983 */ /* 0x000ea80000300a00 */
[----:B------:R-:W2:Y:S01]  /*2dd90*/  LDL.LU.64 R58, [R1+0xad8] ;  /* 0x000ad800013a7983 */ /* 0x000ea20000300a00 */
[----:B------:R-:W-:-:S02]  /*2dda0*/  @P4 LOP3.LUT R19, R19, 0x8, RZ, 0xfc, !PT ;  /* 0x0000000813134812 */ /* 0x000fc400078efcff */
[C---:B------:R-:W-:Y:S01]  /*2ddb0*/  LOP3.LUT P1, RZ, R18.reuse, 0x100, RZ, 0xc0, !PT ;  /* 0x0000010012ff7812 */ /* 0x040fe2000782c0ff */
[----:B------:R-:W2:Y:S01]  /*2ddc0*/  LDL.LU.64 R56, [R1+0xad0] ;  /* 0x000ad00001387983 */ /* 0x000ea20000300a00 */
[C---:B------:R-:W-:Y:S02]  /*2ddd0*/  LOP3.LUT P4, RZ, R18.reuse, 0x80000, RZ, 0xc0, !PT ;  /* 0x0008000012ff7812 */ /* 0x040fe4000788c0ff */
[----:B------:R-:W-:Y:S02]  /*2dde0*/  PRMT R4, R73, 0x7772, RZ ;  /* 0x0000777249047816 */ /* 0x000fe400000000ff */
[----:B------:R-:W-:Y:S02]  /*2ddf0*/  LOP3.LUT R19, R19, 0xffffffef, RZ, 0xc0, !PT ;  /* 0xffffffef13137812 */ /* 0x000fe400078ec0ff */
[----:B------:R-:W-:-:S05]  /*2de00*/  LOP3.LUT P0, RZ, R18, 0x400, RZ, 0xc0, !PT ;  /* 0x0000040012ff7812 */ /* 0x000fca000780c0ff */
[----:B---3--:R0:W-:Y:S02]  /*2de10*/  @P1 STG.E.U8 desc[UR20][R54.64], R4 ;  /* 0x0000000436001986 */ /* 0x0081e4000c101114 */
[----:B------:R-:W-:Y:S02]  /*2de20*/  @P4 LOP3.LUT R19, R19, 0x10, RZ, 0xfc, !PT ;  /* 0x0000001013134812 */ /* 0x000fe400078efcff */
[C---:B------:R-:W-:Y:S01]  /*2de30*/  LOP3.LUT P4, RZ, R18.reuse, 0x40000, RZ, 0xc0, !PT ;  /* 0x0004000012ff7812 */ /* 0x040fe2000788c0ff */
[----:B0-----:R-:W3:Y:S01]  /*2de40*/  LDL.LU.64 R54, [R1+0xac8] ;  /* 0x000ac80001367983 */ /* 0x001ee20000300a00 */
[----:B------:R-:W-:Y:S02]  /*2de50*/  PRMT R73, R73, 0x7773, RZ ;  /* 0x0000777349497816 */ /* 0x000fe400000000ff */
[----:B------:R-:W-:Y:S02]  /*2de60*/  LOP3.LUT R19, R19, 0xffffffdf, RZ, 0xc0, !PT ;  /* 0xffffffdf13137812 */ /* 0x000fe400078ec0ff */
[----:B------:R-:W-:Y:S01]  /*2de70*/  LOP3.LUT P5, RZ, R18, 0x800, RZ, 0xc0, !PT ;  /* 0x0000080012ff7812 */ /* 0x000fe200078ac0ff */
[----:B----4-:R0:W-:Y:S06]  /*2de80*/  @P0 STG.E.U8 desc[UR20][R52.64], R73 ;  /* 0x0000004934000986 */ /* 0x0101ec000c101114 */
[----:B------:R-:W-:-:S02]  /*2de90*/  @P4 LOP3.LUT R19, R19, 0x20, RZ, 0xfc, !PT ;  /* 0x0000002013134812 */ /* 0x000fc400078efcff */
[----:B------:R-:W-:Y:S01]  /*2dea0*/  LOP3.LUT P4, RZ, R18, 0x10000, RZ, 0xc0, !PT ;  /* 0x0001000012ff7812 */ /* 0x000fe2000788c0ff */
[----:B0-----:R-:W4:Y:S01]  /*2deb0*/  LDL.LU.64 R52, [R1+0xac0] ;  /* 0x000ac00001347983 */ /* 0x001f220000300a00 */
[----:B------:R-:W-:Y:S02]  /*2dec0*/  PRMT R4, R74, 0x7770, RZ ;  /* 0x000077704a047816 */ /* 0x000fe400000000ff */
[----:B------:R-:W-:-:S03]  /*2ded0*/  LOP3.LUT R19, R19, 0xffffffbf, RZ, 0xc0, !PT ;  /* 0xffffffbf13137812 */ /* 0x000fc600078ec0ff */
[----:B------:R0:W-:Y:S06]  /*2dee0*/  @P5 STG.E.U8 desc[UR20][R50.64], R4 ;  /* 0x0000000432005986 */ /* 0x0001ec000c101114 */
[----:B------:R-:W-:Y:S02]  /*2def0*/  @P4 LOP3.LUT R19, R19, 0x40, RZ, 0xfc, !PT ;  /* 0x0000004013134812 */ /* 0x000fe400078efcff */
[----:B------:R-:W-:Y:S01]  /*2df00*/  LOP3.LUT P4, RZ, R18, 0x2000, RZ, 0xc0, !PT ;  /* 0x0000200012ff7812 */ /* 0x000fe2000788c0ff */
[----:B0-----:R-:W4:Y:S01]  /*2df10*/  LDL.LU.64 R50, [R1+0xab8] ;  /* 0x000ab80001327983 */ /* 0x001f220000300a00 */
[----:B------:R-:W-:-:S11]  /*2df20*/  PRMT R4, R74, 0x7771, RZ ;  /* 0x000077714a047816 */ /* 0x000fd600000000ff */
[----:B------:R0:W-:Y:S01]  /*2df30*/  @P4 STG.E.U8 desc[UR20][R48.64], R4 ;  /* 0x0000000430004986 */ /* 0x0001e2000c101114 */
[----:B------:R-:W-:-:S03]  /*2df40*/  LOP3.LUT P4, RZ, R19, 0x40, RZ, 0xc0, !PT ;  /* 0x0000004013ff7812 */ /* 0x000fc6000788c0ff */
[----:B0-----:R-:W4:Y:S01]  /*2df50*/  LDL.LU.64 R48, [R1+0xab0] ;  /* 0x000ab00001307983 */ /* 0x001f220000300a00 */
[----:B------:R-:W-:-:S09]  /*2df60*/  PRMT R4, R74, 0x7772, RZ ;  /* 0x000077724a047816 */ /* 0x000fd200000000ff */
[----:B------:R0:W-:Y:S01]  /*2df70*/  @P4 STG.E.U8 desc[UR20][R168.64], R4 ;  /* 0x00000004a8004986 */ /* 0x0001e2000c101114 */
[----:B------:R-:W-:Y:S02]  /*2df80*/  LOP3.LUT P4, RZ, R19, 0x20, RZ, 0xc0, !PT ;  /* 0x0000002013ff7812 */ /* 0x000fe4000788c0ff */
[----:B------:R-:W-:Y:S01]  /*2df90*/  PRMT R74, R74, 0x7773, RZ ;  /* 0x000077734a4a7816 */ /* 0x000fe200000000ff */
[----:B0-----:R-:W4:Y:S01]  /*2dfa0*/  LDL.LU.64 R168, [R1+0xaa8] ;  /* 0x000aa80001a87983 */ /* 0x001f220000300a00 */
[----:B------:R-:W-:-:S09]  /*2dfb0*/  PRMT R4, R75, 0x7770, RZ ;  /* 0x000077704b047816 */ /* 0x000fd200000000ff */
[----:B--2---:R0:W-:Y:S04]  /*2dfc0*/  @P4 STG.E.U8 desc[UR20][R170.64], R74 ;  /* 0x0000004aaa004986 */ /* 0x0041e8000c101114 */
[----:B0-----:R-:W2:Y:S01]  /*2dfd0*/  LDL.LU.64 R170, [R1+0xaa0] ;  /* 0x000aa00001aa7983 */ /* 0x001ea20000300a00 */
[----:B------:R-:W-:-:S13]  /*2dfe0*/  LOP3.LUT P4, RZ, R19, 0x10, RZ, 0xc0, !PT ;  /* 0x0000001013ff7812 */ /* 0x000fda000788c0ff */
[----:B------:R0:W-:Y:S01]  /*2dff0*/  @P4 STG.E.U8 desc[UR20][R66.64], R4 ;  /* 0x0000000442004986 */ /* 0x0001e2000c101114 */
[----:B------:R-:W-:Y:S02]  /*2e000*/  LOP3.LUT P4, RZ, R19, 0x8, RZ, 0xc0, !PT ;  /* 0x0000000813ff7812 */ /* 0x000fe4000788c0ff */
[----:B0-----:R-:W-:-:S11]  /*2e010*/  PRMT R4, R75, 0x7771, RZ ;  /* 0x000077714b047816 */ /* 0x001fd600000000ff */
[----:B------:R0:W-:Y:S01]  /*2e020*/  @P4 STG.E.U8 desc[UR20][R64.64], R4 ;  /* 0x0000000440004986 */ /* 0x0001e2000c101114 */
[----:B------:R-:W-:Y:S02]  /*2e030*/  LOP3.LUT P4, RZ, R19, 0x4, RZ, 0xc0, !PT ;  /* 0x0000000413ff7812 */ /* 0x000fe4000788c0ff */
[----:B0-----:R-:W-:-:S11]  /*2e040*/  PRMT R4, R75, 0x7772, RZ ;  /* 0x000077724b047816 */ /* 0x001fd600000000ff */
[----:B------:R0:W-:Y:S01]  /*2e050*/  @P4 STG.E.U8 desc[UR20][R62.64], R4 ;  /* 0x000000043e004986 */ /* 0x0001e2000c101114 */
[----:B------:R-:W-:Y:S02]  /*2e060*/  LOP3.LUT P4, RZ, R19, 0x2, RZ, 0xc0, !PT ;  /* 0x0000000213ff7812 */ /* 0x000fe4000788c0ff */
[----:B------:R-:W-:Y:S02]  /*2e070*/  PRMT R75, R75, 0x7773, RZ ;  /* 0x000077734b4b7816 */ /* 0x000fe400000000ff */
[----:B0-----:R-:W-:Y:S01]  /*2e080*/  PRMT R4, R76, 0x7770, RZ ;  /* 0x000077704c047816 */ /* 0x001fe200000000ff */
[----:B------:R-:W2:Y:S08]  /*2e090*/  LDL.LU.64 R62, [R1+0xa98] ;  /* 0x000a9800013e7983 */ /* 0x000eb00000300a00 */
[----:B------:R0:W-:Y:S01]  /*2e0a0*/  @P4 STG.E.U8 desc[UR20][R60.64], R75 ;  /* 0x0000004b3c004986 */ /* 0x0001e2000c101114 */
[----:B------:R-:W-:-:S02]  /*2e0b0*/  LOP3.LUT P4, RZ, R19, 0x1, RZ, 0xc0, !PT ;  /* 0x0000000113ff7812 */ /* 0x000fc4000788c0ff */
[----:B------:R-:W-:Y:S01]  /*2e0c0*/  LOP3.LUT P3, RZ, R17, 0x1, RZ, 0xc0, !PT ;  /* 0x0000000111ff7812 */ /* 0x000fe2000786c0ff */
[----:B0-----:R-:W2:Y:S10]  /*2e0d0*/  LDL.LU.64 R60, [R1+0xa90] ;  /* 0x000a9000013c7983 */ /* 0x001eb40000300a00 */
[----:B------:R0:W-:Y:S01]  /*2e0e0*/  @P4 STG.E.U8 desc[UR20][R58.64], R4 ;  /* 0x000000043a004986 */ /* 0x0001e2000c101114 */
[----:B------:R-:W-:-:S02]  /*2e0f0*/  LOP3.LUT P4, RZ, R190, 0x80000000, RZ, 0xc0, !PT ;  /* 0x80000000beff7812 */ /* 0x000fc4000788c0ff */
[----:B0-----:R-:W-:Y:S01]  /*2e100*/  PRMT R4, R76, 0x7771, RZ ;  /* 0x000077714c047816 */ /* 0x001fe200000000ff */
[----:B------:R-:W2:Y:S10]  /*2e110*/  LDL.LU.64 R58, [R1+0xa88] ;  /* 0x000a8800013a7983 */ /* 0x000eb40000300a00 */
[----:B------:R0:W-:Y:S01]  /*2e120*/  @P4 STG.E.U8 desc[UR20][R56.64], R4 ;  /* 0x0000000438004986 */ /* 0x0001e2000c101114 */
[----:B------:R-:W-:-:S02]  /*2e130*/  LOP3.LUT P6, RZ, R17, 0x4, RZ, 0xc0, !PT ;  /* 0x0000000411ff7812 */ /* 0x000fc400078cc0ff */
[C---:B0-----:R-:W-:Y:S01]  /*2e140*/  PRMT R4, R76.reuse, 0x7772, RZ ;  /* 0x000077724c047816 */ /* 0x041fe200000000ff */
[----:B------:R-:W2:Y:S04]  /*2e150*/  LDL.LU.64 R56, [R1+0xa80] ;  /* 0x000a800001387983 */ /* 0x000ea80000300a00 */
[----:B---3--:R0:W-:Y:S01]  /*2e160*/  @P3 STG.E.U8 desc[UR20][R54.64], R4 ;  /* 0x0000000436003986 */ /* 0x0081e2000c101114 */
[----:B------:R-:W-:-:S03]  /*2e170*/  PRMT R76, R76, 0x7773, RZ ;  /* 0x000077734c4c7816 */ /* 0x000fc600000000ff */
[----:B0-----:R-:W3:Y:S01]  /*2e180*/  LDL.LU.64 R54, [R1+0xa78] ;  /* 0x000a780001367983 */ /* 0x001ee20000300a00 */
[----:B------:R-:W-:-:S03]  /*2e190*/  LOP3.LUT P2, RZ, R17, 0x8, RZ, 0xc0, !PT ;  /* 0x0000000811ff7812 */ /* 0x000fc6000784c0ff */
[----:B----4-:R0:W-:Y:S01]  /*2e1a0*/  @P6 STG.E.U8 desc[UR20][R52.64], R76 ;  /* 0x0000004c34006986 */ /* 0x0101e2000c101114 */
[----:B------:R-:W-:-:S03]  /*2e1b0*/  PRMT R4, R77, 0x7770, RZ ;  /* 0x000077704d047816 */ /* 0x000fc600000000ff */
[----:B0-----:R-:W4:Y:S01]  /*2e1c0*/  LDL.LU.64 R52, [R1+0xa70] ;  /* 0x000a700001347983 */ /* 0x001f220000300a00 */
[----:B------:R-:W-:-:S05]  /*2e1d0*/  LOP3.LUT P1, RZ, R17, 0x20, RZ, 0xc0, !PT ;  /* 0x0000002011ff7812 */ /* 0x000fca000782c0ff */
[----:B------:R0:W-:Y:S04]  /*2e1e0*/  @P2 STG.E.U8 desc[UR20][R50.64], R4 ;  /* 0x0000000432002986 */ /* 0x0001e8000c101114 */
[----:B0-----:R-:W4:Y:S01]  /*2e1f0*/  LDL.LU.64 R50, [R1+0xa68] ;  /* 0x000a680001327983 */ /* 0x001f220000300a00 */
[----:B------:R-:W-:Y:S02]  /*2e200*/  PRMT R4, R77, 0x7771, RZ ;  /* 0x000077714d047816 */ /* 0x000fe400000000ff */
[----:B------:R-:W-:-:S03]  /*2e210*/  LOP3.LUT P0, RZ, R17, 0x100, RZ, 0xc0, !PT ;  /* 0x0000010011ff7812 */ /* 0x000fc6000780c0ff */
[----:B------:R0:W-:Y:S04]  /*2e220*/  @P1 STG.E.U8 desc[UR20][R48.64], R4 ;  /* 0x0000000430001986 */ /* 0x0001e8000c101114 */
[----:B0-----:R-:W4:Y:S01]  /*2e230*/  LDL.LU.64 R48, [R1+0xa60] ;  /* 0x000a600001307983 */ /* 0x001f220000300a00 */
[----:B------:R-:W-:Y:S02]  /*2e240*/  PRMT R4, R77, 0x7772, RZ ;  /* 0x000077724d047816 */ /* 0x000fe400000000ff */
[----:B------:R-:W-:-:S03]  /*2e250*/  LOP3.LUT P5, RZ, R17, 0x400, RZ, 0xc0, !PT ;  /* 0x0000040011ff7812 */ /* 0x000fc600078ac0ff */
[----:B------:R0:W-:Y:S01]  /*2e260*/  @P0 STG.E.U8 desc[UR20][R168.64], R4 ;  /* 0x00000004a8000986 */ /* 0x0001e2000c101114 */
[----:B------:R-:W-:-:S03]  /*2e270*/  PRMT R77, R77, 0x7773, RZ ;  /* 0x000077734d4d7816 */ /* 0x000fc600000000ff */
[----:B0-----:R-:W4:Y:S06]  /*2e280*/  LDL.LU.64 R168, [R1+0xa58] ;  /* 0x000a580001a87983 */ /* 0x001f2c0000300a00 */
[----:B--2---:R0:W-:Y:S04]  /*2e290*/  @P5 STG.E.U8 desc[UR20][R170.64], R77 ;  /* 0x0000004daa005986 */ /* 0x0041e8000c101114 */
[----:B0-----:R-:W2:Y:S01]  /*2e2a0*/  LDL.LU.64 R170, [R1+0xa50] ;  /* 0x000a500001aa7983 */ /* 0x001ea20000300a00 */
[----:B------:R-:W-:-:S02]  /*2e2b0*/  LOP3.LUT P4, RZ, R3, 0x20, RZ, 0xc0, !PT ;  /* 0x0000002003ff7812 */ /* 0x000fc4000788c0ff */
        /* <DEDUP_REMOVED lines=23> */
[----:B------:R-:W-:Y:S02]  /*2e430*/  LOP3.LUT P4, RZ, R3, 0x1000, RZ, 0xc0, !PT ;  /* 0x0000100003ff7812 */ /* 0x000fe4000788c0ff */
[C---:B------:R-:W-:Y:S01]  /*2e440*/  LOP3.LUT P0, RZ, R17.reuse, 0x10000, RZ, 0xc0, !PT ;  /* 0x0001000011ff7812 */ /* 0x040fe2000780c0ff */
[----:B------:R0:W-:Y:S01]  /*2e450*/  @P2 STG.E.U8 desc[UR20][R62.64], R4 ;  /* 0x000000043e002986 */ /* 0x0001e2000c101114 */
[----:B------:R-:W-:Y:S02]  /*2e460*/  LOP3.LUT R190, R190, 0xbfffffff, RZ, 0xc0, !PT ;  /* 0xbfffffffbebe7812 */ /* 0x000fe400078ec0ff */
[----:B------:R-:W-:Y:S02]  /*2e470*/  LOP3.LUT P5, RZ, R17, 0x40000, RZ, 0xc0, !PT ;  /* 0x0004000011ff7812 */ /* 0x000fe400078ac0ff */
[----:B0-----:R-:W-:-:S05]  /*2e480*/  PRMT R4, R78, 0x7771, RZ ;  /* 0x000077714e047816 */ /* 0x001fca00000000ff */
[----:B------:R-:W-:Y:S02]  /*2e490*/  @P4 LOP3.LUT R190, R190, 0x40000000, RZ, 0xfc, !PT ;  /* 0x40000000bebe4812 */ /* 0x000fe400078efcff */
[----:B------:R-:W-:Y:S01]  /*2e4a0*/  LOP3.LUT P4, RZ, R3, 0x800, RZ, 0xc0, !PT ;  /* 0x0000080003ff7812 */ /* 0x000fe2000788c0ff */
[----:B------:R0:W-:Y:S02]  /*2e4b0*/  @P1 STG.E.U8 desc[UR20][R60.64], R4 ;  /* 0x000000043c001986 */ /* 0x0001e4000c101114 */
[C---:B0-----:R-:W-:Y:S02]  /*2e4c0*/  PRMT R4, R78.reuse, 0x7772, RZ ;  /* 0x000077724e047816 */ /* 0x041fe400000000ff */
[----:B------:R-:W-:-:S03]  /*2e4d0*/  PRMT R78, R78, 0x7773, RZ ;  /* 0x000077734e4e7816 */ /* 0x000fc600000000ff */
[----:B------:R0:W-:Y:S04]  /*2e4e0*/  @P0 STG.E.U8 desc[UR20][R58.64], R4 ;  /* 0x000000043a000986 */ /* 0x0001e8000c101114 */
[----:B------:R-:W-:Y:S01]  /*2e4f0*/  @P5 STG.E.U8 desc[UR20][R56.64], R78 ;  /* 0x0000004e38005986 */ /* 0x000fe2000c101114 */
[----:B0-----:R-:W-:-:S05]  /*2e500*/  PRMT R4, R79, 0x7770, RZ ;  /* 0x000077704f047816 */ /* 0x001fca00000000ff */
[----:B---3--:R0:W-:Y:S01]  /*2e510*/  @P4 STG.E.U8 desc[UR20][R54.64], R4 ;  /* 0x0000000436004986 */ /* 0x0081e2000c101114 */
[----:B------:R-:W-:Y:S02]  /*2e520*/  LOP3.LUT P4, RZ, R190, 0x40000000, RZ, 0xc0, !PT ;  /* 0x40000000beff7812 */ /* 0x000fe4000788c0ff */
[----:B0-----:R-:W-:-:S11]  /*2e530*/  PRMT R4, R79, 0x7771, RZ ;  /* 0x000077714f047816 */ /* 0x001fd600000000ff */
[----:B----4-:R0:W-:Y:S01]  /*2e540*/  @P4 STG.E.U8 desc[UR20][R52.64], R4 ;  /* 0x0000000434004986 */ /* 0x0101e2000c101114 */
        /* <DEDUP_REMOVED lines=11> */
[----:B--2---:R0:W-:Y:S01]  /*2e600*/  @P4 STG.E.U8 desc[UR20][R170.64], R4 ;  /* 0x00000004aa004986 */ /* 0x0041e2000c101114 */
[----:B------:R-:W-:Y:S02]  /*2e610*/  LOP3.LUT P4, RZ, R190, 0x2000000, RZ, 0xc0, !PT ;  /* 0x02000000beff7812 */ /* 0x000fe4000788c0ff */
[----:B0-----:R-:W-:Y:S01]  /*2e620*/  PRMT R4, R80, 0x7772, RZ ;  /* 0x0000777250047816 */ /* 0x001fe200000000ff */
[----:B------:R-:W2:Y:S10]  /*2e630*/  LDL.LU.64 R170, [R1+0xa48] ;  /* 0x000a480001aa7983 */ /* 0x000eb40000300a00 */
[----:B------:R0:W-:Y:S01]  /*2e640*/  @P4 STG.E.U8 desc[UR20][R240.64], R4 ;  /* 0x00000004f0004986 */ /* 0x0001e2000c101114 */
[----:B------:R-:W-:-:S02]  /*2e650*/  LOP3.LUT P4, RZ, R190, 0x1000000, RZ, 0xc0, !PT ;  /* 0x01000000beff7812 */ /* 0x000fc4000788c0ff */
[----:B------:R-:W-:Y:S01]  /*2e660*/  PRMT R80, R80, 0x7773, RZ ;  /* 0x0000777350507816 */ /* 0x000fe200000000ff */
[----:B------:R-:W3:Y:S01]  /*2e670*/  LDL.LU.64 R54, [R1+0xa40] ;  /* 0x000a400001367983 */ /* 0x000ee20000300a00 */
[C---:B------:R-:W-:Y:S02]  /*2e680*/  LOP3.LUT P3, RZ, R3.reuse, 0x100, RZ, 0xc0, !PT ;  /* 0x0000010003ff7812 */ /* 0x040fe4000786c0ff */
[----:B------:R-:W-:Y:S01]  /*2e690*/  LOP3.LUT P6, RZ, R3, 0x8, RZ, 0xc0, !PT ;  /* 0x0000000803ff7812 */ /* 0x000fe200078cc0ff */
[----:B------:R-:W4:Y:S01]  /*2e6a0*/  LDL.LU.64 R52, [R1+0xa38] ;  /* 0x000a380001347983 */ /* 0x000f220000300a00 */
[----:B0-----:R-:W-:-:S03]  /*2e6b0*/  PRMT R4, R81, 0x7770, RZ ;  /* 0x0000777051047816 */ /* 0x001fc600000000ff */
[----:B------:R-:W4:Y:S04]  /*2e6c0*/  LDL.LU.64 R50, [R1+0xa30] ;  /* 0x000a300001327983 */ /* 0x000f280000300a00 */
[----:B------:R-:W-:Y:S01]  /*2e6d0*/  @P4 STG.E.U8 desc[UR20][R238.64], R80 ;  /* 0x00000050ee004986 */ /* 0x000fe2000c101114 */
[C---:B------:R-:W-:Y:S02]  /*2e6e0*/  LOP3.LUT P4, RZ, R190.reuse, 0x800000, RZ, 0xc0, !PT ;  /* 0x00800000beff7812 */ /* 0x040fe4000788c0ff */
[----:B------:R-:W-:Y:S01]  /*2e6f0*/  LOP3.LUT R190, R190, 0xffff7fff, RZ, 0xc0, !PT ;  /* 0xffff7fffbebe7812 */ /* 0x000fe200078ec0ff */
[----:B------:R-:W4:Y:S01]  /*2e700*/  LDL.LU.64 R48, [R1+0xa28] ;  /* 0x000a280001307983 */ /* 0x000f220000300a00 */
[C---:B------:R-:W-:Y:S02]  /*2e710*/  LOP3.LUT P2, RZ, R3.reuse, 0x40, RZ, 0xc0, !PT ;  /* 0x0000004003ff7812 */ /* 0x040fe4000784c0ff */
[C---:B------:R-:W-:Y:S01]  /*2e720*/  LOP3.LUT P1, RZ, R3.reuse, 0x2, RZ, 0xc0, !PT ;  /* 0x0000000203ff7812 */ /* 0x040fe2000782c0ff */
[----:B------:R-:W4:Y:S06]  /*2e730*/  LDL.LU.64 R168, [R1+0xa20] ;  /* 0x000a200001a87983 */ /* 0x000f2c0000300a00 */
[----:B------:R0:W-:Y:S01]  /*2e740*/  @P4 STG.E.U8 desc[UR20][R236.64], R4 ;  /* 0x00000004ec004986 */ /* 0x0001e2000c101114 */
        /* <DEDUP_REMOVED lines=13> */
[----:B0-----:R-:W-:-:S09]  /*2e820*/  PRMT R4, R81, 0x7771, RZ ;  /* 0x0000777151047816 */ /* 0x001fd200000000ff */
[----:B------:R-:W-:Y:S02]  /*2e830*/  @P4 LOP3.LUT R190, R190, 0x80000, RZ, 0xfc, !PT ;  /* 0x00080000bebe4812 */ /* 0x000fe400078efcff */
[C---:B------:R-:W-:Y:S02]  /*2e840*/  LOP3.LUT P4, RZ, R3.reuse, 0x200000, RZ, 0xc0, !PT ;  /* 0x0020000003ff7812 */ /* 0x040fe4000788c0ff */
[----:B------:R-:W-:Y:S01]  /*2e850*/  LOP3.LUT R190, R190, 0xffefffff, RZ, 0xc0, !PT ;  /* 0xffefffffbebe7812 */ /* 0x000fe200078ec0ff */
[----:B------:R0:W-:Y:S01]  /*2e860*/  @P3 STG.E.U8 desc[UR20][R234.64], R4 ;  /* 0x00000004ea003986 */ /* 0x0001e2000c101114 */
[----:B------:R-:W-:-:S09]  /*2e870*/  LOP3.LUT P0, RZ, R3, 0x10, RZ, 0xc0, !PT ;  /* 0x0000001003ff7812 */ /* 0x000fd2000780c0ff */
[----:B------:R-:W-:Y:S02]  /*2e880*/  @P4 LOP3.LUT R190, R190, 0x100000, RZ, 0xfc, !PT ;  /* 0x00100000bebe4812 */ /* 0x000fe400078efcff */
[----:B0-----:R-:W-:Y:S02]  /*2e890*/  PRMT R4, R81, 0x7772, RZ ;  /* 0x0000777251047816 */ /* 0x001fe400000000ff */
[----:B------:R-:W-:Y:S02]  /*2e8a0*/  LOP3.LUT P4, RZ, R17, 0x200000, RZ, 0xc0, !PT ;  /* 0x0020000011ff7812 */ /* 0x000fe4000788c0ff */
[----:B------:R-:W-:Y:S01]  /*2e8b0*/  PRMT R81, R81, 0x7773, RZ ;  /* 0x0000777351517816 */ /* 0x000fe200000000ff */
[----:B------:R0:W-:Y:S01]  /*2e8c0*/  @P6 STG.E.U8 desc[UR20][R232.64], R4 ;  /* 0x00000004e8006986 */ /* 0x0001e2000c101114 */
[----:B------:R-:W-:Y:S02]  /*2e8d0*/  LOP3.LUT P5, RZ, R3, 0x40000, RZ, 0xc0, !PT ;  /* 0x0004000003ff7812 */ /* 0x000fe400078ac0ff */
[----:B------:R-:W-:Y:S01]  /*2e8e0*/  LOP3.LUT R190, R190, 0xffdfffff, RZ, 0xc0, !PT ;  /* 0xffdfffffbebe7812 */ /* 0x000fe200078ec0ff */
[----:B------:R-:W-:Y:S01]  /*2e8f0*/  @P2 STG.E.U8 desc[UR20][R230.64], R81 ;  /* 0x00000051e6002986 */ /* 0x000fe2000c101114 */
[----:B0-----:R-:W-:-:S05]  /*2e900*/  PRMT R4, R82, 0x7770, RZ ;  /* 0x0000777052047816 */ /* 0x001fca00000000ff */
[----:B------:R-:W-:Y:S01]  /*2e910*/  @P4 LOP3.LUT R190, R190, 0x200000, RZ, 0xfc, !PT ;  /* 0x00200000bebe4812 */ /* 0x000fe200078efcff */
[----:B------:R0:W-:Y:S01]  /*2e920*/  @P1 STG.E.U8 desc[UR20][R228.64], R4 ;  /* 0x00000004e4001986 */ /* 0x0001e2000c101114 */
[----:B------:R-:W-:Y:S02]  /*2e930*/  LOP3.LUT P2, RZ, R3, 0x100000, RZ, 0xc0, !PT ;  /* 0x0010000003ff7812 */ /* 0x000fe4000784c0ff */
[----:B------:R-:W-:Y:S02]  /*2e940*/  LOP3.LUT P4, RZ, R17, 0x100000, RZ, 0xc0, !PT ;  /* 0x0010000011ff7812 */ /* 0x000fe4000788c0ff */
[----:B------:R-:W-:Y:S02]  /*2e950*/  LOP3.LUT P1, RZ, R3, 0x20000, RZ, 0xc0, !PT ;  /* 0x0002000003ff7812 */ /* 0x000fe4000782c0ff */
[----:B0-----:R-:W-:-:S05]  /*2e960*/  PRMT R4, R82, 0x7771, RZ ;  /* 0x0000777152047816 */ /* 0x001fca00000000ff */
[----:B------:R0:W-:Y:S01]  /*2e970*/  @P0 STG.E.U8 desc[UR20][R226.64], R4 ;  /* 0x00000004e2000986 */ /* 0x0001e2000c101114 */
[----:B------:R-:W-:Y:S02]  /*2e980*/  LOP3.LUT P0, RZ, R3, 0x80000, RZ, 0xc0, !PT ;  /* 0x0008000003ff7812 */ /* 0x000fe4000780c0ff */
[----:B------:R-:W-:Y:S02]  /*2e990*/  LOP3.LUT R190, R190, 0xffbfffff, RZ, 0xc0, !PT ;  /* 0xffbfffffbebe7812 */ /* 0x000fe400078ec0ff */
[C---:B0-----:R-:W-:Y:S02]  /*2e9a0*/  PRMT R4, R82.reuse, 0x7772, RZ ;  /* 0x0000777252047816 */ /* 0x041fe400000000ff */
[----:B------:R-:W-:-:S03]  /*2e9b0*/  PRMT R82, R82, 0x7773, RZ ;  /* 0x0000777352527816 */ /* 0x000fc600000000ff */
[----:B------:R0:W-:Y:S01]  /*2e9c0*/  @P5 STG.E.U8 desc[UR20][R224.64], R4 ;  /* 0x00000004e0005986 */ /* 0x0001e2000c101114 */
[----:B------:R-:W-:Y:S02]  /*2e9d0*/  LOP3.LUT P5, RZ, R2, 0x800, RZ, 0xc0, !PT ;  /* 0x0000080002ff7812 */ /* 0x000fe400078ac0ff */
[----:B------:R-:W-:Y:S01]  /*2e9e0*/  @P4 LOP3.LUT R190, R190, 0x400000, RZ, 0xfc, !PT ;  /* 0x00400000bebe4812 */ /* 0x000fe200078efcff */
[----:B------:R-:W-:Y:S01]  /*2e9f0*/  @P2 STG.E.U8 desc[UR20][R222.64], R82 ;  /* 0x00000052de002986 */ /* 0x000fe2000c101114 */
[----:B------:R-:W-:Y:S02]  /*2ea00*/  LOP3.LUT P4, RZ, R2, 0x100, RZ, 0xc0, !PT ;  /* 0x0000010002ff7812 */ /* 0x000fe4000788c0ff */
        /* <DEDUP_REMOVED lines=47> */
[----:B------:R-:W-:Y:S02]  /*2ed00*/  LOP3.LUT P6, RZ, R17, 0x2000000, RZ, 0xc0, !PT ;  /* 0x0200000011ff7812 */ /* 0x000fe400078cc0ff */
[----:B0-----:R-:W-:-:S07]  /*2ed10*/  PRMT R4, R86, 0x7770, RZ ;  /* 0x0000777056047816 */ /* 0x001fce00000000ff */
[----:B------:R-:W-:Y:S02]  /*2ed20*/  @P4 LOP3.LUT R190, R190, 0x800, RZ, 0xfc, !PT ;  /* 0x00000800bebe4812 */ /* 0x000fe400078efcff */
[----:B------:R-:W-:Y:S01]  /*2ed30*/  LOP3.LUT P4, RZ, R3, 0x40000000, RZ, 0xc0, !PT ;  /* 0x4000000003ff7812 */ /* 0x000fe2000788c0ff */
[----:B------:R0:W-:Y:S01]  /*2ed40*/  @P3 STG.E.U8 desc[UR20][R196.64], R4 ;  /* 0x00000004c4003986 */ /* 0x0001e2000c101114 */
[C---:B------:R-:W-:Y:S02]  /*2ed50*/  LOP3.LUT P2, RZ, R17.reuse, 0x4000000, RZ, 0xc0, !PT ;  /* 0x0400000011ff7812 */ /* 0x040fe4000784c0ff */
[----:B------:R-:W-:Y:S02]  /*2ed60*/  LOP3.LUT R190, R190, 0xffffefff, RZ, 0xc0, !PT ;  /* 0xffffefffbebe7812 */ /* 0x000fe400078ec0ff */
[----:B------:R-:W-:Y:S02]  /*2ed70*/  LOP3.LUT P1, RZ, R17, 0x8000000, RZ, 0xc0, !PT ;  /* 0x0800000011ff7812 */ /* 0x000fe4000782c0ff */
[----:B------:R-:W-:-:S02]  /*2ed80*/  LOP3.LUT P0, RZ, R3, 0x4000000, RZ, 0xc0, !PT ;  /* 0x0400000003ff7812 */ /* 0x000fc4000780c0ff */
[----:B0-----:R-:W-:-:S03]  /*2ed90*/  PRMT R4, R86, 0x7771, RZ ;  /* 0x0000777156047816 */ /* 0x001fc600000000ff */
[----:B------:R-:W-:Y:S02]  /*2eda0*/  @P4 LOP3.LUT R190, R190, 0x1000, RZ, 0xfc, !PT ;  /* 0x00001000bebe4812 */ /* 0x000fe400078efcff */
[C---:B------:R-:W-:Y:S01]  /*2edb0*/  LOP3.LUT P4, RZ, R3.reuse, 0x20000000, RZ, 0xc0, !PT ;  /* 0x2000000003ff7812 */ /* 0x040fe2000788c0ff */
[----:B------:R0:W-:Y:S01]  /*2edc0*/  @P6 STG.E.U8 desc[UR20][R194.64], R4 ;  /* 0x00000004c2006986 */ /* 0x0001e2000c101114 */
[----:B------:R-:W-:Y:S02]  /*2edd0*/  LOP3.LUT P5, RZ, R3, 0x2000000, RZ, 0xc0, !PT ;  /* 0x0200000003ff7812 */ /* 0x000fe400078ac0ff */
[----:B------:R-:W-:Y:S02]  /*2ede0*/  LOP3.LUT R190, R190, 0xffffdfff, RZ, 0xc0, !PT ;  /* 0xffffdfffbebe7812 */ /* 0x000fe400078ec0ff */
[C---:B0-----:R-:W-:Y:S02]  /*2edf0*/  PRMT R4, R86.reuse, 0x7772, RZ ;  /* 0x0000777256047816 */ /* 0x041fe400000000ff */
[----:B------:R-:W-:-:S03]  /*2ee00*/  PRMT R86, R86, 0x7773, RZ ;  /* 0x0000777356567816 */ /* 0x000fc600000000ff */
[----:B------:R0:W-:Y:S01]  /*2ee10*/  @P2 STG.E.U8 desc[UR20][R192.64], R4 ;  /* 0x00000004c0002986 */ /* 0x0001e2000c101114 */
[----:B------:R-:W-:-:S03]  /*2ee20*/  LOP3.LUT P2, RZ, R17, 0x10000000, RZ, 0xc0, !PT ;  /* 0x1000000011ff7812 */ /* 0x000fc6000784c0ff */
[----:B------:R-:W-:Y:S01]  /*2ee30*/  @P1 STG.E.U8 desc[UR20][R188.64], R86 ;  /* 0x00000056bc001986 */ /* 0x000fe2000c101114 */
[----:B------:R-:W-:Y:S02]  /*2ee40*/  @P4 LOP3.LUT R190, R190, 0x2000, RZ, 0xfc, !PT ;  /* 0x00002000bebe4812 */ /* 0x000fe400078efcff */
[----:B0-----:R-:W-:Y:S02]  /*2ee50*/  PRMT R4, R87, 0x7770, RZ ;  /* 0x0000777057047816 */ /* 0x001fe400000000ff */
[----:B------:R-:W-:-:S03]  /*2ee60*/  LOP3.LUT P4, RZ, R17, 0x80000000, RZ, 0xc0, !PT ;  /* 0x8000000011ff7812 */ /* 0x000fc6000788c0ff */
[----:B------:R0:W-:Y:S01]  /*2ee70*/  @P0 STG.E.U8 desc[UR20][R186.64], R4 ;  /* 0x00000004ba000986 */ /* 0x0001e2000c101114 */
        /* <DEDUP_REMOVED lines=9> */
[----:B------:R-:W-:Y:S02]  /*2ef10*/  @P4 LOP3.LUT R190, R190, 0x4000, RZ, 0xfc, !PT ;  /* 0x00004000bebe4812 */ /* 0x000fe400078efcff */
[----:B------:R-:W-:Y:S01]  /*2ef20*/  LOP3.LUT P4, RZ, R17, 0x40000000, RZ, 0xc0, !PT ;  /* 0x4000000011ff7812 */ /* 0x000fe2000788c0ff */
[----:B------:R-:W-:Y:S01]  /*2ef30*/  @P1 STG.E.U8 desc[UR20][R180.64], R87 ;  /* 0x00000057b4001986 */ /* 0x000fe2000c101114 */
[----:B0-----:R-:W-:-:S05]  /*2ef40*/  PRMT R4, R88, 0x7770, RZ ;  /* 0x0000777058047816 */ /* 0x001fca00000000ff */
[----:B------:R0:W-:Y:S02]  /*2ef50*/  @P0 STG.E.U8 desc[UR20][R178.64], R4 ;  /* 0x00000004b2000986 */ /* 0x0001e4000c101114 */
[----:B0-----:R-:W-:-:S05]  /*2ef60*/  PRMT R4, R88, 0x7771, RZ ;  /* 0x0000777158047816 */ /* 0x001fca00000000ff */
[----:B------:R0:W-:Y:S02]  /*2ef70*/  @P5 STG.E.U8 desc[UR20][R176.64], R4 ;  /* 0x00000004b0005986 */ /* 0x0001e4000c101114 */
[----:B0-----:R-:W-:-:S05]  /*2ef80*/  PRMT R4, R88, 0x7772, RZ ;  /* 0x0000777258047816 */ /* 0x001fca00000000ff */
        /* <DEDUP_REMOVED lines=30> */
[----:B------:R-:W-:Y:S01]  /*2f170*/  @P3 STG.E.U8 desc[UR20][R28.64], R90 ;  /* 0x0000005a1c003986 */ /* 0x000fe2000c101114 */
[----:B0-----:R-:W-:-:S05]  /*2f180*/  PRMT R4, R91, 0x7770, RZ ;  /* 0x000077705b047816 */ /* 0x001fca00000000ff */
[----:B------:R0:W-:Y:S01]  /*2f190*/  @P6 STG.E.U8 desc[UR20][R26.64], R4 ;  /* 0x000000041a006986 */ /* 0x0001e2000c101114 */
[C---:B------:R-:W-:Y:S02]  /*2f1a0*/  LOP3.LUT P0, RZ, R2.reuse, 0x40, RZ, 0xc0, !PT ;  /* 0x0000004002ff7812 */ /* 0x040fe4000780c0ff */
[----:B------:R-:W-:Y:S02]  /*2f1b0*/  LOP3.LUT P5, RZ, R2, 0x80, RZ, 0xc0, !PT ;  /* 0x0000008002ff7812 */ /* 0x000fe400078ac0ff */
[----:B0-----:R-:W-:-:S05]  /*2f1c0*/  PRMT R4, R91, 0x7771, RZ ;  /* 0x000077715b047816 */ /* 0x001fca00000000ff */
[----:B------:R0:W-:Y:S01]  /*2f1d0*/  @P2 STG.E.U8 desc[UR20][R24.64], R4 ;  /* 0x0000000418002986 */ /* 0x0001e2000c101114 */
[----:B------:R-:W-:Y:S02]  /*2f1e0*/  LOP3.LUT P2, RZ, R2, 0x200, RZ, 0xc0, !PT ;  /* 0x0000020002ff7812 */ /* 0x000fe4000784c0ff */
[C---:B0-----:R-:W-:Y:S02]  /*2f1f0*/  PRMT R4, R91.reuse, 0x7772, RZ ;  /* 0x000077725b047816 */ /* 0x041fe400000000ff */
[----:B------:R-:W-:-:S03]  /*2f200*/  PRMT R91, R91, 0x7773, RZ ;  /* 0x000077735b5b7816 */ /* 0x000fc600000000ff */
[----:B------:R0:W-:Y:S04]  /*2f210*/  @P1 STG.E.U8 desc[UR20][R22.64], R4 ;  /* 0x0000000416001986 */ /* 0x0001e8000c101114 */
[----:B------:R-:W-:Y:S01]  /*2f220*/  @P0 STG.E.U8 desc[UR20][R20.64], R91 ;  /* 0x0000005b14000986 */ /* 0x000fe2000c101114 */
[----:B0-----:R-:W-:-:S05]  /*2f230*/  PRMT R4, R92, 0x7770, RZ ;  /* 0x000077705c047816 */ /* 0x001fca00000000ff */
[----:B------:R0:W-:Y:S02]  /*2f240*/  @P5 STG.E.U8 desc[UR20][R8.64], R4 ;  /* 0x0000000408005986 */ /* 0x0001e4000c101114 */
[----:B0-----:R-:W-:-:S05]  /*2f250*/  PRMT R4, R92, 0x7771, RZ ;  /* 0x000077715c047816 */ /* 0x001fca00000000ff */
[----:B--2---:R0:W-:Y:S04]  /*2f260*/  @P2 STG.E.U8 desc[UR20][R170.64], R4 ;  /* 0x00000004aa002986 */ /* 0x0041e8000c101114 */
[----:B0-----:R-:W2:Y:S01]  /*2f270*/  LDL.LU.64 R170, [R1+0xa18] ;  /* 0x000a180001aa7983 */ /* 0x001ea20000300a00 */
[----:B------:R-:W-:Y:S02]  /*2f280*/  LOP3.LUT P4, RZ, R16, 0x40000, RZ, 0xc0, !PT ;  /* 0x0004000010ff7812 */ /* 0x000fe4000788c0ff */
[----:B------:R-:W-:Y:S01]  /*2f290*/  LOP3.LUT R3, R3, 0x7fffffff, RZ, 0xc0, !PT ;  /* 0x7fffffff03037812 */ /* 0x000fe200078ec0ff */
[----:B------:R-:W2:Y:S01]  /*2f2a0*/  LDL.LU.64 R66, [R1+0xa10] ;  /* 0x000a100001427983 */ /* 0x000ea20000300a00 */
[----:B------:R-:W-:-:S03]  /*2f2b0*/  LOP3.LUT R190, R190, 0xfffffffe, RZ, 0xc0, !PT ;  /* 0xfffffffebebe7812 */ /* 0x000fc600078ec0ff */
[----:B------:R-:W2:Y:S04]  /*2f2c0*/  LDL.LU.64 R64, [R1+0xa08] ;  /* 0x000a080001407983 */ /* 0x000ea80000300a00 */
[----:B------:R-:W2:Y:S02]  /*2f2d0*/  LDL.LU.64 R62, [R1+0xa00] ;  /* 0x000a0000013e7983 */ /* 0x000ea40000300a00 */
[----:B------:R-:W-:Y:S02]  /*2f2e0*/  @P4 LOP3.LUT R3, R3, 0x80000000, RZ, 0xfc, !PT ;  /* 0x8000000003034812 */ /* 0x000fe400078efcff */
[C---:B------:R-:W-:Y:S01]  /*2f2f0*/  LOP3.LUT P4, RZ, R16.reuse, 0x80000, RZ, 0xc0, !PT ;  /* 0x0008000010ff7812 */ /* 0x040fe2000788c0ff */
[----:B------:R-:W2:Y:S01]  /*2f300*/  LDL.LU.64 R60, [R1+0x9f8] ;  /* 0x0009f800013c7983 */ /* 0x000ea20000300a00 */
[----:B------:R-:W-:-:S02]  /*2f310*/  LOP3.LUT P1, RZ, R16, 0x20000000, RZ, 0xc0, !PT ;  /* 0x2000000010ff7812 */ /* 0x000fc4000782c0ff */
[C---:B------:R-:W-:Y:S01]  /*2f320*/  LOP3.LUT P0, RZ, R16.reuse, 0x10000000, RZ, 0xc0, !PT ;  /* 0x1000000010ff7812 */ /* 0x040fe2000780c0ff */
[----:B------:R-:W2:Y:S01]  /*2f330*/  LDL.LU.64 R58, [R1+0x9f0] ;  /* 0x0009f000013a7983 */ /* 0x000ea20000300a00 */
[----:B------:R-:W-:Y:S02]  /*2f340*/  LOP3.LUT P5, RZ, R16, 0x8000000, RZ, 0xc0, !PT ;  /* 0x0800000010ff7812 */ /* 0x000fe400078ac0ff */
[----:B------:R-:W-:Y:S01]  /*2f350*/  PRMT R4, R92, 0x7772, RZ ;  /* 0x000077725c047816 */ /* 0x000fe200000000ff */
[----:B------:R-:W2:Y:S04]  /*2f360*/  LDL.LU.64 R56, [R1+0x9e8] ;  /* 0x0009e80001387983 */ /* 0x000ea80000300a00 */
[----:B------:R-:W-:Y:S02]  /*2f370*/  @P4 LOP3.LUT R190, R190, 0x1, RZ, 0xfc, !PT ;  /* 0x00000001bebe4812 */ /* 0x000fe400078efcff */
        /* <DEDUP_REMOVED lines=17> */
[----:B---3--:R0:W-:Y:S01]  /*2f490*/  @P1 STG.E.U8 desc[UR20][R54.64], R4 ;  /* 0x0000000436001986 */ /* 0x0081e2000c101114 */
[----:B------:R-:W-:-:S09]  /*2f4a0*/  PRMT R92, R92, 0x7773, RZ ;  /* 0x000077735c5c7816 */ /* 0x000fd200000000ff */
[----:B------:R-:W-:Y:S02]  /*2f4b0*/  @P4 LOP3.LUT R190, R190, 0x40, RZ, 0xfc, !PT ;  /* 0x00000040bebe4812 */ /* 0x000fe400078efcff */
[----:B------:R-:W-:Y:S02]  /*2f4c0*/  LOP3.LUT P4, RZ, R16, 0x4000000, RZ, 0xc0, !PT ;  /* 0x0400000010ff7812 */ /* 0x000fe4000788c0ff */
[C---:B0-----:R-:W-:Y:S01]  /*2f4d0*/  PRMT R4, R93.reuse, 0x7770, RZ ;  /* 0x000077705d047816 */ /* 0x041fe200000000ff */
[----:B----4-:R0:W-:Y:S04]  /*2f4e0*/  @P0 STG.E.U8 desc[UR20][R52.64], R92 ;  /* 0x0000005c34000986 */ /* 0x0101e8000c101114 */
[----:B------:R1:W-:Y:S04]  /*2f4f0*/  @P5 STG.E.U8 desc[UR20][R50.64], R4 ;  /* 0x0000000432005986 */ /* 0x0003e8000c101114 */
[----:B------:R-:W3:Y:S04]  /*2f500*/  LDL.LU.64 R54, [R1+0x9e0] ;  /* 0x0009e00001367983 */ /* 0x000ee80000300a00 */
[----:B0-----:R-:W4:Y:S01]  /*2f510*/  LDL.LU.64 R52, [R1+0x9d8] ;  /* 0x0009d80001347983 */ /* 0x001f220000300a00 */
[----:B-1----:R-:W-:-:S03]  /*2f520*/  PRMT R4, R93, 0x7771, RZ ;  /* 0x000077715d047816 */ /* 0x002fc600000000ff */
[----:B------:R-:W4:Y:S04]  /*2f530*/  LDL.LU.64 R50, [R1+0x9d0] ;  /* 0x0009d00001327983 */ /* 0x000f280000300a00 */
[----:B------:R0:W-:Y:S01]  /*2f540*/  @P4 STG.E.U8 desc[UR20][R48.64], R4 ;  /* 0x0000000430004986 */ /* 0x0001e2000c101114 */
[C---:B------:R-:W-:Y:S02]  /*2f550*/  LOP3.LUT P4, RZ, R190.reuse, 0x40, RZ, 0xc0, !PT ;  /* 0x00000040beff7812 */ /* 0x040fe4000788c0ff */
[----:B0-----:R-:W-:Y:S01]  /*2f560*/  PRMT R4, R93, 0x7772, RZ ;  /* 0x000077725d047816 */ /* 0x001fe200000000ff */
[----:B------:R-:W4:Y:S10]  /*2f570*/  LDL.LU.64 R48, [R1+0x9c8] ;  /* 0x0009c80001307983 */ /* 0x000f340000300a00 */
[----:B------:R0:W-:Y:S01]  /*2f580*/  @P4 STG.E.U8 desc[UR20][R168.64], R4 ;  /* 0x00000004a8004986 */ /* 0x0001e2000c101114 */
[----:B------:R-:W-:-:S02]  /*2f590*/  LOP3.LUT P4, RZ, R190, 0x20, RZ, 0xc0, !PT ;  /* 0x00000020beff7812 */ /* 0x000fc4000788c0ff */
[----:B------:R-:W-:Y:S01]  /*2f5a0*/  PRMT R93, R93, 0x7773, RZ ;  /* 0x000077735d5d7816 */ /* 0x000fe200000000ff */
[----:B0-----:R-:W4:Y:S10]  /*2f5b0*/  LDL.LU.64 R168, [R1+0x9c0] ;  /* 0x0009c00001a87983 */ /* 0x001f340000300a00 */
[----:B--2---:R0:W-:Y:S04]  /*2f5c0*/  @P4 STG.E.U8 desc[UR20][R170.64], R93 ;  /* 0x0000005daa004986 */ /* 0x0041e8000c101114 */
[----:B0-----:R-:W2:Y:S01]  /*2f5d0*/  LDL.LU.64 R170, [R1+0x9b8] ;  /* 0x0009b80001aa7983 */ /* 0x001ea20000300a00 */
[----:B------:R-:W-:-:S02]  /*2f5e0*/  LOP3.LUT P4, RZ, R190, 0x10, RZ, 0xc0, !PT ;  /* 0x00000010beff7812 */ /* 0x000fc4000788c0ff */
[----:B------:R-:W-:-:S11]  /*2f5f0*/  PRMT R4, R94, 0x7770, RZ ;  /* 0x000077705e047816 */ /* 0x000fd600000000ff */
        /* <DEDUP_REMOVED lines=11> */
[----:B0-----:R-:W-:Y:S02]  /*2f6b0*/  PRMT R4, R95, 0x7770, RZ ;  /* 0x000077705f047816 */ /* 0x001fe400000000ff */
[----:B------:R-:W-:-:S09]  /*2f6c0*/  LOP3.LUT P3, RZ, R16, 0x20000, RZ, 0xc0, !PT ;  /* 0x0002000010ff7812 */ /* 0x000fd2000786c0ff */
[----:B------:R0:W-:Y:S01]  /*2f6d0*/  @P4 STG.E.U8 desc[UR20][R58.64], R4 ;  /* 0x000000043a004986 */ /* 0x0001e2000c101114 */
[----:B------:R-:W-:Y:S02]  /*2f6e0*/  LOP3.LUT P4, RZ, R3, 0x80000000, RZ, 0xc0, !PT ;  /* 0x8000000003ff7812 */ /* 0x000fe4000788c0ff */
[C---:B------:R-:W-:Y:S02]  /*2f6f0*/  LOP3.LUT P6, RZ, R16.reuse, 0x10000, RZ, 0xc0, !PT ;  /* 0x0001000010ff7812 */ /* 0x040fe400078cc0ff */
[----:B------:R-:W-:Y:S02]  /*2f700*/  LOP3.LUT P2, RZ, R16, 0x8000, RZ, 0xc0, !PT ;  /* 0x0000800010ff7812 */ /* 0x000fe4000784c0ff */
[----:B0-----:R-:W-:-:S07]  /*2f710*/  PRMT R4, R95, 0x7771, RZ ;  /* 0x000077715f047816 */ /* 0x001fce00000000ff */
[----:B------:R0:W-:Y:S01]  /*2f720*/  @P4 STG.E.U8 desc[UR20][R56.64], R4 ;  /* 0x0000000438004986 */ /* 0x0001e2000c101114 */
[C---:B------:R-:W-:Y:S02]  /*2f730*/  LOP3.LUT P1, RZ, R16.reuse, 0x4000, RZ, 0xc0, !PT ;  /* 0x0000400010ff7812 */ /* 0x040fe4000782c0ff */
[C---:B0-----:R-:W-:Y:S02]  /*2f740*/  PRMT R4, R95.reuse, 0x7772, RZ ;  /* 0x000077725f047816 */ /* 0x041fe400000000ff */
[----:B------:R-:W-:Y:S02]  /*2f750*/  PRMT R95, R95, 0x7773, RZ ;  /* 0x000077735f5f7816 */ /* 0x000fe400000000ff */
[C---:B------:R-:W-:Y:S02]  /*2f760*/  LOP3.LUT P0, RZ, R16.reuse, 0x2000, RZ, 0xc0, !PT ;  /* 0x0000200010ff7812 */ /* 0x040fe4000780c0ff */
[----:B------:R-:W-:Y:S01]  /*2f770*/  LOP3.LUT P5, RZ, R16, 0x1000, RZ, 0xc0, !PT ;  /* 0x0000100010ff7812 */ /* 0x000fe200078ac0ff */
[----:B---3--:R0:W-:Y:S04]  /*2f780*/  @P3 STG.E.U8 desc[UR20][R54.64], R4 ;  /* 0x0000000436003986 */ /* 0x0081e8000c101114 */
[----:B----4-:R-:W-:Y:S01]  /*2f790*/  @P6 STG.E.U8 desc[UR20][R52.64], R95 ;  /* 0x0000005f34006986 */ /* 0x010fe2000c101114 */
[----:B0-----:R-:W-:-:S05]  /*2f7a0*/  PRMT R4, R96, 0x7770, RZ ;  /* 0x0000777060047816 */ /* 0x001fca00000000ff */
[----:B------:R0:W-:Y:S02]  /*2f7b0*/  @P2 STG.E.U8 desc[UR20][R50.64], R4 ;  /* 0x0000000432002986 */ /* 0x0001e4000c101114 */
[----:B0-----:R-:W-:-:S05]  /*2f7c0*/  PRMT R4, R96, 0x7771, RZ ;  /* 0x0000777160047816 */ /* 0x001fca00000000ff */
[----:B------:R0:W-:Y:S02]  /*2f7d0*/  @P1 STG.E.U8 desc[UR20][R48.64], R4 ;  /* 0x0000000430001986 */ /* 0x0001e4000c101114 */
[C---:B0-----:R-:W-:Y:S02]  /*2f7e0*/  PRMT R4, R96.reuse, 0x7772, RZ ;  /* 0x0000777260047816 */ /* 0x041fe400000000ff */
[----:B------:R-:W-:-:S03]  /*2f7f0*/  PRMT R96, R96, 0x7773, RZ ;  /* 0x0000777360607816 */ /* 0x000fc600000000ff */
[----:B------:R-:W-:Y:S04]  /*2f800*/  @P0 STG.E.U8 desc[UR20][R168.64], R4 ;  /* 0x00000004a8000986 */ /* 0x000fe8000c101114 */
[----:B--2---:R0:W-:Y:S04]  /*2f810*/  @P5 STG.E.U8 desc[UR20][R170.64], R96 ;  /* 0x00000060aa005986 */ /* 0x0041e8000c101114 */
        /* <DEDUP_REMOVED lines=24> */
[----:B------:R-:W2:Y:S02]  /*2f9a0*/  LDL.LU.64 R66, [R1+0x978] ;  /* 0x0009780001427983 */ /* 0x000ea40000300a00 */
[----:B------:R-:W-:-:S02]  /*2f9b0*/  @P4 LOP3.LUT R3, R3, 0x8000000, RZ, 0xfc, !PT ;  /* 0x0800000003034812 */ /* 0x000fc400078efcff */
[----:B------:R-:W2:Y:S01]  /*2f9c0*/  LDL.LU.64 R64, [R1+0x970] ;  /* 0x0009700001407983 */ /* 0x000ea20000300a00 */
[C---:B------:R-:W-:Y:S02]  /*2f9d0*/  LOP3.LUT P4, RZ, R16.reuse, 0x10, RZ, 0xc0, !PT ;  /* 0x0000001010ff7812 */ /* 0x040fe4000788c0ff */
[----:B------:R-:W-:Y:S01]  /*2f9e0*/  LOP3.LUT R3, R3, 0xefffffff, RZ, 0xc0, !PT ;  /* 0xefffffff03037812 */ /* 0x000fe200078ec0ff */
[----:B------:R-:W2:Y:S04]  /*2f9f0*/  LDL.LU.64 R62, [R1+0x968] ;  /* 0x00096800013e7983 */ /* 0x000ea80000300a00 */
[----:B------:R-:W2:Y:S01]  /*2fa00*/  LDL.LU.64 R60, [R1+0x960] ;  /* 0x00096000013c7983 */ /* 0x000ea20000300a00 */
[C---:B------:R-:W-:Y:S02]  /*2fa10*/  LOP3.LUT P1, RZ, R16.reuse, 0x400, RZ, 0xc0, !PT ;  /* 0x0000040010ff7812 */ /* 0x040fe4000782c0ff */
[----:B------:R-:W-:Y:S01]  /*2fa20*/  LOP3.LUT P0, RZ, R16, 0x200, RZ, 0xc0, !PT ;  /* 0x0000020010ff7812 */ /* 0x000fe2000780c0ff */
[----:B------:R-:W2:Y:S02]  /*2fa30*/  LDL.LU.64 R58, [R1+0x958] ;  /* 0x00095800013a7983 */ /* 0x000ea40000300a00 */
[----:B------:R-:W-:-:S02]  /*2fa40*/  @P4 LOP3.LUT R3, R3, 0x10000000, RZ, 0xfc, !PT ;  /* 0x1000000003034812 */ /* 0x000fc400078efcff */
[----:B------:R-:W-:Y:S01]  /*2fa50*/  LOP3.LUT P4, RZ, R16, 0x20, RZ, 0xc0, !PT ;  /* 0x0000002010ff7812 */ /* 0x000fe2000788c0ff */
[----:B------:R-:W2:Y:S01]  /*2fa60*/  LDL.LU.64 R56, [R1+0x950] ;  /* 0x0009500001387983 */ /* 0x000ea20000300a00 */
[----:B------:R-:W-:-:S11]  /*2fa70*/  LOP3.LUT R3, R3, 0xdfffffff, RZ, 0xc0, !PT ;  /* 0xdfffffff03037812 */ /* 0x000fd600078ec0ff */
[----:B------:R-:W-:Y:S02]  /*2fa80*/  @P4 LOP3.LUT R3, R3, 0x20000000, RZ, 0xfc, !PT ;  /* 0x2000000003034812 */ /* 0x000fe400078efcff */
[C---:B------:R-:W-:Y:S02]  /*2fa90*/  LOP3.LUT P4, RZ, R16.reuse, 0x40, RZ, 0xc0, !PT ;  /* 0x0000004010ff7812 */ /* 0x040fe4000788c0ff */
[----:B------:R-:W-:Y:S02]  /*2faa0*/  LOP3.LUT R3, R3, 0xbfffffff, RZ, 0xc0, !PT ;  /* 0xbfffffff03037812 */ /* 0x000fe400078ec0ff */
[----:B------:R-:W-:Y:S02]  /*2fab0*/  PRMT R4, R97, 0x7771, RZ ;  /* 0x0000777161047816 */ /* 0x000fe400000000ff */
[----:B------:R-:W-:-:S03]  /*2fac0*/  LOP3.LUT P5, RZ, R16, 0x100, RZ, 0xc0, !PT ;  /* 0x0000010010ff7812 */ /* 0x000fc600078ac0ff */
[----:B---3--:R0:W-:Y:S04]  /*2fad0*/  @P1 STG.E.U8 desc[UR20][R54.64], R4 ;  /* 0x0000000436001986 */ /* 0x0081e8000c101114 */
[----:B------:R-:W-:Y:S02]  /*2fae0*/  @P4 LOP3.LUT R3, R3, 0x40000000, RZ, 0xfc, !PT ;  /* 0x4000000003034812 */ /* 0x000fe400078efcff */
[----:B------:R-:W-:Y:S02]  /*2faf0*/  LOP3.LUT P4, RZ, R16, 0x80, RZ, 0xc0, !PT ;  /* 0x0000008010ff7812 */ /* 0x000fe4000788c0ff */
[C---:B0-----:R-:W-:Y:S01]  /*2fb00*/  PRMT R4, R97.reuse, 0x7772, RZ ;  /* 0x0000777261047816 */ /* 0x041fe200000000ff */
[----:B------:R-:W3:Y:S01]  /*2fb10*/  LDL.LU.64 R54, [R1+0x948] ;  /* 0x0009480001367983 */ /* 0x000ee20000300a00 */
[----:B------:R-:W-:-:S03]  /*2fb20*/  PRMT R97, R97, 0x7773, RZ ;  /* 0x0000777361617816 */ /* 0x000fc600000000ff */
[----:B----4-:R0:W-:Y:S04]  /*2fb30*/  @P0 STG.E.U8 desc[UR20][R52.64], R4 ;  /* 0x0000000434000986 */ /* 0x0101e8000c101114 */
[----:B------:R1:W-:Y:S01]  /*2fb40*/  @P5 STG.E.U8 desc[UR20][R50.64], R97 ;  /* 0x0000006132005986 */ /* 0x0003e2000c101114 */
[----:B0-----:R-:W-:-:S03]  /*2fb50*/  PRMT R4, R98, 0x7770, RZ ;  /* 0x0000777062047816 */ /* 0x001fc600000000ff */
[----:B------:R-:W4:Y:S04]  /*2fb60*/  LDL.LU.64 R52, [R1+0x940] ;  /* 0x0009400001347983 */ /* 0x000f280000300a00 */
[----:B------:R0:W-:Y:S01]  /*2fb70*/  @P4 STG.E.U8 desc[UR20][R48.64], R4 ;  /* 0x0000000430004986 */ /* 0x0001e2000c101114 */
[----:B------:R-:W-:-:S03]  /*2fb80*/  LOP3.LUT P4, RZ, R3, 0x40000000, RZ, 0xc0, !PT ;  /* 0x4000000003ff7812 */ /* 0x000fc6000788c0ff */
[----:B-1----:R-:W4:Y:S01]  /*2fb90*/  LDL.LU.64 R50, [R1+0x938] ;  /* 0x0009380001327983 */ /* 0x002f220000300a00 */
[----:B0-----:R-:W-:-:S03]  /*2fba0*/  PRMT R4, R98, 0x7771, RZ ;  /* 0x0000777162047816 */ /* 0x001fc600000000ff */
[----:B------:R-:W4:Y:S06]  /*2fbb0*/  LDL.LU.64 R48, [R1+0x930] ;  /* 0x0009300001307983 */ /* 0x000f2c0000300a00 */
[----:B------:R0:W-:Y:S01]  /*2fbc0*/  @P4 STG.E.U8 desc[UR20][R168.64], R4 ;  /* 0x00000004a8004986 */ /* 0x0001e2000c101114 */
[----:B------:R-:W-:-:S03]  /*2fbd0*/  LOP3.LUT P4, RZ, R3, 0x20000000, RZ, 0xc0, !PT ;  /* 0x2000000003ff7812 */ /* 0x000fc6000788c0ff */
[----:B0-----:R-:W4:Y:S01]  /*2fbe0*/  LDL.LU.64 R168, [R1+0x928] ;  /* 0x0009280001a87983 */ /* 0x001f220000300a00 */
[----:B------:R-:W-:-:S09]  /*2fbf0*/  PRMT R4, R98, 0x7772, RZ ;  /* 0x0000777262047816 */ /* 0x000fd200000000ff */
[----:B--2---:R0:W-:Y:S04]  /*2fc00*/  @P4 STG.E.U8 desc[UR20][R170.64], R4 ;  /* 0x00000004aa004986 */ /* 0x0041e8000c101114 */
[----:B0-----:R-:W2:Y:S01]  /*2fc10*/  LDL.LU.64 R170, [R1+0x920] ;  /* 0x0009200001aa7983 */ /* 0x001ea20000300a00 */
[----:B------:R-:W-:Y:S02]  /*2fc20*/  LOP3.LUT P4, RZ, R3, 0x10000000, RZ, 0xc0, !PT ;  /* 0x1000000003ff7812 */ /* 0x000fe4000788c0ff */
[----:B------:R-:W-:Y:S02]  /*2fc30*/  PRMT R98, R98, 0x7773, RZ ;  /* 0x0000777362627816 */ /* 0x000fe400000000ff */
[----:B------:R-:W-:-:S09]  /*2fc40*/  PRMT R4, R99, 0x7770, RZ ;  /* 0x0000777063047816 */ /* 0x000fd200000000ff */
[----:B------:R-:W-:Y:S01]  /*2fc50*/  @P4 STG.E.U8 desc[UR20][R66.64], R98 ;  /* 0x0000006242004986 */ /* 0x000fe2000c101114 */
        /* <DEDUP_REMOVED lines=10> */
[----:B------:R-:W-:-:S09]  /*2fd00*/  LOP3.LUT P3, RZ, R14, 0x40000000, RZ, 0xc0, !PT ;  /* 0x400000000eff7812 */ /* 0x000fd2000786c0ff */
[----:B------:R-:W-:Y:S01]  /*2fd10*/  @P4 STG.E.U8 desc[UR20][R58.64], R99 ;  /* 0x000000633a004986 */ /* 0x000fe2000c101114 */
[----:B------:R-:W-:Y:S02]  /*2fd20*/  LOP3.LUT P4, RZ, R3, 0x800000, RZ, 0xc0, !PT ;  /* 0x0080000003ff7812 */ /* 0x000fe4000788c0ff */
[----:B0-----:R-:W-:Y:S02]  /*2fd30*/  PRMT R4, R100, 0x7770, RZ ;  /* 0x0000777064047816 */ /* 0x001fe400000000ff */
[C---:B------:R-:W-:Y:S02]  /*2fd40*/  LOP3.LUT P6, RZ, R14.reuse, 0x20000000, RZ, 0xc0, !PT ;  /* 0x200000000eff7812 */ /* 0x040fe400078cc0ff */
[C---:B------:R-:W-:Y:S02]  /*2fd50*/  LOP3.LUT P2, RZ, R14.reuse, 0x10000000, RZ, 0xc0, !PT ;  /* 0x100000000eff7812 */ /* 0x040fe4000784c0ff */
[----:B------:R-:W-:-:S05]  /*2fd60*/  LOP3.LUT P1, RZ, R14, 0x8000000, RZ, 0xc0, !PT ;  /* 0x080000000eff7812 */ /* 0x000fca000782c0ff */
[----:B------:R0:W-:Y:S01]  /*2fd70*/  @P4 STG.E.U8 desc[UR20][R56.64], R4 ;  /* 0x0000000438004986 */ /* 0x0001e2000c101114 */
[----:B------:R-:W-:Y:S02]  /*2fd80*/  LOP3.LUT P0, RZ, R14, 0x4000000, RZ, 0xc0, !PT ;  /* 0x040000000eff7812 */ /* 0x000fe4000780c0ff */
[----:B0-----:R-:W-:-:S05]  /*2fd90*/  PRMT R4, R100, 0x7771, RZ ;  /* 0x0000777164047816 */ /* 0x001fca00000000ff */
[----:B---3--:R0:W-:Y:S01]  /*2fda0*/  @P3 STG.E.U8 desc[UR20][R54.64], R4 ;  /* 0x0000000436003986 */ /* 0x0081e2000c101114 */
[----:B------:R-:W-:Y:S02]  /*2fdb0*/  LOP3.LUT P5, RZ, R14, 0x2000000, RZ, 0xc0, !PT ;  /* 0x020000000eff7812 */ /* 0x000fe400078ac0ff */
[C---:B0-----:R-:W-:Y:S02]  /*2fdc0*/  PRMT R4, R100.reuse, 0x7772, RZ ;  /* 0x0000777264047816 */ /* 0x041fe400000000ff */
[----:B------:R-:W-:-:S03]  /*2fdd0*/  PRMT R100, R100, 0x7773, RZ ;  /* 0x0000777364647816 */ /* 0x000fc600000000ff */
[----:B----4-:R0:W-:Y:S04]  /*2fde0*/  @P6 STG.E.U8 desc[UR20][R52.64], R4 ;  /* 0x0000000434006986 */ /* 0x0101e8000c101114 */
[----:B------:R-:W-:Y:S01]  /*2fdf0*/  @P2 STG.E.U8 desc[UR20][R50.64], R100 ;  /* 0x0000006432002986 */ /* 0x000fe2000c101114 */
[----:B0-----:R-:W-:-:S05]  /*2fe00*/  PRMT R4, R101, 0x7770, RZ ;  /* 0x0000777065047816 */ /* 0x001fca00000000ff */
[----:B------:R0:W-:Y:S02]  /*2fe10*/  @P1 STG.E.U8 desc[UR20][R48.64], R4 ;  /* 0x0000000430001986 */ /* 0x0001e4000c101114 */
[----:B0-----:R-:W-:-:S05]  /*2fe20*/  PRMT R4, R101, 0x7771, RZ ;  /* 0x0000777165047816 */ /* 0x001fca00000000ff */
[----:B------:R0:W-:Y:S02]  /*2fe30*/  @P0 STG.E.U8 desc[UR20][R168.64], R4 ;  /* 0x00000004a8000986 */ /* 0x0001e4000c101114 */
[----:B0-----:R-:W-:-:S05]  /*2fe40*/  PRMT R4, R101, 0x7772, RZ ;  /* 0x0000777265047816 */ /* 0x001fca00000000ff */
        /* <DEDUP_REMOVED lines=27> */
[----:B------:R-:W-:Y:S01]  /*30000*/  LOP3.LUT P4, RZ, R14, 0x20000, RZ, 0xc0, !PT ;  /* 0x000200000eff7812 */ /* 0x000fe2000788c0ff */
[----:B------:R-:W2:Y:S01]  /*30010*/  LDL.LU.64 R64, [R1+0x8d8] ;  /* 0x0008d80001407983 */ /* 0x000ea20000300a00 */
[----:B------:R-:W-:-:S03]  /*30020*/  LOP3.LUT R3, R3, 0xffefffff, RZ, 0xc0, !PT ;  /* 0xffefffff03037812 */ /* 0x000fc600078ec0ff */
[----:B------:R-:W2:Y:S01]  /*30030*/  LDL.LU.64 R62, [R1+0x8d0] ;  /* 0x0008d000013e7983 */ /* 0x000ea20000300a00 */
[----:B------:R-:W-:-:S03]  /*30040*/  LOP3.LUT P1, RZ, R14, 0x800000, RZ, 0xc0, !PT ;  /* 0x008000000eff7812 */ /* 0x000fc6000782c0ff */
[----:B------:R-:W2:Y:S04]  /*30050*/  LDL.LU.64 R60, [R1+0xb0] ;  /* 0x0000b000013c7983 */ /* 0x000ea80000300a00 */
[----:B------:R-:W-:Y:S01]  /*30060*/  @P4 LOP3.LUT R3, R3, 0x100000, RZ, 0xfc, !PT ;  /* 0x0010000003034812 */ /* 0x000fe200078efcff */
[----:B------:R-:W2:Y:S01]  /*30070*/  LDL.LU.64 R58, [R1+0xa8] ;  /* 0x0000a800013a7983 */ /* 0x000ea20000300a00 */
[C---:B------:R-:W-:Y:S02]  /*30080*/  LOP3.LUT P4, RZ, R14.reuse, 0x40000, RZ, 0xc0, !PT ;  /* 0x000400000eff7812 */ /* 0x040fe4000788c0ff */
[----:B------:R-:W-:Y:S01]  /*30090*/  LOP3.LUT R3, R3, 0xffdfffff, RZ, 0xc0, !PT ;  /* 0xffdfffff03037812 */ /* 0x000fe200078ec0ff */
[----:B------:R-:W2:Y:S01]  /*300a0*/  LDL.LU.64 R56, [R1+0xa0] ;  /* 0x0000a00001387983 */ /* 0x000ea20000300a00 */
[----:B------:R-:W-:-:S09]  /*300b0*/  LOP3.LUT P0, RZ, R14, 0x400000, RZ, 0xc0, !PT ;  /* 0x004000000eff7812 */ /* 0x000fd2000780c0ff */
[----:B------:R-:W-:Y:S02]  /*300c0*/  @P4 LOP3.LUT R3, R3, 0x200000, RZ, 0xfc, !PT ;  /* 0x0020000003034812 */ /* 0x000fe400078efcff */
[----:B------:R-:W-:Y:S02]  /*300d0*/  LOP3.LUT P4, RZ, R14, 0x80000, RZ, 0xc0, !PT ;  /* 0x000800000eff7812 */ /* 0x000fe4000788c0ff */
[----:B------:R-:W-:Y:S02]  /*300e0*/  LOP3.LUT R3, R3, 0xffbfffff, RZ, 0xc0, !PT ;  /* 0xffbfffff03037812 */ /* 0x000fe400078ec0ff */
[----:B------:R-:W-:Y:S02]  /*300f0*/  PRMT R4, R102, 0x7770, RZ ;  /* 0x0000777066047816 */ /* 0x000fe400000000ff */
[----:B------:R-:W-:-:S03]  /*30100*/  LOP3.LUT P5, RZ, R14, 0x200000, RZ, 0xc0, !PT ;  /* 0x002000000eff7812 */ /* 0x000fc600078ac0ff */
[----:B---3--:R0:W-:Y:S04]  /*30110*/  @P1 STG.E.U8 desc[UR20][R54.64], R4 ;  /* 0x0000000436001986 */ /* 0x0081e8000c101114 */
[----:B------:R-:W-:Y:S02]  /*30120*/  @P4 LOP3.LUT R3, R3, 0x400000, RZ, 0xfc, !PT ;  /* 0x0040000003034812 */ /* 0x000fe400078efcff */
[----:B------:R-:W-:Y:S02]  /*30130*/  LOP3.LUT P4, RZ, R14, 0x100000, RZ, 0xc0, !PT ;  /* 0x001000000eff7812 */ /* 0x000fe4000788c0ff */
[C---:B0-----:R-:W-:Y:S01]  /*30140*/  PRMT R4, R102.reuse, 0x7771, RZ ;  /* 0x0000777166047816 */ /* 0x041fe200000000ff */
[----:B------:R-:W3:Y:S04]  /*30150*/  LDL.LU.64 R54, [R1+0x98] ;  /* 0x0000980001367983 */ /* 0x000ee80000300a00 */
[----:B----4-:R0:W-:Y:S02]  /*30160*/  @P0 STG.E.U8 desc[UR20][R52.64], R4 ;  /* 0x0000000434000986 */ /* 0x0101e4000c101114 */
[----:B0-----:R-:W-:-:S02]  /*30170*/  PRMT R4, R102, 0x7772, RZ ;  /* 0x0000777266047816 */ /* 0x001fc400000000ff */
        /* <DEDUP_REMOVED lines=12> */
[----:B--2---:R0:W-:Y:S04]  /*30240*/  @P4 STG.E.U8 desc[UR20][R170.64], R4 ;  /* 0x00000004aa004986 */ /* 0x0041e8000c101114 */
[----:B0-----:R-:W2:Y:S01]  /*30250*/  LDL.LU.64 R170, [R1+0x70] ;  /* 0x0000700001aa7983 */ /* 0x001ea20000300a00 */
[----:B------:R-:W-:Y:S02]  /*30260*/  LOP3.LUT P4, RZ, R3, 0x100000, RZ, 0xc0, !PT ;  /* 0x0010000003ff7812 */ /* 0x000fe4000788c0ff */
[C---:B------:R-:W-:Y:S02]  /*30270*/  PRMT R4, R103.reuse, 0x7772, RZ ;  /* 0x0000777267047816 */ /* 0x040fe400000000ff */
[----:B------:R-:W-:-:S09]  /*30280*/  PRMT R103, R103, 0x7773, RZ ;  /* 0x0000777367677816 */ /* 0x000fd200000000ff */
[----:B------:R0:W-:Y:S01]  /*30290*/  @P4 STG.E.U8 desc[UR20][R66.64], R4 ;  /* 0x0000000442004986 */ /* 0x0001e2000c101114 */
[----:B------:R-:W-:-:S13]  /*302a0*/  LOP3.LUT P4, RZ, R3, 0x80000, RZ, 0xc0, !PT ;  /* 0x0008000003ff7812 */ /* 0x000fda000788c0ff */
        /* <DEDUP_REMOVED lines=8> */
[----:B------:R-:W-:Y:S02]  /*30330*/  LOP3.LUT P3, RZ, R14, 0x800, RZ, 0xc0, !PT ;  /* 0x000008000eff7812 */ /* 0x000fe4000786c0ff */
[----:B0-----:R-:W-:-:S09]  /*30340*/  PRMT R4, R104, 0x7772, RZ ;  /* 0x0000777268047816 */ /* 0x001fd200000000ff */
[----:B------:R0:W-:Y:S01]  /*30350*/  @P4 STG.E.U8 desc[UR20][R58.64], R4 ;  /* 0x000000043a004986 */ /* 0x0001e2000c101114 */
[----:B------:R-:W-:Y:S02]  /*30360*/  LOP3.LUT P4, RZ, R3, 0x8000, RZ, 0xc0, !PT ;  /* 0x0000800003ff7812 */ /* 0x000fe4000788c0ff */
[----:B------:R-:W-:Y:S02]  /*30370*/  LOP3.LUT P6, RZ, R14, 0x400, RZ, 0xc0, !PT ;  /* 0x000004000eff7812 */ /* 0x000fe400078cc0ff */
[----:B------:R-:W-:Y:S02]  /*30380*/  PRMT R104, R104, 0x7773, RZ ;  /* 0x0000777368687816 */ /* 0x000fe400000000ff */
[----:B------:R-:W-:Y:S02]  /*30390*/  LOP3.LUT P2, RZ, R14, 0x200, RZ, 0xc0, !PT ;  /* 0x000002000eff7812 */ /* 0x000fe4000784c0ff */
[----:B0-----:R-:W-:-:S05]  /*303a0*/  PRMT R4, R105, 0x7770, RZ ;  /* 0x0000777069047816 */ /* 0x001fca00000000ff */
[----:B------:R-:W-:Y:S01]  /*303b0*/  @P4 STG.E.U8 desc[UR20][R56.64], R104 ;  /* 0x0000006838004986 */ /* 0x000fe2000c101114 */
[----:B------:R-:W-:-:S03]  /*303c0*/  LOP3.LUT P1, RZ, R14, 0x100, RZ, 0xc0, !PT ;  /* 0x000001000eff7812 */ /* 0x000fc6000782c0ff */
[----:B---3--:R0:W-:Y:S01]  /*303d0*/  @P3 STG.E.U8 desc[UR20][R54.64], R4 ;  /* 0x0000000436003986 */ /* 0x0081e2000c101114 */
[----:B------:R-:W-:Y:S02]  /*303e0*/  LOP3.LUT P0, RZ, R14, 0x80, RZ, 0xc0, !PT ;  /* 0x000000800eff7812 */ /* 0x000fe4000780c0ff */
[----:B0-----:R-:W-:-:S05]  /*303f0*/  PRMT R4, R105, 0x7771, RZ ;  /* 0x0000777169047816 */ /* 0x001fca00000000ff */
[----:B----4-:R0:W-:Y:S01]  /*30400*/  @P6 STG.E.U8 desc[UR20][R52.64], R4 ;  /* 0x0000000434006986 */ /* 0x0101e2000c101114 */
[----:B------:R-:W-:Y:S02]  /*30410*/  LOP3.LUT P5, RZ, R14, 0x40, RZ, 0xc0, !PT ;  /* 0x000000400eff7812 */ /* 0x000fe400078ac0ff */
[C---:B0-----:R-:W-:Y:S02]  /*30420*/  PRMT R4, R105.reuse, 0x7772, RZ ;  /* 0x0000777269047816 */ /* 0x041fe400000000ff */
[----:B------:R-:W-:-:S03]  /*30430*/  PRMT R105, R105, 0x7773, RZ ;  /* 0x0000777369697816 */ /* 0x000fc600000000ff */
[----:B------:R0:W-:Y:S04]  /*30440*/  @P2 STG.E.U8 desc[UR20][R50.64], R4 ;  /* 0x0000000432002986 */ /* 0x0001e8000c101114 */
[----:B------:R1:W-:Y:S01]  /*30450*/  @P1 STG.E.U8 desc[UR20][R48.64], R105 ;  /* 0x0000006930001986 */ /* 0x0003e2000c101114 */
[----:B0-----:R-:W-:-:S03]  /*30460*/  PRMT R4, R106, 0x7770, RZ ;  /* 0x000077706a047816 */ /* 0x001fc600000000ff */
[----:B-1----:R-:W3:Y:S04]  /*30470*/  LDL.LU.64 R48, [R1+0x68] ;  /* 0x0000680001307983 */ /* 0x002ee80000300a00 */
[----:B------:R0:W-:Y:S02]  /*30480*/  @P0 STG.E.U8 desc[UR20][R168.64], R4 ;  /* 0x00000004a8000986 */ /* 0x0001e4000c101114 */
[----:B0-----:R-:W-:Y:S02]  /*30490*/  PRMT R4, R106, 0x7771, RZ ;  /* 0x000077716a047816 */ /* 0x001fe400000000ff */
[----:B------:R-:W4:Y:S04]  /*304a0*/  LDL.LU.64 R168, [R1+0x60] ;  /* 0x0000600001a87983 */ /* 0x000f280000300a00 */
[----:B--2---:R0:W-:Y:S04]  /*304b0*/  @P5 STG.E.U8 desc[UR20][R170.64], R4 ;  /* 0x00000004aa005986 */ /* 0x0041e8000c101114 */
[----:B0-----:R-:W2:Y:S04]  /*304c0*/  LDL.LU.64 R170, [R1+0x58] ;  /* 0x0000580001aa7983 */ /* 0x001ea80000300a00 */
[----:B------:R-:W2:Y:S04]  /*304d0*/  LDL.LU.64 R64, [R1+0x50] ;  /* 0x0000500001407983 */ /* 0x000ea80000300a00 */
[----:B------:R-:W2:Y:S04]  /*304e0*/  LDL.LU.64 R62, [R1+0x48] ;  /* 0x00004800013e7983 */ /* 0x000ea80000300a00 */
[----:B------:R-:W2:Y:S04]  /*304f0*/  LDL.LU.64 R60, [R1+0x40] ;  /* 0x00004000013c7983 */ /* 0x000ea80000300a00 */
[----:B------:R-:W2:Y:S04]  /*30500*/  LDL.LU.64 R58, [R1+0x38] ;  /* 0x00003800013a7983 */ /* 0x000ea80000300a00 */
[----:B------:R-:W2:Y:S04]  /*30510*/  LDL.LU.64 R56, [R1+0x30] ;  /* 0x0000300001387983 */ /* 0x000ea80000300a00 */
[----:B------:R-:W2:Y:S04]  /*30520*/  LDL.LU.64 R54, [R1+0x28] ;  /* 0x0000280001367983 */ /* 0x000ea80000300a00 */
[----:B------:R-:W2:Y:S01]  /*30530*/  LDL.LU.64 R52, [R1+0x20] ;  /* 0x0000200001347983 */ /* 0x000ea20000300a00 */
[----:B------:R-:W-:-:S03]  /*30540*/  LOP3.LUT P2, RZ, R14, 0x20, RZ, 0xc0, !PT ;  /* 0x000000200eff7812 */ /* 0x000fc6000784c0ff */
[----:B------:R-:W2:Y:S01]  /*30550*/  LDL.LU.64 R50, [R1+0x18] ;  /* 0x0000180001327983 */ /* 0x000ea20000300a00 */
[----:B------:R-:W-:Y:S02]  /*30560*/  PRMT R4, R106, 0x7772, RZ ;  /* 0x000077726a047816 */ /* 0x000fe400000000ff */
[C---:B------:R-:W-:Y:S02]  /*30570*/  LOP3.LUT P1, RZ, R14.reuse, 0x10, RZ, 0xc0, !PT ;  /* 0x000000100eff7812 */ /* 0x040fe4000782c0ff */
[----:B------:R-:W-:Y:S02]  /*30580*/  LOP3.LUT P0, RZ, R14, 0x8, RZ, 0xc0, !PT ;  /* 0x000000080eff7812 */ /* 0x000fe4000780c0ff */
[----:B------:R-:W-:Y:S02]  /*30590*/  PRMT R106, R106, 0x7773, RZ ;  /* 0x000077736a6a7816 */ /* 0x000fe400000000ff */
[----:B------:R-:W-:Y:S02]  /*305a0*/  LOP3.LUT P4, RZ, R15, 0x2000000, RZ, 0xc0, !PT ;  /* 0x020000000fff7812 */ /* 0x000fe4000788c0ff */
[----:B------:R-:W-:Y:S01]  /*305b0*/  LOP3.LUT R3, R3, 0xffffff7f, RZ, 0xc0, !PT ;  /* 0xffffff7f03037812 */ /* 0x000fe200078ec0ff */
[----:B---3--:R0:W-:Y:S04]  /*305c0*/  @P2 STG.E.U8 desc[UR20][R48.64], R4 ;  /* 0x0000000430002986 */ /* 0x0081e8000c101114 */
[----:B0-----:R-:W3:Y:S01]  /*305d0*/  LDL.LU.64 R48, [R1+0x10] ;  /* 0x0000100001307983 */ /* 0x001ee20000300a00 */
[----:B------:R-:W-:-:S03]  /*305e0*/  PRMT R4, R107, 0x7770, RZ ;  /* 0x000077706b047816 */ /* 0x000fc600000000ff */
[----:B----4-:R0:W-:Y:S04]  /*305f0*/  @P1 STG.E.U8 desc[UR20][R168.64], R106 ;  /* 0x0000006aa8001986 */ /* 0x0101e8000c101114 */
[----:B0-----:R-:W4:Y:S01]  /*30600*/  LDL.LU.64 R168, [R1+0x8] ;  /* 0x0000080001a87983 */ /* 0x001f220000300a00 */
        /* <DEDUP_REMOVED lines=8> */
[----:B--2---:R0:W-:Y:S04]  /*30690*/  @P0 STG.E.U8 desc[UR20][R170.64], R4 ;  /* 0x00000004aa000986 */ /* 0x0041e8000c101114 */
[----:B0-----:R-:W2:Y:S01]  /*306a0*/  LDL.LU.64 R170, [R1] ;  /* 0x0000000001aa7983 */ /* 0x001ea20000300a00 */
[----:B------:R-:W-:-:S07]  /*306b0*/  LOP3.LUT R3, R3, 0xfffffbff, RZ, 0xc0, !PT ;  /* 0xfffffbff03037812 */ /* 0x000fce00078ec0ff */
        /* <DEDUP_REMOVED lines=13> */
[----:B------:R-:W-:-:S09]  /*30790*/  PRMT R4, R107, 0x7771, RZ ;  /* 0x000077716b047816 */ /* 0x000fd200000000ff */
[----:B------:R-:W-:Y:S02]  /*307a0*/  @P4 LOP3.LUT R3, R3, 0x4000, RZ, 0xfc, !PT ;  /* 0x0000400003034812 */ /* 0x000fe400078efcff */
[----:B------:R-:W-:Y:S01]  /*307b0*/  LOP3.LUT P4, RZ, R14, 0x2, RZ, 0xc0, !PT ;  /* 0x000000020eff7812 */ /* 0x000fe2000788c0ff */
[----:B------:R0:W-:Y:S02]  /*307c0*/  @P5 STG.E.U8 desc[UR20][R64.64], R4 ;  /* 0x0000000440005986 */ /* 0x0001e4000c101114 */
[----:B0-----:R-:W-:-:S10]  /*307d0*/  PRMT R4, R107, 0x7772, RZ ;  /* 0x000077726b047816 */ /* 0x001fd400000000ff */
        /* <DEDUP_REMOVED lines=20> */
[----:B------:R-:W-:Y:S02]  /*30920*/  LOP3.LUT P3, RZ, R15, 0x1000000, RZ, 0xc0, !PT ;  /* 0x010000000fff7812 */ /* 0x000fe4000786c0ff */
[----:B0-----:R-:W-:-:S09]  /*30930*/  PRMT R4, R109, 0x7771, RZ ;  /* 0x000077716d047816 */ /* 0x001fd200000000ff */
[----:B---3--:R0:W-:Y:S01]  /*30940*/  @P4 STG.E.U8 desc[UR20][R48.64], R4 ;  /* 0x0000000430004986 */ /* 0x0081e2000c101114 */
[----:B------:R-:W-:Y:S02]  /*30950*/  LOP3.LUT P4, RZ, R3, 0x80, RZ, 0xc0, !PT ;  /* 0x0000008003ff7812 */ /* 0x000fe4000788c0ff */
[C---:B0-----:R-:W-:Y:S02]  /*30960*/  PRMT R4, R109.reuse, 0x7772, RZ ;  /* 0x000077726d047816 */ /* 0x041fe400000000ff */
[----:B------:R-:W-:-:S09]  /*30970*/  PRMT R109, R109, 0x7773, RZ ;  /* 0x000077736d6d7816 */ /* 0x000fd200000000ff */
[----:B----4-:R-:W-:Y:S04]  /*30980*/  @P4 STG.E.U8 desc[UR20][R168.64], R4 ;  /* 0x00000004a8004986 */ /* 0x010fe8000c101114 */
[----:B--2---:R0:W-:Y:S04]  /*30990*/  @P3 STG.E.U8 desc[UR20][R170.64], R109 ;  /* 0x0000006daa003986 */ /* 0x0041e8000c101114 */
[----:B0-----:R-:W2:Y:S01]  /*309a0*/  LDL.LU.64 R170, [R1+0x8c8] ;  /* 0x0008c80001aa7983 */ /* 0x001ea20000300a00 */
[----:B------:R-:W-:-:S03]  /*309b0*/  LOP3.LUT P6, RZ, R15, 0x800000, RZ, 0xc0, !PT ;  /* 0x008000000fff7812 */ /* 0x000fc600078cc0ff */
[----:B------:R-:W3:Y:S01]  /*309c0*/  LDL.LU.64 R54, [R1+0x8c0] ;  /* 0x0008c00001367983 */ /* 0x000ee20000300a00 */
[----:B------:R-:W-:-:S03]  /*309d0*/  LOP3.LUT P2, RZ, R15, 0x400000, RZ, 0xc0, !PT ;  /* 0x004000000fff7812 */ /* 0x000fc6000784c0ff */
[----:B------:R-:W4:Y:S04]  /*309e0*/  LDL.LU.64 R52, [R1+0x8b8] ;  /* 0x0008b80001347983 */ /* 0x000f280000300a00 */
[----:B------:R-:W4:Y:S01]  /*309f0*/  LDL.LU.64 R50, [R1+0x8b0] ;  /* 0x0008b00001327983 */ /* 0x000f220000300a00 */
[----:B------:R-:W-:-:S03]  /*30a00*/  PRMT R4, R110, 0x7770, RZ ;  /* 0x000077706e047816 */ /* 0x000fc600000000ff */
[----:B------:R-:W4:Y:S01]  /*30a10*/  LDL.LU.64 R48, [R1+0x8a8] ;  /* 0x0008a80001307983 */ /* 0x000f220000300a00 */
[----:B------:R-:W-:-:S03]  /*30a20*/  LOP3.LUT P1, RZ, R15, 0x200000, RZ, 0xc0, !PT ;  /* 0x002000000fff7812 */ /* 0x000fc6000782c0ff */
[----:B------:R0:W-:Y:S01]  /*30a30*/  @P6 STG.E.U8 desc[UR20][R250.64], R4 ;  /* 0x00000004fa006986 */ /* 0x0001e2000c101114 */
[C---:B------:R-:W-:Y:S02]  /*30a40*/  LOP3.LUT P0, RZ, R15.reuse, 0x100000, RZ, 0xc0, !PT ;  /* 0x001000000fff7812 */ /* 0x040fe4000780c0ff */
[----:B------:R-:W-:Y:S01]  /*30a50*/  LOP3.LUT P5, RZ, R15, 0x80000, RZ, 0xc0, !PT ;  /* 0x000800000fff7812 */ /* 0x000fe200078ac0ff */
[----:B------:R-:W4:Y:S01]  /*30a60*/  LDL.LU.64 R168, [R1+0x8a0] ;  /* 0x0008a00001a87983 */ /* 0x000f220000300a00 */
        /* <DEDUP_REMOVED lines=9> */
[----:B0-----:R-:W-:Y:S02]  /*30b00*/  PRMT R4, R111, 0x7771, RZ ;  /* 0x000077716f047816 */ /* 0x001fe400000000ff */
        /* <DEDUP_REMOVED lines=8> */
[----:B0-----:R-:W2:Y:S01]  /*30b90*/  LDL.LU.64 R170, [R1+0x898] ;  /* 0x0008980001aa7983 */ /* 0x001ea20000300a00 */
[----:B------:R-:W-:-:S03]  /*30ba0*/  LOP3.LUT R3, R3, 0xfffffffd, RZ, 0xc0, !PT ;  /* 0xfffffffd03037812 */ /* 0x000fc600078ec0ff */
[----:B------:R-:W2:Y:S04]  /*30bb0*/  LDL.LU.64 R66, [R1+0x890] ;  /* 0x0008900001427983 */ /* 0x000ea80000300a00 */
[----:B------:R-:W-:Y:S02]  /*30bc0*/  @P4 LOP3.LUT R3, R3, 0x2, RZ, 0xfc, !PT ;  /* 0x0000000203034812 */ /* 0x000fe400078efcff */
        /* <DEDUP_REMOVED lines=8> */
[----:B------:R-:W-:Y:S02]  /*30c50*/  LOP3.LUT P4, RZ, R15, 0x400, RZ, 0xc0, !PT ;  /* 0x000004000fff7812 */ /* 0x000fe4000788c0ff */
[----:B------:R-:W-:Y:S01]  /*30c60*/  LOP3.LUT R3, R3, 0xfffffff7, RZ, 0xc0, !PT ;  /* 0xfffffff703037812 */ /* 0x000fe200078ec0ff */
[----:B------:R-:W2:Y:S10]  /*30c70*/  LDL.LU.64 R56, [R1+0x868] ;  /* 0x0008680001387983 */ /* 0x000eb40000300a00 */
[----:B------:R-:W-:-:S02]  /*30c80*/  @P4 LOP3.LUT R3, R3, 0x8, RZ, 0xfc, !PT ;  /* 0x0000000803034812 */ /* 0x000fc400078efcff */
[----:B------:R-:W-:Y:S02]  /*30c90*/  LOP3.LUT P4, RZ, R15, 0x800, RZ, 0xc0, !PT ;  /* 0x000008000fff7812 */ /* 0x000fe4000788c0ff */
[----:B------:R-:W-:-:S11]  /*30ca0*/  LOP3.LUT R3, R3, 0xffffffef, RZ, 0xc0, !PT ;  /* 0xffffffef03037812 */ /* 0x000fd600078ec0ff */
[----:B------:R-:W-:Y:S02]  /*30cb0*/  @P4 LOP3.LUT R3, R3, 0x10, RZ, 0xfc, !PT ;  /* 0x0000001003034812 */ /* 0x000fe400078efcff */
[----:B------:R-:W-:Y:S02]  /*30cc0*/  LOP3.LUT P4, RZ, R15, 0x1000, RZ, 0xc0, !PT ;  /* 0x000010000fff7812 */ /* 0x000fe4000788c0ff */
[----:B------:R-:W-:Y:S02]  /*30cd0*/  LOP3.LUT R3, R3, 0xffffffdf, RZ, 0xc0, !PT ;  /* 0xffffffdf03037812 */ /* 0x000fe400078ec0ff */
[----:B------:R-:W-:-:S09]  /*30ce0*/  LOP3.LUT P0, RZ, R15, 0x10000, RZ, 0xc0, !PT ;  /* 0x000100000fff7812 */ /* 0x000fd2000780c0ff */
[----:B------:R-:W-:Y:S02]  /*30cf0*/  @P4 LOP3.LUT R3, R3, 0x20, RZ, 0xfc, !PT ;  /* 0x0000002003034812 */ /* 0x000fe400078efcff */
[C---:B------:R-:W-:Y:S02]  /*30d00*/  LOP3.LUT P4, RZ, R15.reuse, 0x2000, RZ, 0xc0, !PT ;  /* 0x000020000fff7812 */ /* 0x040fe4000788c0ff */
[----:B------:R-:W-:Y:S02]  /*30d10*/  LOP3.LUT P5, RZ, R15, 0x8000, RZ, 0xc0, !PT ;  /* 0x000080000fff7812 */ /* 0x000fe400078ac0ff */
[----:B------:R-:W-:Y:S02]  /*30d20*/  LOP3.LUT R3, R3, 0xffffffbf, RZ, 0xc0, !PT ;  /* 0xffffffbf03037812 */ /* 0x000fe400078ec0ff */
[C---:B------:R-:W-:Y:S02]  /*30d30*/  PRMT R4, R111.reuse, 0x7772, RZ ;  /* 0x000077726f047816 */ /* 0x040fe400000000ff */
[----:B------:R-:W-:-:S03]  /*30d40*/  PRMT R111, R111, 0x7773, RZ ;  /* 0x000077736f6f7816 */ /* 0x000fc600000000ff */
[----:B---3--:R0:W-:Y:S02]  /*30d50*/  @P1 STG.E.U8 desc[UR20][R54.64], R4 ;  /* 0x0000000436001986 */ /* 0x0081e4000c101114 */
[----:B------:R-:W-:Y:S02]  /*30d60*/  @P4 LOP3.LUT R3, R3, 0x40, RZ, 0xfc, !PT ;  /* 0x0000004003034812 */ /* 0x000fe400078efcff */
[----:B------:R-:W-:Y:S01]  /*30d70*/  LOP3.LUT P4, RZ, R15, 0x4000, RZ, 0xc0, !PT ;  /* 0x000040000fff7812 */ /* 0x000fe2000788c0ff */
[----:B----4-:R1:W-:Y:S01]  /*30d80*/  @P0 STG.E.U8 desc[UR20][R52.64], R111 ;  /* 0x0000006f34000986 */ /* 0x0103e2000c101114 */
[----:B0-----:R-:W-:-:S03]  /*30d90*/  PRMT R4, R112, 0x7770, RZ ;  /* 0x0000777070047816 */ /* 0x001fc600000000ff */
[----:B------:R-:W3:Y:S04]  /*30da0*/  LDL.LU.64 R54, [R1+0x860] ;  /* 0x0008600001367983 */ /* 0x000ee80000300a00 */
[----:B------:R0:W-:Y:S04]  /*30db0*/  @P5 STG.E.U8 desc[UR20][R50.64], R4 ;  /* 0x0000000432005986 */ /* 0x0001e8000c101114 */
[----:B-1----:R-:W4:Y:S01]  /*30dc0*/  LDL.LU.64 R52, [R1+0x858] ;  /* 0x0008580001347983 */ /* 0x002f220000300a00 */
[----:B0-----:R-:W-:-:S03]  /*30dd0*/  PRMT R4, R112, 0x7771, RZ ;  /* 0x0000777170047816 */ /* 0x001fc600000000ff */
        /* <DEDUP_REMOVED lines=19> */
[----:B------:R-:W-:Y:S01]  /*30f10*/  @P4 STG.E.U8 desc[UR20][R62.64], R4 ;  /* 0x000000043e004986 */ /* 0x000fe2000c101114 */
[----:B------:R-:W-:Y:S02]  /*30f20*/  LOP3.LUT P4, RZ, R3, 0x2, RZ, 0xc0, !PT ;  /* 0x0000000203ff7812 */ /* 0x000fe4000788c0ff */
[----:B------:R-:W-:-:S11]  /*30f30*/  PRMT R113, R113, 0x7773, RZ ;  /* 0x0000777371717816 */ /* 0x000fd600000000ff */
[----:B------:R-:W-:Y:S01]  /*30f40*/  @P4 STG.E.U8 desc[UR20][R60.64], R113 ;  /* 0x000000713c004986 */ /* 0x000fe2000c101114 */
[----:B------:R-:W-:Y:S02]  /*30f50*/  LOP3.LUT P4, RZ, R3, 0x1, RZ, 0xc0, !PT ;  /* 0x0000000103ff7812 */ /* 0x000fe4000788c0ff */
[----:B------:R-:W-:Y:S02]  /*30f60*/  PRMT R3, R114, 0x7770, RZ ;  /* 0x0000777072037816 */ /* 0x000fe400000000ff */
[----:B------:R-:W-:-:S09]  /*30f70*/  LOP3.LUT P3, RZ, R15, 0x20, RZ, 0xc0, !PT ;  /* 0x000000200fff7812 */ /* 0x000fd2000786c0ff */
[----:B------:R0:W-:Y:S01]  /*30f80*/  @P4 STG.E.U8 desc[UR20][R58.64], R3 ;  /* 0x000000033a004986 */ /* 0x0001e2000c101114 */
[----:B------:R-:W-:Y:S02]  /*30f90*/  LOP3.LUT P4, RZ, R8, 0x80000000, RZ, 0xc0, !PT ;  /* 0x8000000008ff7812 */ /* 0x000fe4000788c0ff */
[C---:B------:R-:W-:Y:S02]  /*30fa0*/  LOP3.LUT P6, RZ, R15.reuse, 0x10, RZ, 0xc0, !PT ;  /* 0x000000100fff7812 */ /* 0x040fe400078cc0ff */
[----:B------:R-:W-:Y:S02]  /*30fb0*/  LOP3.LUT P2, RZ, R15, 0x8, RZ, 0xc0, !PT ;  /* 0x000000080fff7812 */ /* 0x000fe4000784c0ff */
[----:B0-----:R-:W-:-:S07]  /*30fc0*/  PRMT R3, R114, 0x7771, RZ ;  /* 0x0000777172037816 */ /* 0x001fce00000000ff */
[----:B------:R0:W-:Y:S01]  /*30fd0*/  @P4 STG.E.U8 desc[UR20][R56.64], R3 ;  /* 0x0000000338004986 */ /* 0x0001e2000c101114 */
[----:B------:R-:W-:Y:S02]  /*30fe0*/  LOP3.LUT P1, RZ, R15, 0x4, RZ, 0xc0, !PT ;  /* 0x000000040fff7812 */ /* 0x000fe4000782c0ff */
[C---:B0-----:R-:W-:Y:S02]  /*30ff0*/  PRMT R3, R114.reuse, 0x7772, RZ ;  /* 0x0000777272037816 */ /* 0x041fe400000000ff */
[----:B------:R-:W-:-:S03]  /*31000*/  PRMT R114, R114, 0x7773, RZ ;  /* 0x0000777372727816 */ /* 0x000fc600000000ff */
[----:B---3--:R0:W-:Y:S01]  /*31010*/  @P3 STG.E.U8 desc[UR20][R54.64], R3 ;  /* 0x0000000336003986 */ /* 0x0081e2000c101114 */
[C---:B------:R-:W-:Y:S02]  /*31020*/  LOP3.LUT P0, RZ, R15.reuse, 0x2, RZ, 0xc0, !PT ;  /* 0x000000020fff7812 */ /* 0x040fe4000780c0ff */
[----:B------:R-:W-:Y:S01]  /*31030*/  LOP3.LUT P5, RZ, R15, 0x1, RZ, 0xc0, !PT ;  /* 0x000000010fff7812 */ /* 0x000fe200078ac0ff */
        /* <DEDUP_REMOVED lines=194> */
[----:B------:R-:W-:Y:S04]  /*31c60*/  @P4 STG.E.U8 desc[UR20][R56.64], R123 ;  /* 0x0000007b38004986 */ /* 0x000fe8000c101114 */
[----:B---3--:R0:W-:Y:S01]  /*31c70*/  @P3 STG.E.U8 desc[UR20][R54.64], R3 ;  /* 0x0000000336003986 */ /* 0x0081e2000c101114 */
[C---:B------:R-:W-:Y:S02]  /*31c80*/  LOP3.LUT P1, RZ, R11.reuse, 0x40, RZ, 0xc0, !PT ;  /* 0x000000400bff7812 */ /* 0x040fe4000782c0ff */
[----:B------:R-:W-:Y:S02]  /*31c90*/  LOP3.LUT P0, RZ, R11, 0x20, RZ, 0xc0, !PT ;  /* 0x000000200bff7812 */ /* 0x000fe4000780c0ff */
[----:B0-----:R-:W-:-:S05]  /*31ca0*/  PRMT R3, R124, 0x7771, RZ ;  /* 0x000077717c037816 */ /* 0x001fca00000000ff */
[----:B----4-:R0:W-:Y:S01]  /*31cb0*/  @P6 STG.E.U8 desc[UR20][R52.64], R3 ;  /* 0x0000000334006986 */ /* 0x0101e2000c101114 */
        /* <DEDUP_REMOVED lines=39> */
[----:B------:R-:W-:Y:S02]  /*31f30*/  LOP3.LUT P1, RZ, R11, 0x1, RZ, 0xc0, !PT ;  /* 0x000000010bff7812 */ /* 0x000fe4000782c0ff */
[----:B------:R-:W-:Y:S01]  /*31f40*/  LOP3.LUT P0, RZ, R12, 0x40000000, RZ, 0xc0, !PT ;  /* 0x400000000cff7812 */ /* 0x000fe2000780c0ff */
[----:B------:R-:W2:Y:S04]  /*31f50*/  LDL.LU.64 R60, [R1+0x458] ;  /* 0x00045800013c7983 */ /* 0x000ea80000300a00 */
[----:B------:R-:W-:Y:S01]  /*31f60*/  @P4 LOP3.LUT R8, R8, 0x1000, RZ, 0xfc, !PT ;  /* 0x0000100008084812 */ /* 0x000fe200078efcff */
[----:B------:R-:W2:Y:S01]  /*31f70*/  LDL.LU.64 R58, [R1+0x450] ;  /* 0x00045000013a7983 */ /* 0x000ea20000300a00 */
[----:B------:R-:W-:-:S02]  /*31f80*/  LOP3.LUT P4, RZ, R12, 0x400000, RZ, 0xc0, !PT ;  /* 0x004000000cff7812 */ /* 0x000fc4000788c0ff */
[----:B------:R-:W-:Y:S01]  /*31f90*/  LOP3.LUT R8, R8, 0xffffdfff, RZ, 0xc0, !PT ;  /* 0xffffdfff08087812 */ /* 0x000fe200078ec0ff */
[----:B------:R-:W2:Y:S01]  /*31fa0*/  LDL.LU.64 R56, [R1+0x448] ;  /* 0x0004480001387983 */ /* 0x000ea20000300a00 */
[----:B------:R-:W-:-:S09]  /*31fb0*/  LOP3.LUT P5, RZ, R12, 0x10000000, RZ, 0xc0, !PT ;  /* 0x100000000cff7812 */ /* 0x000fd200078ac0ff */
[----:B------:R-:W-:Y:S02]  /*31fc0*/  @P4 LOP3.LUT R8, R8, 0x2000, RZ, 0xfc, !PT ;  /* 0x0000200008084812 */ /* 0x000fe400078efcff */
[----:B------:R-:W-:Y:S02]  /*31fd0*/  LOP3.LUT P4, RZ, R12, 0x1000000, RZ, 0xc0, !PT ;  /* 0x010000000cff7812 */ /* 0x000fe4000788c0ff */
[----:B------:R-:W-:Y:S02]  /*31fe0*/  LOP3.LUT R8, R8, 0xffffbfff, RZ, 0xc0, !PT ;  /* 0xffffbfff08087812 */ /* 0x000fe400078ec0ff */
[----:B------:R-:W-:Y:S02]  /*31ff0*/  PRMT R125, R125, 0x7773, RZ ;  /* 0x000077737d7d7816 */ /* 0x000fe400000000ff */
[----:B------:R-:W-:-:S03]  /*32000*/  PRMT R3, R126, 0x7770, RZ ;  /* 0x000077707e037816 */ /* 0x000fc600000000ff */
[----:B---3--:R0:W-:Y:S04]  /*32010*/  @P1 STG.E.U8 desc[UR20][R54.64], R125 ;  /* 0x0000007d36001986 */ /* 0x0081e8000c101114 */
[----:B------:R-:W-:Y:S01]  /*32020*/  @P4 LOP3.LUT R8, R8, 0x4000, RZ, 0xfc, !PT ;  /* 0x0000400008084812 */ /* 0x000fe200078efcff */
[----:B----4-:R1:W-:Y:S01]  /*32030*/  @P0 STG.E.U8 desc[UR20][R52.64], R3 ;  /* 0x0000000334000986 */ /* 0x0103e2000c101114 */
[----:B------:R-:W-:-:S03]  /*32040*/  LOP3.LUT P4, RZ, R12, 0x4000000, RZ, 0xc0, !PT ;  /* 0x040000000cff7812 */ /* 0x000fc6000788c0ff */
[----:B0-----:R-:W3:Y:S01]  /*32050*/  LDL.LU.64 R54, [R1+0x440] ;  /* 0x0004400001367983 */ /* 0x001ee20000300a00 */
[----:B-1----:R-:W-:-:S03]  /*32060*/  PRMT R3, R126, 0x7771, RZ ;  /* 0x000077717e037816 */ /* 0x002fc600000000ff */
        /* <DEDUP_REMOVED lines=37> */
[----:B---3--:R-:W-:Y:S01]  /*322c0*/  @P3 STG.E.U8 desc[UR20][R54.64], R128 ;  /* 0x0000008036003986 */ /* 0x008fe2000c101114 */
[----:B0-----:R-:W-:-:S05]  /*322d0*/  PRMT R3, R129, 0x7770, RZ ;  /* 0x0000777081037816 */ /* 0x001fca00000000ff */
[----:B----4-:R0:W-:Y:S01]  /*322e0*/  @P6 STG.E.U8 desc[UR20][R52.64], R3 ;  /* 0x0000000334006986 */ /* 0x0101e2000c101114 */
        /* <DEDUP_REMOVED lines=43> */
[----:B------:R-:W-:Y:S02]  /*325a0*/  PRMT R3, R130, 0x7772, RZ ;  /* 0x0000777282037816 */ /* 0x000fe400000000ff */
[----:B------:R-:W-:-:S03]  /*325b0*/  LOP3.LUT P0, RZ, R13, 0x4000000, RZ, 0xc0, !PT ;  /* 0x040000000dff7812 */ /* 0x000fc6000780c0ff */
[----:B---3--:R0:W-:Y:S01]  /*325c0*/  @P1 STG.E.U8 desc[UR20][R54.64], R3 ;  /* 0x0000000336001986 */ /* 0x0081e2000c101114 */
[----:B------:R-:W-:Y:S02]  /*325d0*/  LOP3.LUT R8, R8, 0xffffffef, RZ, 0xc0, !PT ;  /* 0xffffffef08087812 */ /* 0x000fe400078ec0ff */
[----:B------:R-:W-:-:S03]  /*325e0*/  PRMT R130, R130, 0x7773, RZ ;  /* 0x0000777382827816 */ /* 0x000fc600000000ff */
[----:B------:R-:W-:Y:S01]  /*325f0*/  @P4 LOP3.LUT R8, R8, 0x10, RZ, 0xfc, !PT ;  /* 0x0000001008084812 */ /* 0x000fe200078efcff */
[----:B0-----:R-:W3:Y:S01]  /*32600*/  LDL.LU.64 R54, [R1+0x6c8] ;  /* 0x0006c80001367983 */ /* 0x001ee20000300a00 */
[----:B------:R-:W-:-:S03]  /*32610*/  LOP3.LUT P4, RZ, R13, 0x100000, RZ, 0xc0, !PT ;  /* 0x001000000dff7812 */ /* 0x000fc6000788c0ff */
[----:B----4-:R0:W-:Y:S01]  /*32620*/  @P0 STG.E.U8 desc[UR20][R52.64], R130 ;  /* 0x0000008234000986 */ /* 0x0101e2000c101114 */
[----:B------:R-:W-:Y:S02]  /*32630*/  LOP3.LUT R8, R8, 0xffffffdf, RZ, 0xc0, !PT ;  /* 0xffffffdf08087812 */ /* 0x000fe400078ec0ff */
[----:B------:R-:W-:Y:S01]  /*32640*/  LOP3.LUT P5, RZ, R13, 0x2000000, RZ, 0xc0, !PT ;  /* 0x020000000dff7812 */ /* 0x000fe200078ac0ff */
[----:B0-----:R-:W4:Y:S06]  /*32650*/  LDL.LU.64 R52, [R1+0x5c8] ;  /* 0x0005c80001347983 */ /* 0x001f2c0000300a00 */
[----:B------:R-:W-:-:S02]  /*32660*/  @P4 LOP3.LUT R8, R8, 0x20, RZ, 0xfc, !PT ;  /* 0x0000002008084812 */ /* 0x000fc400078efcff */
[----:B------:R-:W-:Y:S02]  /*32670*/  LOP3.LUT P4, RZ, R13, 0x400000, RZ, 0xc0, !PT ;  /* 0x004000000dff7812 */ /* 0x000fe4000788c0ff */
        /* <DEDUP_REMOVED lines=34> */
[----:B0-----:R-:W-:-:S11]  /*328a0*/  PRMT R3, R133, 0x7771, RZ ;  /* 0x0000777185037816 */ /* 0x001fd600000000ff */
[----:B------:R0:W-:Y:S01]  /*328b0*/  @P4 STG.E.U8 desc[UR20][R56.64], R3 ;  /* 0x0000000338004986 */ /* 0x0001e2000c101114 */
[----:B------:R-:W-:Y:S02]  /*328c0*/  LOP3.LUT P6, RZ, R13, 0x10, RZ, 0xc0, !PT ;  /* 0x000000100dff7812 */ /* 0x000fe400078cc0ff */
[----:B0-----:R-:W-:-:S05]  /*328d0*/  PRMT R3, R133, 0x7772, RZ ;  /* 0x0000777285037816 */ /* 0x001fca00000000ff */
[----:B---3--:R0:W-:Y:S01]  /*328e0*/  @P3 STG.E.U8 desc[UR20][R54.64], R3 ;  /* 0x0000000336003986 */ /* 0x0081e2000c101114 */
[----:B------:R-:W-:-:S03]  /*328f0*/  PRMT R133, R133, 0x7773, RZ ;  /* 0x0000777385857816 */ /* 0x000fc600000000ff */
[----:B0-----:R-:W3:Y:S04]  /*32900*/  LDL.LU.64 R54, [R1+0x6b0] ;  /* 0x0006b00001367983 */ /* 0x001ee80000300a00 */
[----:B----4-:R0:W-:Y:S01]  /*32910*/  @P6 STG.E.U8 desc[UR20][R52.64], R133 ;  /* 0x0000008534006986 */ /* 0x0101e2000c101114 */
[----:B------:R-:W-:-:S03]  /*32920*/  LOP3.LUT P2, RZ, R13, 0x8, RZ, 0xc0, !PT ;  /* 0x000000080dff7812 */ /* 0x000fc6000784c0ff */
[----:B0-----:R-:W4:Y:S01]  /*32930*/  LDL.LU.64 R52, [R1+0x4b0] ;  /* 0x0004b00001347983 */ /* 0x001f220000300a00 */
[----:B------:R-:W-:Y:S02]  /*32940*/  PRMT R3, R134, 0x7770, RZ ;  /* 0x0000777086037816 */ /* 0x000fe400000000ff */
[----:B------:R-:W-:-:S07]  /*32950*/  LOP3.LUT P1, RZ, R13, 0x2, RZ, 0xc0, !PT ;  /* 0x000000020dff7812 */ /* 0x000fce000782c0ff */
[----:B------:R0:W-:Y:S04]  /*32960*/  @P2 STG.E.U8 desc[UR20][R50.64], R3 ;  /* 0x0000000332002986 */ /* 0x0001e8000c101114 */
[----:B0-----:R-:W4:Y:S01]  /*32970*/  LDL.LU.64 R50, [R1+0x6a8] ;  /* 0x0006a80001327983 */ /* 0x001f220000300a00 */
[----:B------:R-:W-:-:S05]  /*32980*/  PRMT R3, R134, 0x7771, RZ ;  /* 0x0000777186037816 */ /* 0x000fca00000000ff */
[----:B------:R0:W-:Y:S01]  /*32990*/  @P1 STG.E.U8 desc[UR20][R48.64], R3 ;  /* 0x0000000330001986 */ /* 0x0001e2000c101114 */
[----:B------:R-:W-:-:S03]  /*329a0*/  LOP3.LUT P0, RZ, R13, 0x1, RZ, 0xc0, !PT ;  /* 0x000000010dff7812 */ /* 0x000fc6000780c0ff */
[----:B0-----:R-:W4:Y:S01]  /*329b0*/  LDL.LU.64 R48, [R1+0x5b8] ;  /* 0x0005b80001307983 */ /* 0x001f220000300a00 */
[----:B------:R-:W-:Y:S02]  /*329c0*/  PRMT R3, R134, 0x7772, RZ ;  /* 0x0000777286037816 */ /* 0x000fe400000000ff */
[----:B------:R-:W-:-:S07]  /*329d0*/  LOP3.LUT P5, RZ, R0, 0x40000000, RZ, 0xc0, !PT ;  /* 0x4000000000ff7812 */ /* 0x000fce00078ac0ff */
[----:B------:R0:W-:Y:S01]  /*329e0*/  @P0 STG.E.U8 desc[UR20][R168.64], R3 ;  /* 0x00000003a8000986 */ /* 0x0001e2000c101114 */
[----:B------:R-:W-:-:S03]  /*329f0*/  PRMT R134, R134, 0x7773, RZ ;  /* 0x0000777386867816 */ /* 0x000fc600000000ff */
[----:B0-----:R-:W4:Y:S04]  /*32a00*/  LDL.LU.64 R168, [R1+0x6a0] ;  /* 0x0006a00001a87983 */ /* 0x001f280000300a00 */
[----:B--2---:R0:W-:Y:S04]  /*32a10*/  @P5 STG.E.U8 desc[UR20][R170.64], R134 ;  /* 0x00000086aa005986 */ /* 0x0041e8000c101114 */
[----:B0-----:R-:W2:Y:S01]  /*32a20*/  LDL.LU.64 R170, [R1+0x4b8] ;  /* 0x0004b80001aa7983 */ /* 0x001ea20000300a00 */
        /* <DEDUP_REMOVED lines=12> */
[----:B------:R-:W-:Y:S02]  /*32af0*/  PRMT R3, R135, 0x7770, RZ ;  /* 0x0000777087037816 */ /* 0x000fe400000000ff */
[----:B------:R-:W-:Y:S02]  /*32b00*/  LOP3.LUT R2, R2, 0xefffffff, RZ, 0xc0, !PT ;  /* 0xefffffff02027812 */ /* 0x000fe400078ec0ff */
[----:B------:R-:W-:-:S07]  /*32b10*/  LOP3.LUT P0, RZ, R0, 0x4000000, RZ, 0xc0, !PT ;  /* 0x0400000000ff7812 */ /* 0x000fce000780c0ff */
[----:B------:R-:W-:Y:S02]  /*32b20*/  @P3 LOP3.LUT R2, R2, 0x10000000, RZ, 0xfc, !PT ;  /* 0x1000000002023812 */ /* 0x000fe400078efcff */
[----:B------:R-:W-:Y:S02]  /*32b30*/  LOP3.LUT P3, RZ, R0, 0x40000, RZ, 0xc0, !PT ;  /* 0x0004000000ff7812 */ /* 0x000fe4000786c0ff */
[----:B------:R-:W-:Y:S02]  /*32b40*/  LOP3.LUT R2, R2, 0xdfffffff, RZ, 0xc0, !PT ;  /* 0xdfffffff02027812 */ /* 0x000fe400078ec0ff */
[----:B------:R-:W-:-:S09]  /*32b50*/  LOP3.LUT P2, RZ, R0, 0x1000000, RZ, 0xc0, !PT ;  /* 0x0100000000ff7812 */ /* 0x000fd2000784c0ff */
[----:B------:R-:W-:Y:S02]  /*32b60*/  @P3 LOP3.LUT R2, R2, 0x20000000, RZ, 0xfc, !PT ;  /* 0x2000000002023812 */ /* 0x000fe400078efcff */
[C---:B------:R-:W-:Y:S02]  /*32b70*/  LOP3.LUT P3, RZ, R0.reuse, 0x100000, RZ, 0xc0, !PT ;  /* 0x0010000000ff7812 */ /* 0x040fe4000786c0ff */
[----:B------:R-:W-:Y:S02]  /*32b80*/  LOP3.LUT P5, RZ, R0, 0x80, RZ, 0xc0, !PT ;  /* 0x0000008000ff7812 */ /* 0x000fe400078ac0ff */
[----:B------:R-:W-:Y:S01]  /*32b90*/  LOP3.LUT R2, R2, 0xbfffffff, RZ, 0xc0, !PT ;  /* 0xbfffffff02027812 */ /* 0x000fe200078ec0ff */
[----:B---3--:R0:W-:Y:S04]  /*32ba0*/  @P1 STG.E.U8 desc[UR20][R54.64], R3 ;  /* 0x0000000336001986 */ /* 0x0081e8000c101114 */
[----:B0-----:R-:W3:Y:S01]  /*32bb0*/  LDL.LU.64 R54, [R1+0x5b0] ;  /* 0x0005b00001367983 */ /* 0x001ee20000300a00 */
[----:B------:R-:W-:-:S05]  /*32bc0*/  PRMT R3, R135, 0x7771, RZ ;  /* 0x0000777187037816 */ /* 0x000fca00000000ff */
[----:B----4-:R0:W-:Y:S04]  /*32bd0*/  @P0 STG.E.U8 desc[UR20][R52.64], R3 ;  /* 0x0000000334000986 */ /* 0x0101e8000c101114 */
[----:B0-----:R-:W4:Y:S01]  /*32be0*/  LDL.LU.64 R52, [R1+0x690] ;  /* 0x0006900001347983 */ /* 0x001f220000300a00 */
[----:B------:R-:W-:Y:S02]  /*32bf0*/  @P3 LOP3.LUT R2, R2, 0x40000000, RZ, 0xfc, !PT ;  /* 0x4000000002023812 */ /* 0x000fe400078efcff */
[----:B------:R-:W-:Y:S01]  /*32c00*/  PRMT R3, R135, 0x7772, RZ ;  /* 0x0000777287037816 */ /* 0x000fe200000000ff */
[----:B------:R-:W4:Y:S01]  /*32c10*/  LDL.LU.64 R60, [R1+0x4c8] ;  /* 0x0004c800013c7983 */ /* 0x000f220000300a00 */
[----:B------:R-:W-:Y:S02]  /*32c20*/  LOP3.LUT R2, R2, 0xff7fffff, RZ, 0xc0, !PT ;  /* 0xff7fffff02027812 */ /* 0x000fe400078ec0ff */
[----:B------:R-:W-:Y:S01]  /*32c30*/  LOP3.LUT P3, RZ, R0, 0x400000, RZ, 0xc0, !PT ;  /* 0x0040000000ff7812 */ /* 0x000fe2000786c0ff */
[----:B------:R0:W-:Y:S01]  /*32c40*/  @P2 STG.E.U8 desc[UR20][R50.64], R3 ;  /* 0x0000000332002986 */ /* 0x0001e2000c101114 */
[----:B------:R-:W-:-:S02]  /*32c50*/  @P5 LOP3.LUT R2, R2, 0x800000, RZ, 0xfc, !PT ;  /* 0x0080000002025812 */ /* 0x000fc400078efcff */
[----:B------:R-:W-:Y:S01]  /*32c60*/  LOP3.LUT P5, RZ, R0, 0x100, RZ, 0xc0, !PT ;  /* 0x0000010000ff7812 */ /* 0x000fe200078ac0ff */
[----:B0-----:R-:W4:Y:S01]  /*32c70*/  LDL.LU.64 R50, [R1+0x688] ;  /* 0x0006880001327983 */ /* 0x001f220000300a00 */
[----:B------:R-:W-:Y:S02]  /*32c80*/  PRMT R135, R135, 0x7773, RZ ;  /* 0x0000777387877816 */ /* 0x000fe400000000ff */
[----:B------:R-:W-:-:S05]  /*32c90*/  LOP3.LUT R2, R2, 0xfeffffff, RZ, 0xc0, !PT ;  /* 0xfeffffff02027812 */ /* 0x000fca00078ec0ff */
[----:B------:R0:W-:Y:S04]  /*32ca0*/  @P3 STG.E.U8 desc[UR20][R48.64], R135 ;  /* 0x0000008730003986 */ /* 0x0001e8000c101114 */
[----:B------:R-:W-:-:S04]  /*32cb0*/  @P5 LOP3.LUT R2, R2, 0x1000000, RZ, 0xfc, !PT ;  /* 0x0100000002025812 */ /* 0x000fc800078efcff */
[----:B------:R-:W-:Y:S01]  /*32cc0*/  LOP3.LUT P3, RZ, R2, 0x40000000, RZ, 0xc0, !PT ;  /* 0x4000000002ff7812 */ /* 0x000fe2000786c0ff */
[----:B0-----:R-:W4:Y:S01]  /*32cd0*/  LDL.LU.64 R48, [R1+0x5a8] ;  /* 0x0005a80001307983 */ /* 0x001f220000300a00 */
[----:B------:R-:W-:-:S03]  /*32ce0*/  PRMT R3, R136, 0x7770, RZ ;  /* 0x0000777088037816 */ /* 0x000fc600000000ff */
[----:B------:R-:W4:Y:S08]  /*32cf0*/  LDL.LU.64 R58, [R1+0x680] ;  /* 0x00068000013a7983 */ /* 0x000f300000300a00 */
        /* <DEDUP_REMOVED lines=10> */
[----:B------:R-:W-:Y:S02]  /*32da0*/  LOP3.LUT P3, RZ, R2, 0x8000000, RZ, 0xc0, !PT ;  /* 0x0800000002ff7812 */ /* 0x000fe4000786c0ff */
[----:B0-----:R-:W-:Y:S01]  /*32db0*/  PRMT R3, R137, 0x7770, RZ ;  /* 0x0000777089037816 */ /* 0x001fe200000000ff */
[----:B------:R-:W2:Y:S01]  /*32dc0*/  LDL.LU.64 R56, [R1+0x5a0] ;  /* 0x0005a00001387983 */ /* 0x000ea20000300a00 */
[C---:B------:R-:W-:Y:S02]  /*32dd0*/  LOP3.LUT P5, RZ, R0.reuse, 0x400, RZ, 0xc0, !PT ;  /* 0x0000040000ff7812 */ /* 0x040fe400078ac0ff */
[C---:B------:R-:W-:Y:S02]  /*32de0*/  LOP3.LUT P1, RZ, R0.reuse, 0x40, RZ, 0xc0, !PT ;  /* 0x0000004000ff7812 */ /* 0x040fe4000782c0ff */
[----:B------:R-:W-:-:S05]  /*32df0*/  LOP3.LUT P0, RZ, R0, 0x10, RZ, 0xc0, !PT ;  /* 0x0000001000ff7812 */ /* 0x000fca000780c0ff */
[----:B---3--:R0:W-:Y:S01]  /*32e00*/  @P3 STG.E.U8 desc[UR20][R54.64], R136 ;  /* 0x0000008836003986 */ /* 0x0081e2000c101114 */
[----:B------:R-:W-:-:S03]  /*32e10*/  LOP3.LUT P3, RZ, R2, 0x4000000, RZ, 0xc0, !PT ;  /* 0x0400000002ff7812 */ /* 0x000fc6000786c0ff */
[----:B0-----:R-:W3:Y:S10]  /*32e20*/  LDL.LU.64 R54, [R1+0x670] ;  /* 0x0006700001367983 */ /* 0x001ef40000300a00 */
[----:B----4-:R0:W-:Y:S01]  /*32e30*/  @P3 STG.E.U8 desc[UR20][R52.64], R3 ;  /* 0x0000000334003986 */ /* 0x0101e2000c101114 */
[----:B------:R-:W-:-:S02]  /*32e40*/  LOP3.LUT P3, RZ, R2, 0x2000000, RZ, 0xc0, !PT ;  /* 0x0200000002ff7812 */ /* 0x000fc4000786c0ff */
[C---:B0-----:R-:W-:Y:S01]  /*32e50*/  PRMT R3, R137.reuse, 0x7771, RZ ;  /* 0x0000777189037816 */ /* 0x041fe200000000ff */
[----:B------:R-:W4:Y:S10]  /*32e60*/  LDL.LU.64 R52, [R1+0x4e0] ;  /* 0x0004e00001347983 */ /* 0x000f340000300a00 */
[----:B------:R0:W-:Y:S02]  /*32e70*/  @P3 STG.E.U8 desc[UR20][R60.64], R3 ;  /* 0x000000033c003986 */ /* 0x0001e4000c101114 */
[----:B0-----:R-:W-:-:S05]  /*32e80*/  PRMT R3, R137, 0x7772, RZ ;  /* 0x0000777289037816 */ /* 0x001fca00000000ff */
[----:B------:R0:W-:Y:S01]  /*32e90*/  @P5 STG.E.U8 desc[UR20][R50.64], R3 ;  /* 0x0000000332005986 */ /* 0x0001e2000c101114 */
[C---:B------:R-:W-:Y:S02]  /*32ea0*/  LOP3.LUT P5, RZ, R2.reuse, 0x1000000, RZ, 0xc0, !PT ;  /* 0x0100000002ff7812 */ /* 0x040fe400078ac0ff */
[----:B------:R-:W-:Y:S01]  /*32eb0*/  PRMT R137, R137, 0x7773, RZ ;  /* 0x0000777389897816 */ /* 0x000fe200000000ff */
[----:B0-----:R-:W4:Y:S10]  /*32ec0*/  LDL.LU.64 R50, [R1+0x668] ;  /* 0x0006680001327983 */ /* 0x001f340000300a00 */
[----:B------:R0:W-:Y:S01]  /*32ed0*/  @P5 STG.E.U8 desc[UR20][R48.64], R137 ;  /* 0x0000008930005986 */ /* 0x0001e2000c101114 */
[----:B------:R-:W-:-:S02]  /*32ee0*/  LOP3.LUT P5, RZ, R2, 0x800000, RZ, 0xc0, !PT ;  /* 0x0080000002ff7812 */ /* 0x000fc400078ac0ff */
[C---:B------:R-:W-:Y:S01]  /*32ef0*/  PRMT R3, R138.reuse, 0x7770, RZ ;  /* 0x000077708a037816 */ /* 0x040fe200000000ff */
[----:B0-----:R-:W4:Y:S10]  /*32f00*/  LDL.LU.64 R48, [R1+0x598] ;  /* 0x0005980001307983 */ /* 0x001f340000300a00 */
[----:B------:R0:W-:Y:S02]  /*32f10*/  @P5 STG.E.U8 desc[UR20][R58.64], R3 ;  /* 0x000000033a005986 */ /* 0x0001e4000c101114 */
[----:B0-----:R-:W-:-:S05]  /*32f20*/  PRMT R3, R138, 0x7771, RZ ;  /* 0x000077718a037816 */ /* 0x001fca00000000ff */
[----:B------:R0:W-:Y:S04]  /*32f30*/  @P1 STG.E.U8 desc[UR20][R168.64], R3 ;  /* 0x00000003a8001986 */ /* 0x0001e8000c101114 */
[----:B0-----:R-:W4:Y:S01]  /*32f40*/  LDL.LU.64 R168, [R1+0x660] ;  /* 0x0006600001a87983 */ /* 0x001f220000300a00 */
[----:B------:R-:W-:-:S05]  /*32f50*/  PRMT R3, R138, 0x7772, RZ ;  /* 0x000077728a037816 */ /* 0x000fca00000000ff */
[----:B--2---:R0:W-:Y:S04]  /*32f60*/  @P0 STG.E.U8 desc[UR20][R170.64], R3 ;  /* 0x00000003aa000986 */ /* 0x0041e8000c101114 */
[----:B0-----:R-:W2:Y:S01]  /*32f70*/  LDL.LU.64 R170, [R1+0x4e8] ;  /* 0x0004e80001aa7983 */ /* 0x001ea20000300a00 */
[C---:B------:R-:W-:Y:S02]  /*32f80*/  LOP3.LUT P4, RZ, R0.reuse, 0x8, RZ, 0xc0, !PT ;  /* 0x0000000800ff7812 */ /* 0x040fe4000788c0ff */
[----:B------:R-:W-:Y:S02]  /*32f90*/  LOP3.LUT P6, RZ, R0, 0x4, RZ, 0xc0, !PT ;  /* 0x0000000400ff7812 */ /* 0x000fe400078cc0ff */
[----:B------:R-:W-:Y:S02]  /*32fa0*/  PRMT R138, R138, 0x7773, RZ ;  /* 0x000077738a8a7816 */ /* 0x000fe400000000ff */
[----:B------:R-:W-:-:S02]  /*32fb0*/  PRMT R3, R139, 0x7770, RZ ;  /* 0x000077708b037816 */ /* 0x000fc400000000ff */
[----:B------:R-:W-:-:S05]  /*32fc0*/  LOP3.LUT P2, RZ, R0, 0x1, RZ, 0xc0, !PT ;  /* 0x0000000100ff7812 */ /* 0x000fca000784c0ff */
[----:B------:R-:W-:Y:S01]  /*32fd0*/  @P4 STG.E.U8 desc[UR20][R56.64], R138 ;  /* 0x0000008a38004986 */ /* 0x000fe2000c101114 */
[----:B------:R-:W-:Y:S01]  /*32fe0*/  ISETP.LT.AND P4, PT, R7, UR4, !P2 ;  /* 0x0000000407007c0c */ /* 0x000fe2000d781270 */
[----:B------:R-:W-:Y:S01]  /*32ff0*/  ULDC UR4, c[0x0][0x228] ;  /* 0x00008a0000047ab9 */ /* 0x000fe20000000800 */
[----:B------:R-:W-:Y:S02]  /*33000*/  LOP3.LUT P5, RZ, R2, 0x400000, RZ, 0xc0, !PT ;  /* 0x0040000002ff7812 */ /* 0x000fe400078ac0ff */
[----:B------:R-:W-:Y:S01]  /*33010*/  LOP3.LUT P3, RZ, R0, 0x2, RZ, 0xc0, !PT ;  /* 0x0000000200ff7812 */ /* 0x000fe2000786c0ff */
[----:B---3--:R0:W-:Y:S04]  /*33020*/  @P6 STG.E.U8 desc[UR20][R54.64], R3 ;  /* 0x0000000336006986 */ /* 0x0081e8000c101114 */
[----:B0-----:R-:W3:Y:S01]  /*33030*/  LDL.LU.64 R54, [R1+0x658] ;  /* 0x0006580001367983 */ /* 0x001ee20000300a00 */
[----:B------:R-:W-:-:S05]  /*33040*/  PRMT R3, R139, 0x7771, RZ ;  /* 0x000077718b037816 */ /* 0x000fca00000000ff */
[----:B----4-:R0:W-:Y:S01]  /*33050*/  @P4 STG.E.U8 desc[UR20][R52.64], R3 ;  /* 0x0000000334004986 */ /* 0x0101e2000c101114 */
[----:B------:R-:W-:Y:S01]  /*33060*/  ISETP.LT.AND P4, PT, R6, UR4, !P5 ;  /* 0x0000000406007c0c */ /* 0x000fe2000ef81270 */
[----:B------:R-:W-:Y:S02]  /*33070*/  ULDC UR4, c[0x0][0x228] ;  /* 0x00008a0000047ab9 */ /* 0x000fe40000000800 */
[----:B0-----:R-:W4:Y:S01]  /*33080*/  LDL.LU.64 R52, [R1+0x590] ;  /* 0x0005900001347983 */ /* 0x001f220000300a00 */
[----:B------:R-:W-:Y:S02]  /*33090*/  PRMT R3, R139, 0x7772, RZ ;  /* 0x000077728b037816 */ /* 0x000fe400000000ff */
[----:B------:R-:W-:Y:S01]  /*330a0*/  ISETP.LT.AND P5, PT, R7, UR4, !P5 ;  /* 0x0000000407007c0c */ /* 0x000fe2000efa1270 */
[----:B------:R-:W-:Y:S01]  /*330b0*/  ULDC UR4, c[0x0][0x228] ;  /* 0x00008a0000047ab9 */ /* 0x000fe20000000800 */
[----:B------:R-:W-:-:S05]  /*330c0*/  PRMT R139, R139, 0x7773, RZ ;  /* 0x000077738b8b7816 */ /* 0x000fca00000000ff */
[----:B------:R0:W-:Y:S04]  /*330d0*/  @P4 STG.E.U8 desc[UR20][R50.64], R3 ;  /* 0x0000000332004986 */ /* 0x0001e8000c101114 */
[----:B0-----:R-:W4:Y:S04]  /*330e0*/  LDL.LU.64 R50, [R1+0x650] ;  /* 0x0006500001327983 */ /* 0x001f280000300a00 */
[----:B------:R0:W-:Y:S01]  /*330f0*/  @P5 STG.E.U8 desc[UR20][R48.64], R139 ;  /* 0x0000008b30005986 */ /* 0x0001e2000c101114 */
[----:B------:R-:W-:Y:S01]  /*33100*/  ISETP.LT.AND P5, PT, R6, UR4, !P3 ;  /* 0x0000000406007c0c */ /* 0x000fe2000dfa1270 */
[----:B------:R-:W-:Y:S01]  /*33110*/  ULDC UR4, c[0x0][0x228] ;  /* 0x00008a0000047ab9 */ /* 0x000fe20000000800 */
[----:B------:R-:W-:Y:S01]  /*33120*/  PRMT R3, R140, 0x7770, RZ ;  /* 0x000077708c037816 */ /* 0x000fe200000000ff */
[----:B0-----:R-:W4:Y:S10]  /*33130*/  LDL.LU.64 R48, [R1+0x4f8] ;  /* 0x0004f80001307983 */ /* 0x001f340000300a00 */
[----:B------:R0:W-:Y:S01]  /*33140*/  @P5 STG.E.U8 desc[UR20][R168.64], R3 ;  /* 0x00000003a8005986 */ /* 0x0001e2000c101114 */
[----:B------:R-:W-:Y:S01]  /*33150*/  ISETP.LT.AND P5, PT, R7, UR4, !P3 ;  /* 0x0000000407007c0c */ /* 0x000fe2000dfa1270 */
[----:B------:R-:W-:-:S02]  /*33160*/  ULDC UR4, c[0x0][0x228] ;  /* 0x00008a0000047ab9 */ /* 0x000fc40000000800 */
[----:B0-----:R-:W4:Y:S01]  /*33170*/  LDL.LU.64 R168, [R1+0x648] ;  /* 0x0006480001a87983 */ /* 0x001f220000300a00 */
[----:B------:R-:W-:-:S09]  /*33180*/  PRMT R3, R140, 0x7771, RZ ;  /* 0x000077718c037816 */ /* 0x000fd200000000ff */
[----:B--2---:R0:W-:Y:S04]  /*33190*/  @P5 STG.E.U8 desc[UR20][R170.64], R3 ;  /* 0x00000003aa005986 */ /* 0x0041e8000c101114 */
[----:B0-----:R-:W2:Y:S01]  /*331a0*/  LDL.LU.64 R170, [R1+0x588] ;  /* 0x0005880001aa7983 */ /* 0x001ea20000300a00 */
[----:B------:R-:W-:-:S04]  /*331b0*/  LOP3.LUT P1, RZ, R0, 0x20, RZ, 0xc0, !PT ;  /* 0x0000002000ff7812 */ /* 0x000fc8000782c0ff */
[----:B------:R-:W-:Y:S01]  /*331c0*/  ISETP.LT.AND P5, PT, R6, UR4, !P1 ;  /* 0x0000000406007c0c */ /* 0x000fe2000cfa1270 */
[----:B------:R-:W-:Y:S01]  /*331d0*/  ULDC UR4, c[0x0][0x228] ;  /* 0x00008a0000047ab9 */ /* 0x000fe20000000800 */
[C---:B------:R-:W-:Y:S02]  /*331e0*/  PRMT R3, R140.reuse, 0x7772, RZ ;  /* 0x000077728c037816 */ /* 0x040fe400000000ff */
[----:B------:R-:W-:Y:S02]  /*331f0*/  PRMT R140, R140, 0x7773, RZ ;  /* 0x000077738c8c7816 */ /* 0x000fe400000000ff */
[C---:B------:R-:W-:Y:S02]  /*33200*/  LOP3.LUT P2, RZ, R0.reuse, 0x200, RZ, 0xc0, !PT ;  /* 0x0000020000ff7812 */ /* 0x040fe4000784c0ff */
[----:B------:R-:W-:-:S05]  /*33210*/  LOP3.LUT P6, RZ, R0, 0x1000, RZ, 0xc0, !PT ;  /* 0x0000100000ff7812 */ /* 0x000fca00078cc0ff */
[----:B---3--:R0:W-:Y:S01]  /*33220*/  @P5 STG.E.U8 desc[UR20][R54.64], R3 ;  /* 0x0000000336005986 */ /* 0x0081e2000c101114 */
[----:B------:R-:W-:Y:S01]  /*33230*/  ISETP.LT.AND P5, PT, R7, UR4, !P1 ;  /* 0x0000000407007c0c */ /* 0x000fe2000cfa1270 */
[----:B------:R-:W-:Y:S02]  /*33240*/  ULDC UR4, c[0x0][0x228] ;  /* 0x00008a0000047ab9 */ /* 0x000fe40000000800 */
[----:B0-----:R-:W3:Y:S10]  /*33250*/  LDL.LU.64 R54, [R1+0x640] ;  /* 0x0006400001367983 */ /* 0x001ef40000300a00 */
[----:B----4-:R0:W-:Y:S01]  /*33260*/  @P5 STG.E.U8 desc[UR20][R52.64], R140 ;  /* 0x0000008c34005986 */ /* 0x0101e2000c101114 */
        /* <DEDUP_REMOVED lines=9> */
[----:B------:R0:W-:Y:S01]  /*33300*/  @P5 STG.E.U8 desc[UR20][R48.64], R3 ;  /* 0x0000000330005986 */ /* 0x0001e2000c101114 */
[----:B------:R-:W-:Y:S01]  /*33310*/  ISETP.LT.AND P5, PT, R6, UR4, !P6 ;  /* 0x0000000406007c0c */ /* 0x000fe2000f7a1270 */
[----:B------:R-:W-:Y:S02]  /*33320*/  ULDC UR4, c[0x0][0x228] ;  /* 0x00008a0000047ab9 */ /* 0x000fe40000000800 */
[----:B0-----:R-:W4:Y:S01]  /*33330*/  LDL.LU.64 R48, [R1+0x580] ;  /* 0x0005800001307983 */ /* 0x001f220000300a00 */
[C---:B------:R-:W-:Y:S02]  /*33340*/  PRMT R3, R141.reuse, 0x7772, RZ ;  /* 0x000077728d037816 */ /* 0x040fe400000000ff */
[----:B------:R-:W-:-:S07]  /*33350*/  PRMT R141, R141, 0x7773, RZ ;  /* 0x000077738d8d7816 */ /* 0x000fce00000000ff */
[----:B------:R0:W-:Y:S01]  /*33360*/  @P5 STG.E.U8 desc[UR20][R168.64], R3 ;  /* 0x00000003a8005986 */ /* 0x0001e2000c101114 */
[----:B------:R-:W-:Y:S01]  /*33370*/  ISETP.LT.AND P5, PT, R7, UR4, !P6 ;  /* 0x0000000407007c0c */ /* 0x000fe2000f7a1270 */
[----:B------:R-:W-:Y:S02]  /*33380*/  ULDC UR4, c[0x0][0x228] ;  /* 0x00008a0000047ab9 */ /* 0x000fe40000000800 */
[----:B0-----:R-:W4:Y:S10]  /*33390*/  LDL.LU.64 R168, [R1+0x630] ;  /* 0x0006300001a87983 */ /* 0x001f340000300a00 */
[----:B--2---:R0:W-:Y:S04]  /*333a0*/  @P5 STG.E.U8 desc[UR20][R170.64], R141 ;  /* 0x0000008daa005986 */ /* 0x0041e8000c101114 */
[----:B0-----:R-:W2:Y:S01]  /*333b0*/  LDL.LU.64 R170, [R1+0x510] ;  /* 0x0005100001aa7983 */ /* 0x001ea20000300a00 */
[----:B------:R-:W-:-:S04]  /*333c0*/  LOP3.LUT P3, RZ, R0, 0x8000, RZ, 0xc0, !PT ;  /* 0x0000800000ff7812 */ /* 0x000fc8000786c0ff */
[----:B------:R-:W-:Y:S01]  /*333d0*/  ISETP.LT.AND P5, PT, R6, UR4, !P3 ;  /* 0x0000000406007c0c */ /* 0x000fe2000dfa1270 */
[----:B------:R-:W-:Y:S01]  /*333e0*/  ULDC UR4, c[0x0][0x228] ;  /* 0x00008a0000047ab9 */ /* 0x000fe20000000800 */
[----:B------:R-:W-:Y:S02]  /*333f0*/  PRMT R3, R142, 0x7770, RZ ;  /* 0x000077708e037816 */ /* 0x000fe400000000ff */
[C---:B------:R-:W-:Y:S02]  /*33400*/  LOP3.LUT P1, RZ, R0.reuse, 0x10000, RZ, 0xc0, !PT ;  /* 0x0001000000ff7812 */ /* 0x040fe4000782c0ff */
[----:B------:R-:W-:-:S07]  /*33410*/  LOP3.LUT P2, RZ, R0, 0x80000, RZ, 0xc0, !PT ;  /* 0x0008000000ff7812 */ /* 0x000fce000784c0ff */
[----:B---3--:R0:W-:Y:S01]  /*33420*/  @P5 STG.E.U8 desc[UR20][R54.64], R3 ;  /* 0x0000000336005986 */ /* 0x0081e2000c101114 */
[----:B------:R-:W-:Y:S01]  /*33430*/  ISETP.LT.AND P5, PT, R7, UR4, !P3 ;  /* 0x0000000407007c0c */ /* 0x000fe2000dfa1270 */
[----:B------:R-:W-:Y:S02]  /*33440*/  ULDC UR4, c[0x0][0x228] ;  /* 0x00008a0000047ab9 */ /* 0x000fe40000000800 */
[----:B0-----:R-:W3:Y:S01]  /*33450*/  LDL.LU.64 R54, [R1+0x628] ;  /* 0x0006280001367983 */ /* 0x001ee20000300a00 */
[----:B------:R-:W-:-:S09]  /*33460*/  PRMT R3, R142, 0x7771, RZ ;  /* 0x000077718e037816 */ /* 0x000fd200000000ff */
[----:B----4-:R0:W-:Y:S01]  /*33470*/  @P5 STG.E.U8 desc[UR20][R52.64], R3 ;  /* 0x0000000334005986 */ /* 0x0101e2000c101114 */
        /* <DEDUP_REMOVED lines=27> */
[C---:B------:R-:W-:Y:S02]  /*33630*/  LOP3.LUT P1, RZ, R0.reuse, 0x2000000, RZ, 0xc0, !PT ;  /* 0x0200000000ff7812 */ /* 0x040fe4000782c0ff */
[----:B------:R-:W-:-:S03]  /*33640*/  LOP3.LUT P2, RZ, R0, 0x8000000, RZ, 0xc0, !PT ;  /* 0x0800000000ff7812 */ /* 0x000fc6000784c0ff */
        /* <DEDUP_REMOVED lines=8> */
[----:B0-----:R-:W4:Y:S01]  /*336d0*/  LDL.LU.64 R52, [R1+0x528] ;  /* 0x0005280001347983 */ /* 0x001f220000300a00 */
[----:B------:R-:W-:-:S09]  /*336e0*/  LOP3.LUT P6, RZ, R0, 0x20000000, RZ, 0xc0, !PT ;  /* 0x2000000000ff7812 */ /* 0x000fd200078cc0ff */
[----:B------:R0:W-:Y:S01]  /*336f0*/  @P5 STG.E.U8 desc[UR20][R50.64], R3 ;  /* 0x0000000332005986 */ /* 0x0001e2000c101114 */
[----:B------:R-:W-:Y:S01]  /*33700*/  ISETP.LT.AND P5, PT, R7, UR4, !P3 ;  /* 0x0000000407007c0c */ /* 0x000fe2000dfa1270 */
[----:B------:R-:W-:Y:S01]  /*33710*/  ULDC UR4, c[0x0][0x228] ;  /* 0x00008a0000047ab9 */ /* 0x000fe20000000800 */
[----:B------:R-:W-:Y:S01]  /*33720*/  LOP3.LUT P3, RZ, R0, 0x80000000, RZ, 0xc0, !PT ;  /* 0x8000000000ff7812 */ /* 0x000fe2000786c0ff */
        /* <DEDUP_REMOVED lines=14> */
[----:B------:R-:W-:Y:S01]  /*33810*/  ISETP.LT.AND P5, PT, R6, UR4, !P2 ;  /* 0x0000000406007c0c */ /* 0x000fe2000d7a1270 */
[----:B------:R-:W-:Y:S01]  /*33820*/  ULDC UR4, c[0x0][0x228] ;  /* 0x00008a0000047ab9 */ /* 0x000fe20000000800 */
[----:B------:R-:W-:-:S11]  /*33830*/  PRMT R0, R145, 0x7770, RZ ;  /* 0x0000777091007816 */ /* 0x000fd600000000ff */
        /* <DEDUP_REMOVED lines=12> */
[C---:B------:R-:W-:Y:S01]  /*33900*/  ISETP.LT.AND P5, PT, R7.reuse, UR4, !P6 ;  /* 0x0000000407007c0c */ /* 0x040fe2000f7a1270 */
        /* <DEDUP_REMOVED lines=52> */
[----:B------:R-:W-:Y:S02]  /*33c50*/  LOP3.LUT P2, RZ, R13, 0x2000, RZ, 0xc0, !PT ;  /* 0x000020000dff7812 */ /* 0x000fe4000784c0ff */
[----:B------:R-:W-:-:S05]  /*33c60*/  PRMT R3, R149, 0x7770, RZ ;  /* 0x0000777095037816 */ /* 0x000fca00000000ff */
        /* <DEDUP_REMOVED lines=29> */
[C---:B------:R-:W-:Y:S02]  /*33e40*/  PRMT R4, R149.reuse, 0x7772, RZ ;  /* 0x0000777295047816 */ /* 0x040fe400000000ff */
[----:B------:R-:W-:Y:S02]  /*33e50*/  PRMT R149, R149, 0x7773, RZ ;  /* 0x0000777395957816 */ /* 0x000fe400000000ff */
[----:B------:R-:W-:Y:S02]  /*33e60*/  LOP3.LUT P3, RZ, R13, 0x20000, RZ, 0xc0, !PT ;  /* 0x000200000dff7812 */ /* 0x000fe4000786c0ff */
[C---:B------:R-:W-:Y:S02]  /*33e70*/  PRMT R3, R150.reuse, 0x7770, RZ ;  /* 0x0000777096037816 */ /* 0x040fe400000000ff */
[----:B------:R-:W-:-:S02]  /*33e80*/  PRMT R0, R150, 0x7771, RZ ;  /* 0x0000777196007816 */ /* 0x000fc400000000ff */
[----:B------:R-:W-:Y:S01]  /*33e90*/  LOP3.LUT P1, RZ, R13, 0x80000, RZ, 0xc0, !PT ;  /* 0x000800000dff7812 */ /* 0x000fe2000782c0ff */
[----:B---3--:R0:W-:Y:S01]  /*33ea0*/  @P5 STG.E.U8 desc[UR20][R54.64], R4 ;  /* 0x0000000436005986 */ /* 0x0081e2000c101114 */
[----:B------:R-:W-:Y:S01]  /*33eb0*/  ISETP.LT.AND P5, PT, R7, UR4, !P6 ;  /* 0x0000000407007c0c */ /* 0x000fe2000f7a1270 */
[----:B------:R-:W-:Y:S02]  /*33ec0*/  ULDC UR4, c[0x0][0x228] ;  /* 0x00008a0000047ab9 */ /* 0x000fe40000000800 */
[----:B0-----:R-:W3:Y:S10]  /*33ed0*/  LDL.LU.64 R54, [R1+0x3d0] ;  /* 0x0003d00001367983 */ /* 0x001ef40000300a00 */
[----:B----4-:R0:W-:Y:S01]  /*33ee0*/  @P5 STG.E.U8 desc[UR20][R52.64], R149 ;  /* 0x0000009534005986 */ /* 0x0101e2000c101114 */
[----:B------:R-:W-:Y:S01]  /*33ef0*/  ISETP.LT.AND P5, PT, R6, UR4, !P3 ;  /* 0x0000000406007c0c */ /* 0x000fe2000dfa1270 */
[----:B------:R-:W-:-:S02]  /*33f00*/  ULDC UR4, c[0x0][0x228] ;  /* 0x00008a0000047ab9 */ /* 0x000fc40000000800 */
[----:B0-----:R-:W4:Y:S10]  /*33f10*/  LDL.LU.64 R52, [R1+0x3c8] ;  /* 0x0003c80001347983 */ /* 0x001f340000300a00 */
[----:B------:R0:W-:Y:S01]  /*33f20*/  @P5 STG.E.U8 desc[UR20][R50.64], R3 ;  /* 0x0000000332005986 */ /* 0x0001e2000c101114 */
[----:B------:R-:W-:Y:S01]  /*33f30*/  ISETP.LT.AND P5, PT, R7, UR4, !P3 ;  /* 0x0000000407007c0c */ /* 0x000fe2000dfa1270 */
[----:B------:R-:W-:-:S02]  /*33f40*/  ULDC UR4, c[0x0][0x228] ;  /* 0x00008a0000047ab9 */ /* 0x000fc40000000800 */
[----:B0-----:R-:W4:Y:S10]  /*33f50*/  LDL.LU.64 R50, [R1+0x3c0] ;  /* 0x0003c00001327983 */ /* 0x001f340000300a00 */
[----:B------:R0:W-:Y:S01]  /*33f60*/  @P5 STG.E.U8 desc[UR20][R48.64], R0 ;  /* 0x0000000030005986 */ /* 0x0001e2000c101114 */
[----:B------:R-:W-:Y:S01]  /*33f70*/  ISETP.LT.AND P5, PT, R6, UR4, !P1 ;  /* 0x0000000406007c0c */ /* 0x000fe2000cfa1270 */
[----:B------:R-:W-:Y:S01]  /*33f80*/  ULDC UR4, c[0x0][0x228] ;  /* 0x00008a0000047ab9 */ /* 0x000fe20000000800 */
[C---:B------:R-:W-:Y:S01]  /*33f90*/  PRMT R4, R150.reuse, 0x7772, RZ ;  /* 0x0000777296047816 */ /* 0x040fe200000000ff */
        /* <DEDUP_REMOVED lines=144> */
[C---:B------:R-:W-:Y:S02]  /*348a0*/  PRMT R0, R157.reuse, 0x7771, RZ ;  /* 0x000077719d007816 */ /* 0x040fe400000000ff */
        /* <DEDUP_REMOVED lines=226> */
[----:B------:R-:W-:-:S02]  /*356d0*/  LOP3.LUT P6, RZ, R11, 0x40000000, RZ, 0xc0, !PT ;  /* 0x400000000bff7812 */ /* 0x000fc400078cc0ff */
[C---:B------:R-:W-:Y:S01]  /*356e0*/  PRMT R4, R167.reuse, 0x7772, RZ ;  /* 0x00007772a7047816 */ /* 0x040fe200000000ff */
[----:B------:R-:W0:Y:S01]  /*356f0*/  LDS.128 R8, [R252] ;  /* 0x00000000fc087984 */ /* 0x000e220000000c00 */
[----:B------:R-:W-:Y:S01]  /*35700*/  ISETP.LT.AND P5, PT, R6, UR4, !P6 ;  /* 0x0000000406007c0c */ /* 0x000fe2000f7a1270 */
[----:B------:R-:W-:Y:S01]  /*35710*/  ULDC UR4, c[0x0][0x228] ;  /* 0x00008a0000047ab9 */ /* 0x000fe20000000800 */
[----:B------:R-:W-:Y:S02]  /*35720*/  PRMT R167, R167, 0x7773, RZ ;  /* 0x00007773a7a77816 */ /* 0x000fe400000000ff */
[----:B------:R-:W-:Y:S02]  /*35730*/  LOP3.LUT P3, RZ, R5, 0x2, RZ, 0xc0, !PT ;  /* 0x0000000205ff7812 */ /* 0x000fe4000786c0ff */
[C---:B------:R-:W-:Y:S02]  /*35740*/  PRMT R3, R172.reuse, 0x7770, RZ ;  /* 0x00007770ac037816 */ /* 0x040fe400000000ff */
[----:B------:R-:W-:-:S02]  /*35750*/  PRMT R0, R172, 0x7771, RZ ;  /* 0x00007771ac007816 */ /* 0x000fc400000000ff */
[----:B------:R-:W-:-:S03]  /*35760*/  LOP3.LUT P1, RZ, R5, 0x8, RZ, 0xc0, !PT ;  /* 0x0000000805ff7812 */ /* 0x000fc6000782c0ff */
[----:B---3--:R1:W-:Y:S01]  /*35770*/  @P5 STG.E.U8 desc[UR20][R54.64], R4 ;  /* 0x0000000436005986 */ /* 0x0083e2000c101114 */
[----:B------:R-:W-:Y:S01]  /*35780*/  ISETP.LT.AND P5, PT, R7, UR4, !P6 ;  /* 0x0000000407007c0c */ /* 0x000fe2000f7a1270 */
[----:B------:R-:W-:Y:S02]  /*35790*/  ULDC UR4, c[0x0][0x228] ;  /* 0x00008a0000047ab9 */ /* 0x000fe40000000800 */
[----:B-1----:R-:W3:Y:S10]  /*357a0*/  LDL.LU.64 R54, [R1+0x190] ;  /* 0x0001900001367983 */ /* 0x002ef40000300a00 */
[----:B----4-:R1:W-:Y:S01]  /*357b0*/  @P5 STG.E.U8 desc[UR20][R52.64], R167 ;  /* 0x000000a734005986 */ /* 0x0103e2000c101114 */
[----:B------:R-:W-:Y:S01]  /*357c0*/  ISETP.LT.AND P5, PT, R6, UR4, !P3 ;  /* 0x0000000406007c0c */ /* 0x000fe2000dfa1270 */
[----:B------:R-:W-:-:S02]  /*357d0*/  ULDC UR4, c[0x0][0x228] ;  /* 0x00008a0000047ab9 */ /* 0x000fc40000000800 */
[----:B-1----:R-:W4:Y:S10]  /*357e0*/  LDL.LU.64 R52, [R1+0x188] ;  /* 0x0001880001347983 */ /* 0x002f340000300a00 */
[----:B------:R1:W-:Y:S01]  /*357f0*/  @P5 STG.E.U8 desc[UR20][R50.64], R3 ;  /* 0x0000000332005986 */ /* 0x0003e2000c101114 */
[----:B------:R-:W-:Y:S01]  /*35800*/  ISETP.LT.AND P5, PT, R7, UR4, !P3 ;  /* 0x0000000407007c0c */ /* 0x000fe2000dfa1270 */
[----:B------:R-:W-:-:S02]  /*35810*/  ULDC UR4, c[0x0][0x228] ;  /* 0x00008a0000047ab9 */ /* 0x000fc40000000800 */
[----:B-1----:R-:W4:Y:S10]  /*35820*/  LDL.LU.64 R50, [R1+0x180] ;  /* 0x0001800001327983 */ /* 0x002f340000300a00 */
[----:B------:R1:W-:Y:S01]  /*35830*/  @P5 STG.E.U8 desc[UR20][R48.64], R0 ;  /* 0x0000000030005986 */ /* 0x0003e2000c101114 */
[----:B------:R-:W-:Y:S01]  /*35840*/  ISETP.LT.AND P5, PT, R6, UR4, !P1 ;  /* 0x0000000406007c0c */ /* 0x000fe2000cfa1270 */
[----:B------:R-:W-:Y:S01]  /*35850*/  ULDC UR4, c[0x0][0x228] ;  /* 0x00008a0000047ab9 */ /* 0x000fe20000000800 */
[C---:B------:R-:W-:Y:S01]  /*35860*/  PRMT R4, R172.reuse, 0x7772, RZ ;  /* 0x00007772ac047816 */ /* 0x040fe200000000ff */
[----:B-1----:R-:W4:Y:S01]  /*35870*/  LDL.LU.64 R48, [R1+0x178] ;  /* 0x0001780001307983 */ /* 0x002f220000300a00 */
[----:B------:R-:W-:-:S09]  /*35880*/  PRMT R172, R172, 0x7773, RZ ;  /* 0x00007773acac7816 */ /* 0x000fd200000000ff */
[----:B------:R1:W-:Y:S01]  /*35890*/  @P5 STG.E.U8 desc[UR20][R168.64], R4 ;  /* 0x00000004a8005986 */ /* 0x0003e2000c101114 */
[----:B------:R-:W-:Y:S01]  /*358a0*/  ISETP.LT.AND P5, PT, R7, UR4, !P1 ;  /* 0x0000000407007c0c */ /* 0x000fe2000cfa1270 */
[----:B------:R-:W-:Y:S02]  /*358b0*/  ULDC UR4, c[0x0][0x228] ;  /* 0x00008a0000047ab9 */ /* 0x000fe40000000800 */
[----:B-1----:R-:W4:Y:S10]  /*358c0*/  LDL.LU.64 R168, [R1+0x170] ;  /* 0x0001700001a87983 */ /* 0x002f340000300a00 */
[----:B--2---:R1:W-:Y:S04]  /*358d0*/  @P5 STG.E.U8 desc[UR20][R170.64], R172 ;  /* 0x000000acaa005986 */ /* 0x0043e8000c101114 */
[----:B-1----:R-:W2:Y:S01]  /*358e0*/  LDL.LU.64 R170, [R1+0x168] ;  /* 0x0001680001aa7983 */ /* 0x002ea20000300a00 */
        /* <DEDUP_REMOVED lines=66> */
[----:B------:R-:W-:-:S02]  /*35d10*/  LOP3.LUT P3, RZ, R5, 0x80000, RZ, 0xc0, !PT ;  /* 0x0008000005ff7812 */ /* 0x000fc4000786c0ff */
[----:B0-----:R-:W-:Y:S01]  /*35d20*/  PRMT R0, R8, 0x7770, RZ ;  /* 0x0000777008007816 */ /* 0x001fe200000000ff */
[----:B------:R-:W2:Y:S01]  /*35d30*/  LDL.LU.64 R60, [R1+0x100] ;  /* 0x00010000013c7983 */ /* 0x000ea20000300a00 */
[----:B------:R-:W-:Y:S01]  /*35d40*/  ISETP.LT.AND P5, PT, R6, UR4, !P3 ;  /* 0x0000000406007c0c */ /* 0x000fe2000dfa1270 */
[----:B------:R-:W-:Y:S01]  /*35d50*/  ULDC UR4, c[0x0][0x228] ;  /* 0x00008a0000047ab9 */ /* 0x000fe20000000800 */
[C---:B------:R-:W-:Y:S01]  /*35d60*/  PRMT R3, R8.reuse, 0x7771, RZ ;  /* 0x0000777108037816 */ /* 0x040fe200000000ff */
[----:B------:R-:W2:Y:S01]  /*35d70*/  LDL.LU.64 R58, [R1+0xf8] ;  /* 0x0000f800013a7983 */ /* 0x000ea20000300a00 */
[----:B------:R-:W-:Y:S02]  /*35d80*/  LOP3.LUT P4, RZ, R5, 0x100000, RZ, 0xc0, !PT ;  /* 0x0010000005ff7812 */ /* 0x000fe4000788c0ff */
[C---:B------:R-:W-:Y:S01]  /*35d90*/  PRMT R4, R8.reuse, 0x7772, RZ ;  /* 0x0000777208047816 */ /* 0x040fe200000000ff */
[----:B------:R-:W2:Y:S01]  /*35da0*/  LDL.LU.64 R56, [R1+0xf0] ;  /* 0x0000f00001387983 */ /* 0x000ea20000300a00 */
[----:B------:R-:W-:-:S02]  /*35db0*/  PRMT R8, R8, 0x7773, RZ ;  /* 0x0000777308087816 */ /* 0x000fc400000000ff */
[C---:B------:R-:W-:Y:S02]  /*35dc0*/  LOP3.LUT P0, RZ, R2.reuse, 0x200000, RZ, 0xc0, !PT ;  /* 0x0020000002ff7812 */ /* 0x040fe4000780c0ff */
[C---:B------:R-:W-:Y:S02]  /*35dd0*/  LOP3.LUT P1, RZ, R2.reuse, 0x100000, RZ, 0xc0, !PT ;  /* 0x0010000002ff7812 */ /* 0x040fe4000782c0ff */
[C---:B------:R-:W-:Y:S02]  /*35de0*/  LOP3.LUT P2, RZ, R2.reuse, 0x80000, RZ, 0xc0, !PT ;  /* 0x0008000002ff7812 */ /* 0x040fe4000784c0ff */
[----:B------:R-:W-:Y:S01]  /*35df0*/  LOP3.LUT P6, RZ, R2, 0x40000, RZ, 0xc0, !PT ;  /* 0x0004000002ff7812 */ /* 0x000fe200078cc0ff */
[----:B---3--:R0:W-:Y:S01]  /*35e00*/  @P5 STG.E.U8 desc[UR20][R54.64], R0 ;  /* 0x0000000036005986 */ /* 0x0081e2000c101114 */
[----:B------:R-:W-:Y:S01]  /*35e10*/  ISETP.LT.AND P5, PT, R7, UR4, !P3 ;  /* 0x0000000407007c0c */ /* 0x000fe2000dfa1270 */
[----:B------:R-:W-:Y:S01]  /*35e20*/  ULDC UR4, c[0x0][0x228] ;  /* 0x00008a0000047ab9 */ /* 0x000fe20000000800 */
[----:B0-----:R-:W-:Y:S01]  /*35e30*/  PRMT R0, R9, 0x7770, RZ ;  /* 0x0000777009007816 */ /* 0x001fe200000000ff */
[----:B------:R-:W3:Y:S10]  /*35e40*/  LDL.LU.64 R54, [R1+0xe8] ;  /* 0x0000e80001367983 */ /* 0x000ef40000300a00 */
[----:B----4-:R0:W-:Y:S01]  /*35e50*/  @P5 STG.E.U8 desc[UR20][R52.64], R3 ;  /* 0x0000000334005986 */ /* 0x0101e2000c101114 */
[----:B------:R-:W-:Y:S01]  /*35e60*/  ISETP.LT.AND P5, PT, R6, UR4, !P4 ;  /* 0x0000000406007c0c */ /* 0x000fe2000e7a1270 */
[----:B------:R-:W-:Y:S01]  /*35e70*/  ULDC UR4, c[0x0][0x228] ;  /* 0x00008a0000047ab9 */ /* 0x000fe20000000800 */
[C---:B------:R-:W-:Y:S01]  /*35e80*/  LOP3.LUT P3, RZ, R2.reuse, 0x20000, RZ, 0xc0, !PT ;  /* 0x0002000002ff7812 */ /* 0x040fe2000786c0ff */
[----:B0-----:R-:W4:Y:S10]  /*35e90*/  LDL.LU.64 R52, [R1+0xe0] ;  /* 0x0000e00001347983 */ /* 0x001f340000300a00 */
[----:B------:R0:W-:Y:S01]  /*35ea0*/  @P5 STG.E.U8 desc[UR20][R50.64], R4 ;  /* 0x0000000432005986 */ /* 0x0001e2000c101114 */
[----:B------:R-:W-:Y:S01]  /*35eb0*/  ISETP.LT.AND P5, PT, R7, UR4, !P4 ;  /* 0x0000000407007c0c */ /* 0x000fe2000e7a1270 */
[----:B------:R-:W-:Y:S01]  /*35ec0*/  ULDC UR4, c[0x0][0x228] ;  /* 0x00008a0000047ab9 */ /* 0x000fe20000000800 */
[----:B------:R-:W-:-:S02]  /*35ed0*/  LOP3.LUT P4, RZ, R2, 0x10000, RZ, 0xc0, !PT ;  /* 0x0001000002ff7812 */ /* 0x000fc4000788c0ff */
[----:B------:R-:W-:Y:S01]  /*35ee0*/  PRMT R2, R9, 0x7771, RZ ;  /* 0x0000777109027816 */ /* 0x000fe200000000ff */
[----:B0-----:R-:W4:Y:S08]  /*35ef0*/  LDL.LU.64 R50, [R1+0xd8] ;  /* 0x0000d80001327983 */ /* 0x001f300000300a00 */
[----:B------:R0:W-:Y:S01]  /*35f00*/  @P5 STG.E.U8 desc[UR20][R48.64], R8 ;  /* 0x0000000830005986 */ /* 0x0001e2000c101114 */
[----:B------:R-:W-:Y:S01]  /*35f10*/  ISETP.LT.AND P5, PT, R6, UR4, !P0 ;  /* 0x0000000406007c0c */ /* 0x000fe2000c7a1270 */
[----:B------:R-:W-:-:S02]  /*35f20*/  ULDC UR4, c[0x0][0x228] ;  /* 0x00008a0000047ab9 */ /* 0x000fc40000000800 */
[C---:B------:R-:W-:Y:S01]  /*35f30*/  ISETP.LT.AND P0, PT, R7.reuse, UR4, !P0 ;  /* 0x0000000407007c0c */ /* 0x040fe2000c701270 */
[----:B------:R-:W-:Y:S01]  /*35f40*/  ULDC UR4, c[0x0][0x228] ;  /* 0x00008a0000047ab9 */ /* 0x000fe20000000800 */
[----:B0-----:R-:W4:Y:S08]  /*35f50*/  LDL.LU.64 R48, [R1+0xd0] ;  /* 0x0000d00001307983 */ /* 0x001f300000300a00 */
[----:B------:R0:W-:Y:S04]  /*35f60*/  @P5 STG.E.U8 desc[UR20][R168.64], R0 ;  /* 0x00000000a8005986 */ /* 0x0001e8000c101114 */
[----:B0-----:R-:W4:Y:S04]  /*35f70*/  LDL.LU.64 R168, [R1+0xc8] ;  /* 0x0000c80001a87983 */ /* 0x001f280000300a00 */
[----:B--2---:R0:W-:Y:S04]  /*35f80*/  @P0 STG.E.U8 desc[UR20][R170.64], R2 ;  /* 0x00000002aa000986 */ /* 0x0041e8000c101114 */
[----:B0-----:R-:W2:Y:S01]  /*35f90*/  LDL.LU.64 R170, [R1+0xc0] ;  /* 0x0000c00001aa7983 */ /* 0x001ea20000300a00 */
[C---:B------:R-:W-:Y:S01]  /*35fa0*/  ISETP.LT.AND P5, PT, R6.reuse, UR4, !P1 ;  /* 0x0000000406007c0c */ /* 0x040fe2000cfa1270 */
[----:B------:R-:W-:Y:S01]  /*35fb0*/  ULDC UR4, c[0x0][0x228] ;  /* 0x00008a0000047ab9 */ /* 0x000fe20000000800 */
[----:B------:R-:W-:Y:S01]  /*35fc0*/  ISETP.LT.AND P1, PT, R7, UR5, !P1 ;  /* 0x0000000507007c0c */ /* 0x000fe2000cf21270 */
[----:B------:R-:W-:Y:S01]  /*35fd0*/  ULDC UR5, c[0x0][0x228] ;  /* 0x00008a0000057ab9 */ /* 0x000fe20000000800 */
[----:B------:R-:W-:Y:S01]  /*35fe0*/  ISETP.LT.AND P0, PT, R6, UR4, !P2 ;  /* 0x0000000406007c0c */ /* 0x000fe2000d701270 */
[----:B------:R-:W-:Y:S01]  /*35ff0*/  ULDC UR4, c[0x0][0x228] ;  /* 0x00008a0000047ab9 */ /* 0x000fe20000000800 */
[----:B------:R-:W-:-:S02]  /*36000*/  PRMT R3, R9, 0x7772, RZ ;  /* 0x0000777209037816 */ /* 0x000fc400000000ff */
[----:B------:R-:W-:Y:S02]  /*36010*/  PRMT R9, R9, 0x7773, RZ ;  /* 0x0000777309097816 */ /* 0x000fe400000000ff */
[----:B------:R-:W-:-:S03]  /*36020*/  PRMT R0, R10, 0x7770, RZ ;  /* 0x000077700a007816 */ /* 0x000fc600000000ff */
[----:B------:R-:W-:Y:S01]  /*36030*/  @P5 STG.E.U8 desc[UR20][R60.64], R3 ;  /* 0x000000033c005986 */ /* 0x000fe2000c101114 */
[C---:B------:R-:W-:Y:S01]  /*36040*/  ISETP.LT.AND P5, PT, R6.reuse, UR4, !P3 ;  /* 0x0000000406007c0c */ /* 0x040fe2000dfa1270 */
[----:B------:R-:W-:Y:S02]  /*36050*/  ULDC UR4, c[0x0][0x228] ;  /* 0x00008a0000047ab9 */ /* 0x000fe40000000800 */
[C---:B------:R-:W-:Y:S01]  /*36060*/  ISETP.LT.AND P2, PT, R7.reuse, UR4, !P2 ;  /* 0x0000000407007c0c */ /* 0x040fe2000d741270 */
[----:B------:R-:W-:Y:S01]  /*36070*/  @P1 STG.E.U8 desc[UR20][R58.64], R9 ;  /* 0x000000093a001986 */ /* 0x000fe2000c101114 */
[----:B------:R-:W-:Y:S01]  /*36080*/  ULDC UR4, c[0x0][0x228] ;  /* 0x00008a0000047ab9 */ /* 0x000fe20000000800 */
[----:B------:R-:W-:Y:S01]  /*36090*/  ISETP.LT.AND P1, PT, R6, UR5, !P4 ;  /* 0x0000000506007c0c */ /* 0x000fe2000e721270 */
[----:B------:R-:W-:Y:S01]  /*360a0*/  ULDC UR5, c[0x0][0x228] ;  /* 0x00008a0000057ab9 */ /* 0x000fe20000000800 */
[----:B------:R0:W-:Y:S01]  /*360b0*/  @P0 STG.E.U8 desc[UR20][R56.64], R0 ;  /* 0x0000000038000986 */ /* 0x0001e2000c101114 */
[----:B------:R-:W-:-:S02]  /*360c0*/  ISETP.LT.AND P3, PT, R7, UR4, !P3 ;  /* 0x0000000407007c0c */ /* 0x000fc4000df61270 */
[----:B------:R-:W-:Y:S01]  /*360d0*/  ISETP.LT.AND P0, PT, R6, UR6, !P6 ;  /* 0x0000000606007c0c */ /* 0x000fe2000f701270 */
[----:B------:R-:W-:Y:S01]  /*360e0*/  ULDC UR6, c[0x0][0x228] ;  /* 0x00008a0000067ab9 */ /* 0x000fe20000000800 */
[C---:B------:R-:W-:Y:S02]  /*360f0*/  ISETP.LT.AND P4, PT, R7.reuse, UR5, !P4 ;  /* 0x0000000507007c0c */ /* 0x040fe4000e781270 */
[----:B------:R-:W-:Y:S02]  /*36100*/  ISETP.LT.AND P6, PT, R7, UR6, !P6 ;  /* 0x0000000607007c0c */ /* 0x000fe4000f7c1270 */
[C---:B------:R-:W-:Y:S02]  /*36110*/  PRMT R2, R10.reuse, 0x7772, RZ ;  /* 0x000077720a027816 */ /* 0x040fe400000000ff */
[C---:B0-----:R-:W-:Y:S02]  /*36120*/  PRMT R0, R10.reuse, 0x7771, RZ ;  /* 0x000077710a007816 */ /* 0x041fe400000000ff */
[----:B------:R-:W-:-:S02]  /*36130*/  PRMT R10, R10, 0x7773, RZ ;  /* 0x000077730a0a7816 */ /* 0x000fc400000000ff */
[C---:B------:R-:W-:Y:S02]  /*36140*/  PRMT R3, R11.reuse, 0x7770, RZ ;  /* 0x000077700b037816 */ /* 0x040fe400000000ff */
[C---:B------:R-:W-:Y:S02]  /*36150*/  PRMT R4, R11.reuse, 0x7771, RZ ;  /* 0x000077710b047816 */ /* 0x040fe400000000ff */
[C---:B------:R-:W-:Y:S02]  /*36160*/  PRMT R5, R11.reuse, 0x7772, RZ ;  /* 0x000077720b057816 */ /* 0x040fe400000000ff */
[----:B------:R-:W-:Y:S01]  /*36170*/  PRMT R11, R11, 0x7773, RZ ;  /* 0x000077730b0b7816 */ /* 0x000fe200000000ff */
[----:B---3--:R0:W-:Y:S04]  /*36180*/  @P2 STG.E.U8 desc[UR20][R54.64], R0 ;  /* 0x0000000036002986 */ /* 0x0081e8000c101114 */
[----:B----4-:R0:W-:Y:S04]  /*36190*/  @P5 STG.E.U8 desc[UR20][R52.64], R2 ;  /* 0x0000000234005986 */ /* 0x0101e8000c101114 */
[----:B------:R0:W-:Y:S04]  /*361a0*/  @P3 STG.E.U8 desc[UR20][R50.64], R10 ;  /* 0x0000000a32003986 */ /* 0x0001e8000c101114 */
[----:B------:R0:W-:Y:S04]  /*361b0*/  @P1 STG.E.U8 desc[UR20][R48.64], R3 ;  /* 0x0000000330001986 */ /* 0x0001e8000c101114 */
[----:B------:R0:W-:Y:S04]  /*361c0*/  @P4 STG.E.U8 desc[UR20][R168.64], R4 ;  /* 0x00000004a8004986 */ /* 0x0001e8000c101114 */
[----:B--2---:R0:W-:Y:S01]  /*361d0*/  @P0 STG.E.U8 desc[UR20][R170.64], R5 ;  /* 0x00000005aa000986 */ /* 0x0041e2000c101114 */
[----:B------:R-:W-:Y:S05]  /*361e0*/  @!P6 EXIT ;  /* 0x000000000000e94d */ /* 0x000fea0003800000 */
[----:B0-----:R-:W2:Y:S04]  /*361f0*/  LDL.LU.64 R170, [R1+0xb8] ;  /* 0x0000b80001aa7983 */ /* 0x001ea80000300a00 */
[----:B--2---:R-:W-:Y:S01]  /*36200*/  STG.E.U8 desc[UR20][R170.64], R11 ;  /* 0x0000000baa007986 */ /* 0x004fe2000c101114 */
[----:B------:R-:W-:Y:S05]  /*36210*/  EXIT ;  /* 0x000000000000794d */ /* 0x000fea0003800000 */
.L_x_2:
[----:B------:R-:W-:-:S00]  /*36220*/  BRA `(.L_x_2) ;  /* 0xfffffffc00fc7947 */ /* 0x000fc0000383ffff */
[----:B------:R-:W-:-:S00]  /*36230*/  NOP ;  /* 0x0000000000007918 */ /* 0x000fc00000000000 */
        /* <DEDUP_REMOVED lines=12> */
.L_x_3:


//--------------------- .nv.shared.matmul_kernel  --------------------------
	.section	.nv.shared.matmul_kernel,"aw",@nobits
	.sectionflags	@""
	.align	16
	.zero		1024


//--------------------- .nv.shared.reserved.0     --------------------------
	.section	.nv.shared.reserved.0,"aw",@nobits
	.weak		__nv_reservedSMEM_offset_0_alias
	.size		__nv_reservedSMEM_offset_0_alias, 0, 0
	.other		__nv_reservedSMEM_offset_0_alias,@"STO_CUDA_RESERVED_SHARED STV_DEFAULT"
__nv_reservedSMEM_offset_0_alias:
	.zero		0


//--------------------- .nv.constant0.matmul_kernel --------------------------
	.section	.nv.constant0.matmul_kernel,"a",@progbits
	.sectionflags	@""
	.align	4
.nv.constant0.matmul_kernel:
	.zero		608


//--------------------- SYMBOLS --------------------------

	.type		.nv.reservedSmem.offset0,@object
	.size		.nv.reservedSmem.offset0,0x4
